// auto-generated by cutlass_sweep.grouped_gemm — config: {"arch": "sm_100", "cluster_m": 2, "cluster_n": 1, "dtype": "e4m3", "schedule": "2sm", "tile_k": 64, "tile_m": 256, "tile_n": 256}
#include "cutlass/cutlass.h"
#include "cutlass/gemm/group_array_problem_shape.hpp"
#include "cutlass/gemm/collective/collective_builder.hpp"
#include "cutlass/gemm/device/gemm_universal_adapter.h"
#include "cutlass/gemm/kernel/gemm_universal.hpp"
#include "cutlass/epilogue/collective/collective_builder.hpp"

using Elem = cutlass::float_e4m3_t;
using Acc  = float;
using ElemC = cutlass::half_t;
using TileShape    = cute::Shape<cute::_256, cute::_256, cute::_64>;
using ClusterShape = cute::Shape<cute::_2, cute::_1, cute::_1>;
using ProblemShape = cutlass::gemm::GroupProblemShape<cute::Shape<int,int,int>>;

using CollectiveEpilogue = typename cutlass::epilogue::collective::CollectiveBuilder<
    cutlass::arch::Sm100, cutlass::arch::OpClassTensorOp,
    TileShape, ClusterShape,
    cutlass::epilogue::collective::EpilogueTileAuto,
    Acc, Acc,
    ElemC, cutlass::layout::ColumnMajor *, 128 / cutlass::sizeof_bits<ElemC>::value,
    ElemC, cutlass::layout::ColumnMajor *, 128 / cutlass::sizeof_bits<ElemC>::value,
    cutlass::epilogue::PtrArrayTmaWarpSpecialized2Sm
  >::CollectiveOp;

using CollectiveMainloop = typename cutlass::gemm::collective::CollectiveBuilder<
    cutlass::arch::Sm100, cutlass::arch::OpClassTensorOp,
    Elem, cutlass::layout::RowMajor *, 128 / cutlass::sizeof_bits<Elem>::value,
    Elem, cutlass::layout::ColumnMajor *, 128 / cutlass::sizeof_bits<Elem>::value,
    Acc,
    TileShape, ClusterShape,
    cutlass::gemm::collective::StageCountAutoCarveout<
        static_cast<int>(sizeof(typename CollectiveEpilogue::SharedStorage))>,
    cutlass::gemm::KernelPtrArrayTmaWarpSpecialized2SmSm100
  >::CollectiveOp;

using GemmKernel = cutlass::gemm::kernel::GemmUniversal<
    ProblemShape, CollectiveMainloop, CollectiveEpilogue>;
using Gemm = cutlass::gemm::device::GemmUniversalAdapter<GemmKernel>;

auto* _anchor = &cutlass::device_kernel<GemmKernel>;


// ===== COMPILED SASS (sm_100a) =====

	.target	sm_100a

	.elftype	@"ET_EXEC"


//--------------------- .note.nv.tkinfo           --------------------------
	.section	.note.nv.tkinfo,"",@"SHT_NOTE"
	.sectionflags	@"SHF_NOTE_NV_TKINFO"
	.tkinfo
        /*0018*/ 	.word	0x00000002
        /*0030*/ 	.string	""
        /*0030*/ 	.string	"ptxas"
        /*0030*/ 	.string	"Cuda compilation tools, release 13.0, V13.0.88"
        /*0030*/ 	.string	"Build cuda_13.0.r13.0/compiler.36424714_0"
        /*0030*/ 	.string	"-arch sm_100a -m 64 "



//--------------------- .note.nv.cuinfo           --------------------------
	.section	.note.nv.cuinfo,"",@"SHT_NOTE"
	.sectionflags	@"SHF_NOTE_NV_CUINFO"
        /*0018*/ 	.short	0x0002
        /*001a*/ 	.short	0x0064
        /*001c*/ 	.short	0x0082
	.zero		2


//--------------------- .nv.info                  --------------------------
	.section	.nv.info,"",@"SHT_CUDA_INFO"
	.align	4


	//----- nvinfo : EIATTR_REGCOUNT
	.align		4
        /*0000*/ 	.byte	0x04, 0x2f
        /*0002*/ 	.short	(.L_19 - .L_18)
	.align		4
.L_18:
        /*0004*/ 	.word	index@(_ZN7cutlass13device_kernelINS_4gemm6kernel13GemmUniversalINS1_17GroupProblemShapeIN4cute5tupleIJiiiEEEEENS1_10collective13CollectiveMmaINS1_40MainloopSm100ArrayTmaUmmaWarpSpecializedILi9ELi8ELi2ENS6_IJNS5_1CILi2EEENSC_ILi1EEESE_EEEEENS6_IJNSC_ILi256EEESH_NSC_ILi64EEEEEENS_12float_e4m3_tEPNS6_IJlSE_NSC_ILi0EEEEEESK_SN_NS5_8TiledMMAINS5_8MMA_AtomIJNS5_10MMA_TraitsINS5_25SM100_MMA_F8F6F4_2x1SM_SSEJSK_SK_fSH_SH_NS5_17integral_constantINS5_4UMMA5MajorELSU_0EEESV_NSS_INST_7ScaleInELSW_0EEESX_EEEEEENS5_6LayoutINS6_IJSE_SE_SE_EEENS6_IJSL_SL_SL_EEEEENS6_IJNS5_10UnderscoreES14_S14_EEEEENS5_18SM100_TMA_2SM_LOADENS5_14ComposedLayoutINS5_7SwizzleILi2ELi4ELi3EEENS5_18smem_ptr_flag_bitsILi8EEENS10_INS6_IJNSC_ILi8EEESI_EEENS6_IJSI_SE_EEEEEEEvNS5_8identityES17_S1H_vS1I_EENS_8epilogue10collective18CollectiveEpilogueINS1K_31Sm100PtrArrayTmaWarpSpecializedILi4ELi2ELi64ELb1ELb0EEEJNS6_IJNSC_ILi128EEESH_SI_EEENS6_IJNS10_IS1P_SE_EENS10_ISI_SE_EEEEENS_6half_tEPNS6_IJSE_lSL_EEES1U_S1W_NS1K_6fusion15FusionCallbacksIS1O_NS1X_17LinearCombinationIS1U_fS1U_fLNS_15FloatRoundStyleE2EEES1Q_S1T_JEEENS5_5SM1004TMEM4LOAD26SM100_TMEM_LOAD_16dp256b8xENS5_13SM90_TMA_LOADENS18_INS19_ILi3ELi4ELi3EEENS1B_ILi16EEENS10_INS6_IJSI_S1D_EEENS6_IJSE_SI_EEEEEEENS5_17SM75_U16x8_LDSM_TENS5_14SM90_TMA_STOREES2D_NS5_17SM90_U16x8_STSM_TENS5_39AutoVectorizingCopyWithAssumedAlignmentILi128EEEEEEvvEEEEvNT_6ParamsE)
        /*0008*/ 	.word	0x000000a8


	//----- nvinfo : EIATTR_FRAME_SIZE
	.align		4
.L_19:
        /*000c*/ 	.byte	0x04, 0x11
        /*000e*/ 	.short	(.L_21 - .L_20)
	.align		4
.L_20:
        /*0010*/ 	.word	index@($__internal_3_$__cuda_sm20_div_u64)
        /*0014*/ 	.word	0x00000000


	//----- nvinfo : EIATTR_FRAME_SIZE
	.align		4
.L_21:
        /*0018*/ 	.byte	0x04, 0x11
        /*001a*/ 	.short	(.L_23 - .L_22)
	.align		4
.L_22:
        /*001c*/ 	.word	index@($__internal_2_$__cuda_sm10x_tcgen05_guardrail_trap_unallocated_columns_being_dealloced)
        /*0020*/ 	.word	0x00000000


	//----- nvinfo : EIATTR_FRAME_SIZE
	.align		4
.L_23:
        /*0024*/ 	.byte	0x04, 0x11
        /*0026*/ 	.short	(.L_25 - .L_24)
	.align		4
.L_24:
        /*0028*/ 	.word	index@($__internal_1_$__cuda_sm10x_tcgen05_guardrail_trap_phase_invalid_during_alloc)
        /*002c*/ 	.word	0x00000000


	//----- nvinfo : EIATTR_FRAME_SIZE
	.align		4
.L_25:
        /*0030*/ 	.byte	0x04, 0x11
        /*0032*/ 	.short	(.L_27 - .L_26)
	.align		4
.L_26:
        /*0034*/ 	.word	index@($__internal_0_$__cuda_sm10x_tcgen05_guardrail_trap_col_being_dealloced_not_returned_by_alloc)
        /*0038*/ 	.word	0x00000000


	//----- nvinfo : EIATTR_FRAME_SIZE
	.align		4
.L_27:
        /*003c*/ 	.byte	0x04, 0x11
        /*003e*/ 	.short	(.L_29 - .L_28)
	.align		4
.L_28:
        /*0040*/ 	.word	index@(_ZN7cutlass13device_kernelINS_4gemm6kernel13GemmUniversalINS1_17GroupProblemShapeIN4cute5tupleIJiiiEEEEENS1_10collective13CollectiveMmaINS1_40MainloopSm100ArrayTmaUmmaWarpSpecializedILi9ELi8ELi2ENS6_IJNS5_1CILi2EEENSC_ILi1EEESE_EEEEENS6_IJNSC_ILi256EEESH_NSC_ILi64EEEEEENS_12float_e4m3_tEPNS6_IJlSE_NSC_ILi0EEEEEESK_SN_NS5_8TiledMMAINS5_8MMA_AtomIJNS5_10MMA_TraitsINS5_25SM100_MMA_F8F6F4_2x1SM_SSEJSK_SK_fSH_SH_NS5_17integral_constantINS5_4UMMA5MajorELSU_0EEESV_NSS_INST_7ScaleInELSW_0EEESX_EEEEEENS5_6LayoutINS6_IJSE_SE_SE_EEENS6_IJSL_SL_SL_EEEEENS6_IJNS5_10UnderscoreES14_S14_EEEEENS5_18SM100_TMA_2SM_LOADENS5_14ComposedLayoutINS5_7SwizzleILi2ELi4ELi3EEENS5_18smem_ptr_flag_bitsILi8EEENS10_INS6_IJNSC_ILi8EEESI_EEENS6_IJSI_SE_EEEEEEEvNS5_8identityES17_S1H_vS1I_EENS_8epilogue10collective18CollectiveEpilogueINS1K_31Sm100PtrArrayTmaWarpSpecializedILi4ELi2ELi64ELb1ELb0EEEJNS6_IJNSC_ILi128EEESH_SI_EEENS6_IJNS10_IS1P_SE_EENS10_ISI_SE_EEEEENS_6half_tEPNS6_IJSE_lSL_EEES1U_S1W_NS1K_6fusion15FusionCallbacksIS1O_NS1X_17LinearCombinationIS1U_fS1U_fLNS_15FloatRoundStyleE2EEES1Q_S1T_JEEENS5_5SM1004TMEM4LOAD26SM100_TMEM_LOAD_16dp256b8xENS5_13SM90_TMA_LOADENS18_INS19_ILi3ELi4ELi3EEENS1B_ILi16EEENS10_INS6_IJSI_S1D_EEENS6_IJSE_SI_EEEEEEENS5_17SM75_U16x8_LDSM_TENS5_14SM90_TMA_STOREES2D_NS5_17SM90_U16x8_STSM_TENS5_39AutoVectorizingCopyWithAssumedAlignmentILi128EEEEEEvvEEEEvNT_6ParamsE)
        /*0044*/ 	.word	0x00000000


	//----- nvinfo : EIATTR_MIN_STACK_SIZE
	.align		4
.L_29:
        /*0048*/ 	.byte	0x04, 0x12
        /*004a*/ 	.short	(.L_31 - .L_30)
	.align		4
.L_30:
        /*004c*/ 	.word	index@(_ZN7cutlass13device_kernelINS_4gemm6kernel13GemmUniversalINS1_17GroupProblemShapeIN4cute5tupleIJiiiEEEEENS1_10collective13CollectiveMmaINS1_40MainloopSm100ArrayTmaUmmaWarpSpecializedILi9ELi8ELi2ENS6_IJNS5_1CILi2EEENSC_ILi1EEESE_EEEEENS6_IJNSC_ILi256EEESH_NSC_ILi64EEEEEENS_12float_e4m3_tEPNS6_IJlSE_NSC_ILi0EEEEEESK_SN_NS5_8TiledMMAINS5_8MMA_AtomIJNS5_10MMA_TraitsINS5_25SM100_MMA_F8F6F4_2x1SM_SSEJSK_SK_fSH_SH_NS5_17integral_constantINS5_4UMMA5MajorELSU_0EEESV_NSS_INST_7ScaleInELSW_0EEESX_EEEEEENS5_6LayoutINS6_IJSE_SE_SE_EEENS6_IJSL_SL_SL_EEEEENS6_IJNS5_10UnderscoreES14_S14_EEEEENS5_18SM100_TMA_2SM_LOADENS5_14ComposedLayoutINS5_7SwizzleILi2ELi4ELi3EEENS5_18smem_ptr_flag_bitsILi8EEENS10_INS6_IJNSC_ILi8EEESI_EEENS6_IJSI_SE_EEEEEEEvNS5_8identityES17_S1H_vS1I_EENS_8epilogue10collective18CollectiveEpilogueINS1K_31Sm100PtrArrayTmaWarpSpecializedILi4ELi2ELi64ELb1ELb0EEEJNS6_IJNSC_ILi128EEESH_SI_EEENS6_IJNS10_IS1P_SE_EENS10_ISI_SE_EEEEENS_6half_tEPNS6_IJSE_lSL_EEES1U_S1W_NS1K_6fusion15FusionCallbacksIS1O_NS1X_17LinearCombinationIS1U_fS1U_fLNS_15FloatRoundStyleE2EEES1Q_S1T_JEEENS5_5SM1004TMEM4LOAD26SM100_TMEM_LOAD_16dp256b8xENS5_13SM90_TMA_LOADENS18_INS19_ILi3ELi4ELi3EEENS1B_ILi16EEENS10_INS6_IJSI_S1D_EEENS6_IJSE_SI_EEEEEEENS5_17SM75_U16x8_LDSM_TENS5_14SM90_TMA_STOREES2D_NS5_17SM90_U16x8_STSM_TENS5_39AutoVectorizingCopyWithAssumedAlignmentILi128EEEEEEvvEEEEvNT_6ParamsE)
        /*0050*/ 	.word	0x00000000
.L_31:


//--------------------- .nv.compat                --------------------------
	.section	.nv.compat,"",@"SHT_CUDA_COMPAT_INFO"
	.align	4
        /*0000*/ 	.byte	0x02, 0x09, 0x01, 0x00, 0x02, 0x02, 0x02, 0x00, 0x02, 0x05, 0x05, 0x00, 0x03, 0x07, 0x01, 0x01
        /*0010*/ 	.byte	0x02, 0x03, 0x03, 0x00, 0x02, 0x06, 0x01, 0x00, 0x04, 0x0b, 0x08, 0x00, 0x09, 0x00, 0x00, 0x00
        /*0020*/ 	.byte	0x00, 0x00, 0x00, 0x00


//--------------------- .nv.info._ZN7cutlass13device_kernelINS_4gemm6kernel13GemmUniversalINS1_17GroupProblemShapeIN4cute5tupleIJiiiEEEEENS1_10collective13CollectiveMmaINS1_40MainloopSm100ArrayTmaUmmaWarpSpecializedILi9ELi8ELi2ENS6_IJNS5_1CILi2EEENSC_ILi1EEESE_EEEEENS6_IJNSC_ILi256EEESH_NSC_ILi64EEEEEENS_12float_e4m3_tEPNS6_IJlSE_NSC_ILi0EEEEEESK_SN_NS5_8TiledMMAINS5_8MMA_AtomIJNS5_10MMA_TraitsINS5_25SM100_MMA_F8F6F4_2x1SM_SSEJSK_SK_fSH_SH_NS5_17integral_constantINS5_4UMMA5MajorELSU_0EEESV_NSS_INST_7ScaleInELSW_0EEESX_EEEEEENS5_6LayoutINS6_IJSE_SE_SE_EEENS6_IJSL_SL_SL_EEEEENS6_IJNS5_10UnderscoreES14_S14_EEEEENS5_18SM100_TMA_2SM_LOADENS5_14ComposedLayoutINS5_7SwizzleILi2ELi4ELi3EEENS5_18smem_ptr_flag_bitsILi8EEENS10_INS6_IJNSC_ILi8EEESI_EEENS6_IJSI_SE_EEEEEEEvNS5_8identityES17_S1H_vS1I_EENS_8epilogue10collective18CollectiveEpilogueINS1K_31Sm100PtrArrayTmaWarpSpecializedILi4ELi2ELi64ELb1ELb0EEEJNS6_IJNSC_ILi128EEESH_SI_EEENS6_IJNS10_IS1P_SE_EENS10_ISI_SE_EEEEENS_6half_tEPNS6_IJSE_lSL_EEES1U_S1W_NS1K_6fusion15FusionCallbacksIS1O_NS1X_17LinearCombinationIS1U_fS1U_fLNS_15FloatRoundStyleE2EEES1Q_S1T_JEEENS5_5SM1004TMEM4LOAD26SM100_TMEM_LOAD_16dp256b8xENS5_13SM90_TMA_LOADENS18_INS19_ILi3ELi4ELi3EEENS1B_ILi16EEENS10_INS6_IJSI_S1D_EEENS6_IJSE_SI_EEEEEEENS5_17SM75_U16x8_LDSM_TENS5_14SM90_TMA_STOREES2D_NS5_17SM90_U16x8_STSM_TENS5_39AutoVectorizingCopyWithAssumedAlignmentILi128EEEEEEvvEEEEvNT_6ParamsE --------------------------
	.section	.nv.info._ZN7cutlass13device_kernelINS_4gemm6kernel13GemmUniversalINS1_17GroupProblemShapeIN4cute5tupleIJiiiEEEEENS1_10collective13CollectiveMmaINS1_40MainloopSm100ArrayTmaUmmaWarpSpecializedILi9ELi8ELi2ENS6_IJNS5_1CILi2EEENSC_ILi1EEESE_EEEEENS6_IJNSC_ILi256EEESH_NSC_ILi64EEEEEENS_12float_e4m3_tEPNS6_IJlSE_NSC_ILi0EEEEEESK_SN_NS5_8TiledMMAINS5_8MMA_AtomIJNS5_10MMA_TraitsINS5_25SM100_MMA_F8F6F4_2x1SM_SSEJSK_SK_fSH_SH_NS5_17integral_constantINS5_4UMMA5MajorELSU_0EEESV_NSS_INST_7ScaleInELSW_0EEESX_EEEEEENS5_6LayoutINS6_IJSE_SE_SE_EEENS6_IJSL_SL_SL_EEEEENS6_IJNS5_10UnderscoreES14_S14_EEEEENS5_18SM100_TMA_2SM_LOADENS5_14ComposedLayoutINS5_7SwizzleILi2ELi4ELi3EEENS5_18smem_ptr_flag_bitsILi8EEENS10_INS6_IJNSC_ILi8EEESI_EEENS6_IJSI_SE_EEEEEEEvNS5_8identityES17_S1H_vS1I_EENS_8epilogue10collective18CollectiveEpilogueINS1K_31Sm100PtrArrayTmaWarpSpecializedILi4ELi2ELi64ELb1ELb0EEEJNS6_IJNSC_ILi128EEESH_SI_EEENS6_IJNS10_IS1P_SE_EENS10_ISI_SE_EEEEENS_6half_tEPNS6_IJSE_lSL_EEES1U_S1W_NS1K_6fusion15FusionCallbacksIS1O_NS1X_17LinearCombinationIS1U_fS1U_fLNS_15FloatRoundStyleE2EEES1Q_S1T_JEEENS5_5SM1004TMEM4LOAD26SM100_TMEM_LOAD_16dp256b8xENS5_13SM90_TMA_LOADENS18_INS19_ILi3ELi4ELi3EEENS1B_ILi16EEENS10_INS6_IJSI_S1D_EEENS6_IJSE_SI_EEEEEEENS5_17SM75_U16x8_LDSM_TENS5_14SM90_TMA_STOREES2D_NS5_17SM90_U16x8_STSM_TENS5_39AutoVectorizingCopyWithAssumedAlignmentILi128EEEEEEvvEEEEvNT_6ParamsE,"",@"SHT_CUDA_INFO"
	.sectionflags	@""
	.align	4


	//----- nvinfo : EIATTR_CUDA_API_VERSION
	.align		4
        /*0000*/ 	.byte	0x04, 0x37
        /*0002*/ 	.short	(.L_33 - .L_32)
.L_32:
        /*0004*/ 	.word	0x00000082


	//----- nvinfo : EIATTR_KPARAM_INFO
	.align		4
.L_33:
        /*0008*/ 	.byte	0x04, 0x17
        /*000a*/ 	.short	(.L_35 - .L_34)
.L_34:
        /*000c*/ 	.word	0x00000000
        /*0010*/ 	.short	0x0000
        /*0012*/ 	.short	0x0000
        /*0014*/ 	.byte	0x00, 0xf0, 0x01, 0x24


	//----- nvinfo : EIATTR_AT_ENTRY_FRAGMENTS
	.align		4
.L_35:
        /*0018*/ 	.byte	0x04, 0x4f
        /*001a*/ 	.short	(.L_37 - .L_36)


	//   ....[0]....
.L_36:
        /*001c*/ 	.word	0x00000007


	//----- nvinfo : EIATTR_RESERVED_SMEM_USED
	.align		4
.L_37:
        /*0020*/ 	.byte	0x01, 0x41
	.zero		2


	//----- nvinfo : EIATTR_SPARSE_MMA_MASK
	.align		4
        /*0024*/ 	.byte	0x03, 0x50
        /*0026*/ 	.short	0x0000


	//----- nvinfo : EIATTR_TCGEN05_2CTA_USED
	.align		4
        /*0028*/ 	.byte	0x01, 0x52
	.zero		2


	//----- nvinfo : EIATTR_MAXREG_COUNT
	.align		4
        /*002c*/ 	.byte	0x03, 0x1b
        /*002e*/ 	.short	0x00a8


	//----- nvinfo : EIATTR_NUM_BARRIERS
	.align		4
        /*0030*/ 	.byte	0x02, 0x4c
        /*0032*/ 	.byte	0x07
	.zero		1


	//----- nvinfo : EIATTR_EXTERNS
	.align		4
        /*0034*/ 	.byte	0x04, 0x0f
        /*0036*/ 	.short	(.L_39 - .L_38)


	//   ....[0]....
	.align		4
.L_38:
        /*0038*/ 	.word	index@(__assertfail)


	//----- nvinfo : EIATTR_MERCURY_ISA_VERSION
	.align		4
.L_39:
        /*003c*/ 	.byte	0x03, 0x5f
        /*003e*/ 	.short	0x0101


	//----- nvinfo : EIATTR_INT_WARP_WIDE_INSTR_OFFSETS
	.align		4
        /*0040*/ 	.byte	0x04, 0x31
        /*0042*/ 	.short	(.L_41 - .L_40)


	//   ....[0]....
.L_40:
        /*0044*/ 	.word	0x000011b0


	//   ....[1]....
        /*0048*/ 	.word	0x00001240


	//   ....[2]....
        /*004c*/ 	.word	0x00013a90


	//   ....[3]....
        /*0050*/ 	.word	0x00013ab0


	//   ....[4]....
        /*0054*/ 	.word	0x00013ae0


	//----- nvinfo : EIATTR_COOP_GROUP_MASK_REGIDS
	.align		4
.L_41:
        /*0058*/ 	.byte	0x04, 0x29
        /*005a*/ 	.short	(.L_43 - .L_42)


	//   ....[0]....
.L_42:
        /*005c*/ 	.word	0xffffffff


	//   ....[1]....
        /*0060*/ 	.word	0xffffffff


	//   ....[2]....
        /*0064*/ 	.word	0xffffffff


	//   ....[3]....
        /*0068*/ 	.word	0xffffffff


	//   ....[4]....
        /*006c*/ 	.word	0xffffffff


	//   ....[5]....
        /*0070*/ 	.word	0xffffffff


	//   ....[6]....
        /*0074*/ 	.word	0xffffffff


	//   ....[7]....
        /*0078*/ 	.word	0xffffffff


	//   ....[8]....
        /*007c*/ 	.word	0xffffffff


	//   ....[9]....
        /*0080*/ 	.word	0xffffffff


	//   ....[10]....
        /*0084*/ 	.word	0xffffffff


	//   ....[11]....
        /*0088*/ 	.word	0xffffffff


	//   ....[12]....
        /*008c*/ 	.word	0xffffffff


	//   ....[13]....
        /*0090*/ 	.word	0xffffffff


	//   ....[14]....
        /*0094*/ 	.word	0xffffffff


	//   ....[15]....
        /*0098*/ 	.word	0xffffffff


	//   ....[16]....
        /*009c*/ 	.word	0xffffffff


	//   ....[17]....
        /*00a0*/ 	.word	0xffffffff


	//   ....[18]....
        /*00a4*/ 	.word	0xffffffff


	//   ....[19]....
        /*00a8*/ 	.word	0xffffffff


	//   ....[20]....
        /*00ac*/ 	.word	0xffffffff


	//   ....[21]....
        /*00b0*/ 	.word	0xffffffff


	//   ....[22]....
        /*00b4*/ 	.word	0xffffffff


	//   ....[23]....
        /*00b8*/ 	.word	0xffffffff


	//   ....[24]....
        /*00bc*/ 	.word	0xffffffff


	//   ....[25]....
        /*00c0*/ 	.word	0xffffffff


	//   ....[26]....
        /*00c4*/ 	.word	0xffffffff


	//   ....[27]....
        /*00c8*/ 	.word	0xffffffff


	//   ....[28]....
        /*00cc*/ 	.word	0xffffffff


	//   ....[29]....
        /*00d0*/ 	.word	0xffffffff


	//   ....[30]....
        /*00d4*/ 	.word	0xffffffff


	//   ....[31]....
        /*00d8*/ 	.word	0xffffffff


	//   ....[32]....
        /*00dc*/ 	.word	0xffffffff


	//   ....[33]....
        /*00e0*/ 	.word	0xffffffff


	//   ....[34]....
        /*00e4*/ 	.word	0xffffffff


	//   ....[35]....
        /*00e8*/ 	.word	0xffffffff


	//   ....[36]....
        /*00ec*/ 	.word	0xffffffff


	//   ....[37]....
        /*00f0*/ 	.word	0xffffffff


	//   ....[38]....
        /*00f4*/ 	.word	0xffffffff


	//   ....[39]....
        /*00f8*/ 	.word	0xffffffff


	//   ....[40]....
        /*00fc*/ 	.word	0xffffffff


	//   ....[41]....
        /*0100*/ 	.word	0xffffffff


	//   ....[42]....
        /*0104*/ 	.word	0xffffffff


	//   ....[43]....
        /*0108*/ 	.word	0xffffffff


	//   ....[44]....
        /*010c*/ 	.word	0xffffffff


	//   ....[45]....
        /*0110*/ 	.word	0xffffffff


	//   ....[46]....
        /*0114*/ 	.word	0xffffffff


	//   ....[47]....
        /*0118*/ 	.word	0xffffffff


	//   ....[48]....
        /*011c*/ 	.word	0xffffffff


	//   ....[49]....
        /*0120*/ 	.word	0xffffffff


	//   ....[50]....
        /*0124*/ 	.word	0xffffffff


	//   ....[51]....
        /*0128*/ 	.word	0xffffffff


	//   ....[52]....
        /*012c*/ 	.word	0xffffffff


	//   ....[53]....
        /*0130*/ 	.word	0xffffffff


	//   ....[54]....
        /*0134*/ 	.word	0xffffffff


	//   ....[55]....
        /*0138*/ 	.word	0xffffffff


	//   ....[56]....
        /*013c*/ 	.word	0xffffffff


	//   ....[57]....
        /*0140*/ 	.word	0xffffffff


	//   ....[58]....
        /*0144*/ 	.word	0xffffffff


	//   ....[59]....
        /*0148*/ 	.word	0xffffffff


	//   ....[60]....
        /*014c*/ 	.word	0xffffffff


	//   ....[61]....
        /*0150*/ 	.word	0xffffffff


	//   ....[62]....
        /*0154*/ 	.word	0xffffffff


	//   ....[63]....
        /*0158*/ 	.word	0xffffffff


	//   ....[64]....
        /*015c*/ 	.word	0xffffffff


	//   ....[65]....
        /*0160*/ 	.word	0xffffffff


	//   ....[66]....
        /*0164*/ 	.word	0xffffffff


	//   ....[67]....
        /*0168*/ 	.word	0xffffffff


	//   ....[68]....
        /*016c*/ 	.word	0xffffffff


	//   ....[69]....
        /*0170*/ 	.word	0xffffffff


	//   ....[70]....
        /*0174*/ 	.word	0xffffffff


	//   ....[71]....
        /*0178*/ 	.word	0xffffffff


	//   ....[72]....
        /*017c*/ 	.word	0xffffffff


	//   ....[73]....
        /*0180*/ 	.word	0xffffffff


	//   ....[74]....
        /*0184*/ 	.word	0xffffffff


	//   ....[75]....
        /*0188*/ 	.word	0xffffffff


	//   ....[76]....
        /*018c*/ 	.word	0xffffffff


	//   ....[77]....
        /*0190*/ 	.word	0xffffffff


	//   ....[78]....
        /*0194*/ 	.word	0xffffffff


	//   ....[79]....
        /*0198*/ 	.word	0xffffffff


	//   ....[80]....
        /*019c*/ 	.word	0xffffffff


	//   ....[81]....
        /*01a0*/ 	.word	0xffffffff


	//   ....[82]....
        /*01a4*/ 	.word	0xffffffff


	//   ....[83]....
        /*01a8*/ 	.word	0xffffffff


	//   ....[84]....
        /*01ac*/ 	.word	0xffffffff


	//   ....[85]....
        /*01b0*/ 	.word	0xffffffff


	//   ....[86]....
        /*01b4*/ 	.word	0xffffffff


	//   ....[87]....
        /*01b8*/ 	.word	0xffffffff


	//   ....[88]....
        /*01bc*/ 	.word	0xffffffff


	//   ....[89]....
        /*01c0*/ 	.word	0xffffffff


	//   ....[90]....
        /*01c4*/ 	.word	0xffffffff


	//   ....[91]....
        /*01c8*/ 	.word	0xffffffff


	//   ....[92]....
        /*01cc*/ 	.word	0xffffffff


	//   ....[93]....
        /*01d0*/ 	.word	0xffffffff


	//   ....[94]....
        /*01d4*/ 	.word	0xffffffff


	//   ....[95]....
        /*01d8*/ 	.word	0xffffffff


	//   ....[96]....
        /*01dc*/ 	.word	0xffffffff


	//   ....[97]....
        /*01e0*/ 	.word	0xffffffff


	//   ....[98]....
        /*01e4*/ 	.word	0xffffffff


	//   ....[99]....
        /*01e8*/ 	.word	0xffffffff


	//   ....[100]....
        /*01ec*/ 	.word	0xffffffff


	//   ....[101]....
        /*01f0*/ 	.word	0xffffffff


	//   ....[102]....
        /*01f4*/ 	.word	0xffffffff


	//   ....[103]....
        /*01f8*/ 	.word	0xffffffff


	//   ....[104]....
        /*01fc*/ 	.word	0xffffffff


	//   ....[105]....
        /*0200*/ 	.word	0xffffffff


	//   ....[106]....
        /*0204*/ 	.word	0xffffffff


	//   ....[107]....
        /*0208*/ 	.word	0xffffffff


	//   ....[108]....
        /*020c*/ 	.word	0xffffffff


	//   ....[109]....
        /*0210*/ 	.word	0xffffffff


	//   ....[110]....
        /*0214*/ 	.word	0xffffffff


	//   ....[111]....
        /*0218*/ 	.word	0xffffffff


	//   ....[112]....
        /*021c*/ 	.word	0xffffffff


	//   ....[113]....
        /*0220*/ 	.word	0xffffffff


	//   ....[114]....
        /*0224*/ 	.word	0xffffffff


	//   ....[115]....
        /*0228*/ 	.word	0xffffffff


	//   ....[116]....
        /*022c*/ 	.word	0xffffffff


	//   ....[117]....
        /*0230*/ 	.word	0xffffffff


	//   ....[118]....
        /*0234*/ 	.word	0xffffffff


	//   ....[119]....
        /*0238*/ 	.word	0xffffffff


	//   ....[120]....
        /*023c*/ 	.word	0xffffffff


	//----- nvinfo : EIATTR_COOP_GROUP_INSTR_OFFSETS
	.align		4
.L_43:
        /*0240*/ 	.byte	0x04, 0x28
        /*0242*/ 	.short	(.L_45 - .L_44)


	//   ....[0]....
.L_44:
        /*0244*/ 	.word	0x000000b0


	//   ....[1]....
        /*0248*/ 	.word	0x00000520


	//   ....[2]....
        /*024c*/ 	.word	0x00000730


	//   ....[3]....
        /*0250*/ 	.word	0x00000740


	//   ....[4]....
        /*0254*/ 	.word	0x000009b0


	//   ....[5]....
        /*0258*/ 	.word	0x00000b40


	//   ....[6]....
        /*025c*/ 	.word	0x00000c30


	//   ....[7]....
        /*0260*/ 	.word	0x00000e40


	//   ....[8]....
        /*0264*/ 	.word	0x00001050


	//   ....[9]....
        /*0268*/ 	.word	0x000012b0


	//   ....[10]....
        /*026c*/ 	.word	0x00002660


	//   ....[11]....
        /*0270*/ 	.word	0x00002690


	//   ....[12]....
        /*0274*/ 	.word	0x00002710


	//   ....[13]....
        /*0278*/ 	.word	0x00002720


	//   ....[14]....
        /*027c*/ 	.word	0x00002760


	//   ....[15]....
        /*0280*/ 	.word	0x00002780


	//   ....[16]....
        /*0284*/ 	.word	0x000027c0


	//   ....[17]....
        /*0288*/ 	.word	0x000027e0


	//   ....[18]....
        /*028c*/ 	.word	0x00002830


	//   ....[19]....
        /*0290*/ 	.word	0x00002850


	//   ....[20]....
        /*0294*/ 	.word	0x000028f0


	//   ....[21]....
        /*0298*/ 	.word	0x00002a00


	//   ....[22]....
        /*029c*/ 	.word	0x00002a30


	//   ....[23]....
        /*02a0*/ 	.word	0x00003000


	//   ....[24]....
        /*02a4*/ 	.word	0x00003010


	//   ....[25]....
        /*02a8*/ 	.word	0x00003060


	//   ....[26]....
        /*02ac*/ 	.word	0x00003070


	//   ....[27]....
        /*02b0*/ 	.word	0x000030c0


	//   ....[28]....
        /*02b4*/ 	.word	0x000030d0


	//   ....[29]....
        /*02b8*/ 	.word	0x00003120


	//   ....[30]....
        /*02bc*/ 	.word	0x00003130


	//   ....[31]....
        /*02c0*/ 	.word	0x00003190


	//   ....[32]....
        /*02c4*/ 	.word	0x000031a0


	//   ....[33]....
        /*02c8*/ 	.word	0x00003230


	//   ....[34]....
        /*02cc*/ 	.word	0x00003280


	//   ....[35]....
        /*02d0*/ 	.word	0x00003300


	//   ....[36]....
        /*02d4*/ 	.word	0x00003320


	//   ....[37]....
        /*02d8*/ 	.word	0x00003330


	//   ....[38]....
        /*02dc*/ 	.word	0x00003340


	//   ....[39]....
        /*02e0*/ 	.word	0x00003350


	//   ....[40]....
        /*02e4*/ 	.word	0x00003360


	//   ....[41]....
        /*02e8*/ 	.word	0x00003f00


	//   ....[42]....
        /*02ec*/ 	.word	0x000048b0


	//   ....[43]....
        /*02f0*/ 	.word	0x00005950


	//   ....[44]....
        /*02f4*/ 	.word	0x00005980


	//   ....[45]....
        /*02f8*/ 	.word	0x00005a00


	//   ....[46]....
        /*02fc*/ 	.word	0x00005a10


	//   ....[47]....
        /*0300*/ 	.word	0x00005a60


	//   ....[48]....
        /*0304*/ 	.word	0x00005a70


	//   ....[49]....
        /*0308*/ 	.word	0x00005ab0


	//   ....[50]....
        /*030c*/ 	.word	0x00005ae0


	//   ....[51]....
        /*0310*/ 	.word	0x00005b20


	//   ....[52]....
        /*0314*/ 	.word	0x00005b40


	//   ....[53]....
        /*0318*/ 	.word	0x00005bd0


	//   ....[54]....
        /*031c*/ 	.word	0x00005cc0


	//   ....[55]....
        /*0320*/ 	.word	0x00005cf0


	//   ....[56]....
        /*0324*/ 	.word	0x000062b0


	//   ....[57]....
        /*0328*/ 	.word	0x000062e0


	//   ....[58]....
        /*032c*/ 	.word	0x00006330


	//   ....[59]....
        /*0330*/ 	.word	0x00006340


	//   ....[60]....
        /*0334*/ 	.word	0x00006390


	//   ....[61]....
        /*0338*/ 	.word	0x000063a0


	//   ....[62]....
        /*033c*/ 	.word	0x000063f0


	//   ....[63]....
        /*0340*/ 	.word	0x00006400


	//   ....[64]....
        /*0344*/ 	.word	0x00006450


	//   ....[65]....
        /*0348*/ 	.word	0x00006460


	//   ....[66]....
        /*034c*/ 	.word	0x00006500


	//   ....[67]....
        /*0350*/ 	.word	0x00006550


	//   ....[68]....
        /*0354*/ 	.word	0x000065d0


	//   ....[69]....
        /*0358*/ 	.word	0x000065f0


	//   ....[70]....
        /*035c*/ 	.word	0x00006600


	//   ....[71]....
        /*0360*/ 	.word	0x00006610


	//   ....[72]....
        /*0364*/ 	.word	0x00006620


	//   ....[73]....
        /*0368*/ 	.word	0x00006630


	//   ....[74]....
        /*036c*/ 	.word	0x00007530


	//   ....[75]....
        /*0370*/ 	.word	0x00007560


	//   ....[76]....
        /*0374*/ 	.word	0x000075e0


	//   ....[77]....
        /*0378*/ 	.word	0x000075f0


	//   ....[78]....
        /*037c*/ 	.word	0x00007630


	//   ....[79]....
        /*0380*/ 	.word	0x00007650


	//   ....[80]....
        /*0384*/ 	.word	0x000076a0


	//   ....[81]....
        /*0388*/ 	.word	0x000076c0


	//   ....[82]....
        /*038c*/ 	.word	0x00007700


	//   ....[83]....
        /*0390*/ 	.word	0x00007720


	//   ....[84]....
        /*0394*/ 	.word	0x000077b0


	//   ....[85]....
        /*0398*/ 	.word	0x000078a0


	//   ....[86]....
        /*039c*/ 	.word	0x000078d0


	//   ....[87]....
        /*03a0*/ 	.word	0x00007e90


	//   ....[88]....
        /*03a4*/ 	.word	0x00007ec0


	//   ....[89]....
        /*03a8*/ 	.word	0x00007f10


	//   ....[90]....
        /*03ac*/ 	.word	0x00007f20


	//   ....[91]....
        /*03b0*/ 	.word	0x00007f70


	//   ....[92]....
        /*03b4*/ 	.word	0x00007f80


	//   ....[93]....
        /*03b8*/ 	.word	0x00007fd0


	//   ....[94]....
        /*03bc*/ 	.word	0x00007fe0


	//   ....[95]....
        /*03c0*/ 	.word	0x00008030


	//   ....[96]....
        /*03c4*/ 	.word	0x00008050


	//   ....[97]....
        /*03c8*/ 	.word	0x000080e0


	//   ....[98]....
        /*03cc*/ 	.word	0x00008130


	//   ....[99]....
        /*03d0*/ 	.word	0x000081b0


	//   ....[100]....
        /*03d4*/ 	.word	0x000081d0


	//   ....[101]....
        /*03d8*/ 	.word	0x000081e0


	//   ....[102]....
        /*03dc*/ 	.word	0x000081f0


	//   ....[103]....
        /*03e0*/ 	.word	0x00008200


	//   ....[104]....
        /*03e4*/ 	.word	0x00008210


	//   ....[105]....
        /*03e8*/ 	.word	0x00008f60


	//   ....[106]....
        /*03ec*/ 	.word	0x00009d80


	//   ....[107]....
        /*03f0*/ 	.word	0x0000a120


	//   ....[108]....
        /*03f4*/ 	.word	0x0000a630


	//   ....[109]....
        /*03f8*/ 	.word	0x00010cd0


	//   ....[110]....
        /*03fc*/ 	.word	0x00011120


	//   ....[111]....
        /*0400*/ 	.word	0x00011370


	//   ....[112]....
        /*0404*/ 	.word	0x00011510


	//   ....[113]....
        /*0408*/ 	.word	0x00011d80


	//   ....[114]....
        /*040c*/ 	.word	0x00012170


	//   ....[115]....
        /*0410*/ 	.word	0x00012540


	//   ....[116]....
        /*0414*/ 	.word	0x00012900


	//   ....[117]....
        /*0418*/ 	.word	0x00012e00


	//   ....[118]....
        /*041c*/ 	.word	0x00012e30


	//   ....[119]....
        /*0420*/ 	.word	0x00013980


	//   ....[120]....
        /*0424*/ 	.word	0x00013ba0


	//----- nvinfo : EIATTR_REG_RECONFIG
	.align		4
.L_45:
        /*0428*/ 	.byte	0x01, 0x54
	.zero		2


	//----- nvinfo : EIATTR_VRC_CTA_INIT_COUNT
	.align		4
        /*042c*/ 	.byte	0x02, 0x4a
        /*042e*/ 	.byte	0x80
	.zero		1


	//----- nvinfo : EIATTR_SYSCALL_OFFSETS
	.align		4
        /*0430*/ 	.byte	0x04, 0x46
        /*0432*/ 	.short	(.L_47 - .L_46)


	//   ....[0]....
.L_46:
        /*0434*/ 	.word	0x0000a9f0


	//   ....[1]....
        /*0438*/ 	.word	0x0000aae0


	//   ....[2]....
        /*043c*/ 	.word	0x0000b410


	//   ....[3]....
        /*0440*/ 	.word	0x0000b580


	//   ....[4]....
        /*0444*/ 	.word	0x0000cb00


	//   ....[5]....
        /*0448*/ 	.word	0x0000cc70


	//   ....[6]....
        /*044c*/ 	.word	0x0000e180


	//   ....[7]....
        /*0450*/ 	.word	0x0000e2f0


	//   ....[8]....
        /*0454*/ 	.word	0x0000f840


	//   ....[9]....
        /*0458*/ 	.word	0x0000f9b0


	//----- nvinfo : EIATTR_MBARRIER_INSTR_OFFSETS
	.align		4
.L_47:
        /*045c*/ 	.byte	0x04, 0x39
        /*045e*/ 	.short	(.L_49 - .L_48)


	//   ....[0]....
.L_48:
        /*0460*/ 	.word	0x00000870
        /*0464*/ 	.word	0x000000ff
        /*0468*/ 	.word	0x00000000
        /*046c*/ 	.short	0x0100
        /*046e*/ 	.byte	0x05
	.zero		1


	//   ....[1]....
        /*0470*/ 	.word	0x00000880
        /*0474*/ 	.word	0x000000ff
        /*0478*/ 	.word	0x00000048
        /*047c*/ 	.short	0x0100
        /*047e*/ 	.byte	0x05
	.zero		1


	//   ....[2]....
        /*0480*/ 	.word	0x00000890
        /*0484*/ 	.word	0x000000ff
        /*0488*/ 	.word	0x00000008
        /*048c*/ 	.short	0x0100
        /*048e*/ 	.byte	0x05
	.zero		1


	//   ....[3]....
        /*0490*/ 	.word	0x000008a0
        /*0494*/ 	.word	0x000000ff
        /*0498*/ 	.word	0x00000050
        /*049c*/ 	.short	0x0100
        /*049e*/ 	.byte	0x05
	.zero		1


	//   ....[4]....
        /*04a0*/ 	.word	0x000008b0
        /*04a4*/ 	.word	0x000000ff
        /*04a8*/ 	.word	0x00000010
        /*04ac*/ 	.short	0x0100
        /*04ae*/ 	.byte	0x05
	.zero		1


	//   ....[5]....
        /*04b0*/ 	.word	0x000008c0
        /*04b4*/ 	.word	0x000000ff
        /*04b8*/ 	.word	0x00000058
        /*04bc*/ 	.short	0x0100
        /*04be*/ 	.byte	0x05
	.zero		1


	//   ....[6]....
        /*04c0*/ 	.word	0x000008d0
        /*04c4*/ 	.word	0x000000ff
        /*04c8*/ 	.word	0x00000018
        /*04cc*/ 	.short	0x0100
        /*04ce*/ 	.byte	0x05
	.zero		1


	//   ....[7]....
        /*04d0*/ 	.word	0x000008e0
        /*04d4*/ 	.word	0x000000ff
        /*04d8*/ 	.word	0x00000060
        /*04dc*/ 	.short	0x0100
        /*04de*/ 	.byte	0x05
	.zero		1


	//   ....[8]....
        /*04e0*/ 	.word	0x000008f0
        /*04e4*/ 	.word	0x000000ff
        /*04e8*/ 	.word	0x00000020
        /*04ec*/ 	.short	0x0100
        /*04ee*/ 	.byte	0x05
	.zero		1


	//   ....[9]....
        /*04f0*/ 	.word	0x00000900
        /*04f4*/ 	.word	0x000000ff
        /*04f8*/ 	.word	0x00000068
        /*04fc*/ 	.short	0x0100
        /*04fe*/ 	.byte	0x05
	.zero		1


	//   ....[10]....
        /*0500*/ 	.word	0x00000910
        /*0504*/ 	.word	0x000000ff
        /*0508*/ 	.word	0x00000028
        /*050c*/ 	.short	0x0100
        /*050e*/ 	.byte	0x05
	.zero		1


	//   ....[11]....
        /*0510*/ 	.word	0x00000920
        /*0514*/ 	.word	0x000000ff
        /*0518*/ 	.word	0x00000070
        /*051c*/ 	.short	0x0100
        /*051e*/ 	.byte	0x05
	.zero		1


	//   ....[12]....
        /*0520*/ 	.word	0x00000930
        /*0524*/ 	.word	0x000000ff
        /*0528*/ 	.word	0x00000030
        /*052c*/ 	.short	0x0100
        /*052e*/ 	.byte	0x05
	.zero		1


	//   ....[13]....
        /*0530*/ 	.word	0x00000940
        /*0534*/ 	.word	0x000000ff
        /*0538*/ 	.word	0x00000078
        /*053c*/ 	.short	0x0100
        /*053e*/ 	.byte	0x05
	.zero		1


	//   ....[14]....
        /*0540*/ 	.word	0x00000950
        /*0544*/ 	.word	0x000000ff
        /*0548*/ 	.word	0x00000038
        /*054c*/ 	.short	0x0100
        /*054e*/ 	.byte	0x05
	.zero		1


	//   ....[15]....
        /*0550*/ 	.word	0x00000960
        /*0554*/ 	.word	0x000000ff
        /*0558*/ 	.word	0x00000080
        /*055c*/ 	.short	0x0100
        /*055e*/ 	.byte	0x05
	.zero		1


	//   ....[16]....
        /*0560*/ 	.word	0x00000970
        /*0564*/ 	.word	0x000000ff
        /*0568*/ 	.word	0x00000040
        /*056c*/ 	.short	0x0100
        /*056e*/ 	.byte	0x05
	.zero		1


	//   ....[17]....
        /*0570*/ 	.word	0x00000980
        /*0574*/ 	.word	0x000000ff
        /*0578*/ 	.word	0x00000088
        /*057c*/ 	.short	0x0100
        /*057e*/ 	.byte	0x05
	.zero		1


	//   ....[18]....
        /*0580*/ 	.word	0x00000ab0
        /*0584*/ 	.word	0x000000ff
        /*0588*/ 	.word	0x00000090
        /*058c*/ 	.short	0x0100
        /*058e*/ 	.byte	0x06
	.zero		1


	//   ....[19]....
        /*0590*/ 	.word	0x00000ac0
        /*0594*/ 	.word	0x000000ff
        /*0598*/ 	.word	0x000000b0
        /*059c*/ 	.short	0x0100
        /*059e*/ 	.byte	0x06
	.zero		1


	//   ....[20]....
        /*05a0*/ 	.word	0x00000ad0
        /*05a4*/ 	.word	0x000000ff
        /*05a8*/ 	.word	0x00000098
        /*05ac*/ 	.short	0x0100
        /*05ae*/ 	.byte	0x06
	.zero		1


	//   ....[21]....
        /*05b0*/ 	.word	0x00000ae0
        /*05b4*/ 	.word	0x000000ff
        /*05b8*/ 	.word	0x000000b8
        /*05bc*/ 	.short	0x0100
        /*05be*/ 	.byte	0x06
	.zero		1


	//   ....[22]....
        /*05c0*/ 	.word	0x00000af0
        /*05c4*/ 	.word	0x000000ff
        /*05c8*/ 	.word	0x000000a0
        /*05cc*/ 	.short	0x0100
        /*05ce*/ 	.byte	0x06
	.zero		1


	//   ....[23]....
        /*05d0*/ 	.word	0x00000b00
        /*05d4*/ 	.word	0x000000ff
        /*05d8*/ 	.word	0x000000c0
        /*05dc*/ 	.short	0x0100
        /*05de*/ 	.byte	0x06
	.zero		1


	//   ....[24]....
        /*05e0*/ 	.word	0x00000b10
        /*05e4*/ 	.word	0x000000ff
        /*05e8*/ 	.word	0x000000a8
        /*05ec*/ 	.short	0x0100
        /*05ee*/ 	.byte	0x06
	.zero		1


	//   ....[25]....
        /*05f0*/ 	.word	0x00000b20
        /*05f4*/ 	.word	0x000000ff
        /*05f8*/ 	.word	0x000000c8
        /*05fc*/ 	.short	0x0100
        /*05fe*/ 	.byte	0x06
	.zero		1


	//   ....[26]....
        /*0600*/ 	.word	0x00000c00
        /*0604*/ 	.word	0x000000ff
        /*0608*/ 	.word	0x000000d0
        /*060c*/ 	.short	0x0100
        /*060e*/ 	.byte	0x05
	.zero		1


	//   ....[27]....
        /*0610*/ 	.word	0x00000c10
        /*0614*/ 	.word	0x000000ff
        /*0618*/ 	.word	0x000000d8
        /*061c*/ 	.short	0x0100
        /*061e*/ 	.byte	0x05
	.zero		1


	//   ....[28]....
        /*0620*/ 	.word	0x00000d30
        /*0624*/ 	.word	0x000000ff
        /*0628*/ 	.word	0x000000e0
        /*062c*/ 	.short	0x0100
        /*062e*/ 	.byte	0x06
	.zero		1


	//   ....[29]....
        /*0630*/ 	.word	0x00000d40
        /*0634*/ 	.word	0x000000ff
        /*0638*/ 	.word	0x00000120
        /*063c*/ 	.short	0x0100
        /*063e*/ 	.byte	0x06
	.zero		1


	//   ....[30]....
        /*0640*/ 	.word	0x00000d50
        /*0644*/ 	.word	0x000000ff
        /*0648*/ 	.word	0x000000e8
        /*064c*/ 	.short	0x0100
        /*064e*/ 	.byte	0x06
	.zero		1


	//   ....[31]....
        /*0650*/ 	.word	0x00000d60
        /*0654*/ 	.word	0x000000ff
        /*0658*/ 	.word	0x00000128
        /*065c*/ 	.short	0x0100
        /*065e*/ 	.byte	0x06
	.zero		1


	//   ....[32]....
        /*0660*/ 	.word	0x00000d70
        /*0664*/ 	.word	0x000000ff
        /*0668*/ 	.word	0x000000f0
        /*066c*/ 	.short	0x0100
        /*066e*/ 	.byte	0x06
	.zero		1


	//   ....[33]....
        /*0670*/ 	.word	0x00000d80
        /*0674*/ 	.word	0x000000ff
        /*0678*/ 	.word	0x00000130
        /*067c*/ 	.short	0x0100
        /*067e*/ 	.byte	0x06
	.zero		1


	//   ....[34]....
        /*0680*/ 	.word	0x00000d90
        /*0684*/ 	.word	0x000000ff
        /*0688*/ 	.word	0x000000f8
        /*068c*/ 	.short	0x0100
        /*068e*/ 	.byte	0x06
	.zero		1


	//   ....[35]....
        /*0690*/ 	.word	0x00000da0
        /*0694*/ 	.word	0x000000ff
        /*0698*/ 	.word	0x00000138
        /*069c*/ 	.short	0x0100
        /*069e*/ 	.byte	0x06
	.zero		1


	//   ....[36]....
        /*06a0*/ 	.word	0x00000db0
        /*06a4*/ 	.word	0x000000ff
        /*06a8*/ 	.word	0x00000100
        /*06ac*/ 	.short	0x0100
        /*06ae*/ 	.byte	0x06
	.zero		1


	//   ....[37]....
        /*06b0*/ 	.word	0x00000dc0
        /*06b4*/ 	.word	0x000000ff
        /*06b8*/ 	.word	0x00000140
        /*06bc*/ 	.short	0x0100
        /*06be*/ 	.byte	0x06
	.zero		1


	//   ....[38]....
        /*06c0*/ 	.word	0x00000dd0
        /*06c4*/ 	.word	0x000000ff
        /*06c8*/ 	.word	0x00000108
        /*06cc*/ 	.short	0x0100
        /*06ce*/ 	.byte	0x06
	.zero		1


	//   ....[39]....
        /*06d0*/ 	.word	0x00000de0
        /*06d4*/ 	.word	0x000000ff
        /*06d8*/ 	.word	0x00000148
        /*06dc*/ 	.short	0x0100
        /*06de*/ 	.byte	0x06
	.zero		1


	//   ....[40]....
        /*06e0*/ 	.word	0x00000df0
        /*06e4*/ 	.word	0x000000ff
        /*06e8*/ 	.word	0x00000110
        /*06ec*/ 	.short	0x0100
        /*06ee*/ 	.byte	0x06
	.zero		1


	//   ....[41]....
        /*06f0*/ 	.word	0x00000e00
        /*06f4*/ 	.word	0x000000ff
        /*06f8*/ 	.word	0x00000150
        /*06fc*/ 	.short	0x0100
        /*06fe*/ 	.byte	0x06
	.zero		1


	//   ....[42]....
        /*0700*/ 	.word	0x00000e10
        /*0704*/ 	.word	0x000000ff
        /*0708*/ 	.word	0x00000118
        /*070c*/ 	.short	0x0100
        /*070e*/ 	.byte	0x06
	.zero		1


	//   ....[43]....
        /*0710*/ 	.word	0x00000e20
        /*0714*/ 	.word	0x000000ff
        /*0718*/ 	.word	0x00000158
        /*071c*/ 	.short	0x0100
        /*071e*/ 	.byte	0x06
	.zero		1


	//   ....[44]....
        /*0720*/ 	.word	0x00000f40
        /*0724*/ 	.word	0x000000ff
        /*0728*/ 	.word	0x000001a0
        /*072c*/ 	.short	0x0100
        /*072e*/ 	.byte	0x06
	.zero		1


	//   ....[45]....
        /*0730*/ 	.word	0x00000f50
        /*0734*/ 	.word	0x000000ff
        /*0738*/ 	.word	0x000001e0
        /*073c*/ 	.short	0x0100
        /*073e*/ 	.byte	0x06
	.zero		1


	//   ....[46]....
        /*0740*/ 	.word	0x00000f60
        /*0744*/ 	.word	0x000000ff
        /*0748*/ 	.word	0x000001a8
        /*074c*/ 	.short	0x0100
        /*074e*/ 	.byte	0x06
	.zero		1


	//   ....[47]....
        /*0750*/ 	.word	0x00000f70
        /*0754*/ 	.word	0x000000ff
        /*0758*/ 	.word	0x000001e8
        /*075c*/ 	.short	0x0100
        /*075e*/ 	.byte	0x06
	.zero		1


	//   ....[48]....
        /*0760*/ 	.word	0x00000f80
        /*0764*/ 	.word	0x000000ff
        /*0768*/ 	.word	0x000001b0
        /*076c*/ 	.short	0x0100
        /*076e*/ 	.byte	0x06
	.zero		1


	//   ....[49]....
        /*0770*/ 	.word	0x00000f90
        /*0774*/ 	.word	0x000000ff
        /*0778*/ 	.word	0x000001f0
        /*077c*/ 	.short	0x0100
        /*077e*/ 	.byte	0x06
	.zero		1


	//   ....[50]....
        /*0780*/ 	.word	0x00000fa0
        /*0784*/ 	.word	0x000000ff
        /*0788*/ 	.word	0x000001b8
        /*078c*/ 	.short	0x0100
        /*078e*/ 	.byte	0x06
	.zero		1


	//   ....[51]....
        /*0790*/ 	.word	0x00000fb0
        /*0794*/ 	.word	0x000000ff
        /*0798*/ 	.word	0x000001f8
        /*079c*/ 	.short	0x0100
        /*079e*/ 	.byte	0x06
	.zero		1


	//   ....[52]....
        /*07a0*/ 	.word	0x00000fc0
        /*07a4*/ 	.word	0x000000ff
        /*07a8*/ 	.word	0x000001c0
        /*07ac*/ 	.short	0x0100
        /*07ae*/ 	.byte	0x06
	.zero		1


	//   ....[53]....
        /*07b0*/ 	.word	0x00000fd0
        /*07b4*/ 	.word	0x000000ff
        /*07b8*/ 	.word	0x00000200
        /*07bc*/ 	.short	0x0100
        /*07be*/ 	.byte	0x06
	.zero		1


	//   ....[54]....
        /*07c0*/ 	.word	0x00000fe0
        /*07c4*/ 	.word	0x000000ff
        /*07c8*/ 	.word	0x000001c8
        /*07cc*/ 	.short	0x0100
        /*07ce*/ 	.byte	0x06
	.zero		1


	//   ....[55]....
        /*07d0*/ 	.word	0x00000ff0
        /*07d4*/ 	.word	0x000000ff
        /*07d8*/ 	.word	0x00000208
        /*07dc*/ 	.short	0x0100
        /*07de*/ 	.byte	0x06
	.zero		1


	//   ....[56]....
        /*07e0*/ 	.word	0x00001000
        /*07e4*/ 	.word	0x000000ff
        /*07e8*/ 	.word	0x000001d0
        /*07ec*/ 	.short	0x0100
        /*07ee*/ 	.byte	0x06
	.zero		1


	//   ....[57]....
        /*07f0*/ 	.word	0x00001010
        /*07f4*/ 	.word	0x000000ff
        /*07f8*/ 	.word	0x00000210
        /*07fc*/ 	.short	0x0100
        /*07fe*/ 	.byte	0x06
	.zero		1


	//   ....[58]....
        /*0800*/ 	.word	0x00001020
        /*0804*/ 	.word	0x000000ff
        /*0808*/ 	.word	0x000001d8
        /*080c*/ 	.short	0x0100
        /*080e*/ 	.byte	0x06
	.zero		1


	//   ....[59]....
        /*0810*/ 	.word	0x00001030
        /*0814*/ 	.word	0x000000ff
        /*0818*/ 	.word	0x00000218
        /*081c*/ 	.short	0x0100
        /*081e*/ 	.byte	0x06
	.zero		1


	//   ....[60]....
        /*0820*/ 	.word	0x00001160
        /*0824*/ 	.word	0x000000ff
        /*0828*/ 	.word	0x00000160
        /*082c*/ 	.short	0x0100
        /*082e*/ 	.byte	0x06
	.zero		1


	//   ....[61]....
        /*0830*/ 	.word	0x00001170
        /*0834*/ 	.word	0x000000ff
        /*0838*/ 	.word	0x00000170
        /*083c*/ 	.short	0x0100
        /*083e*/ 	.byte	0x06
	.zero		1


	//   ....[62]....
        /*0840*/ 	.word	0x00001180
        /*0844*/ 	.word	0x000000ff
        /*0848*/ 	.word	0x00000168
        /*084c*/ 	.short	0x0100
        /*084e*/ 	.byte	0x06
	.zero		1


	//   ....[63]....
        /*0850*/ 	.word	0x00001190
        /*0854*/ 	.word	0x000000ff
        /*0858*/ 	.word	0x00000178
        /*085c*/ 	.short	0x0100
        /*085e*/ 	.byte	0x06
	.zero		1


	//   ....[64]....
        /*0860*/ 	.word	0x00001260
        /*0864*/ 	.word	0x000000ff
        /*0868*/ 	.word	0x00000190
        /*086c*/ 	.short	0x0100
        /*086e*/ 	.byte	0x05
	.zero		1


	//   ....[65]....
        /*0870*/ 	.word	0x00004240
        /*0874*/ 	.word	0x000000ff
        /*0878*/ 	.word	0x00000048
        /*087c*/ 	.short	0x010a
        /*087e*/ 	.byte	0x05
	.zero		1


	//   ....[66]....
        /*0880*/ 	.word	0x000043b0
        /*0884*/ 	.word	0x000000ff
        /*0888*/ 	.word	0x00000048
        /*088c*/ 	.short	0x010a
        /*088e*/ 	.byte	0x09
	.zero		1


	//   ....[67]....
        /*0890*/ 	.word	0x00004530
        /*0894*/ 	.word	0x000000ff
        /*0898*/ 	.word	0x00000048
        /*089c*/ 	.short	0x010a
        /*089e*/ 	.byte	0x04
	.zero		1


	//   ....[68]....
        /*08a0*/ 	.word	0x000045e0
        /*08a4*/ 	.word	0x000000ff
        /*08a8*/ 	.word	0x000000d8
        /*08ac*/ 	.short	0x0101
        /*08ae*/ 	.byte	0x0c
	.zero		1


	//   ....[69]....
        /*08b0*/ 	.word	0x00004600
        /*08b4*/ 	.word	0x000000ff
        /*08b8*/ 	.word	0x00000048
        /*08bc*/ 	.short	0x010a
        /*08be*/ 	.byte	0x04
	.zero		1


	//   ....[70]....
        /*08c0*/ 	.word	0x00004680
        /*08c4*/ 	.word	0x000000ff
        /*08c8*/ 	.word	0x00000048
        /*08cc*/ 	.short	0x010a
        /*08ce*/ 	.byte	0x09
	.zero		1


	//   ....[71]....
        /*08d0*/ 	.word	0x00004820
        /*08d4*/ 	.word	0x000000ff
        /*08d8*/ 	.word	0x00000048
        /*08dc*/ 	.short	0x010a
        /*08de*/ 	.byte	0x04
	.zero		1


	//   ....[72]....
        /*08e0*/ 	.word	0x00004900
        /*08e4*/ 	.word	0x000000ff
        /*08e8*/ 	.word	0x000001a0
        /*08ec*/ 	.short	0x010a
        /*08ee*/ 	.byte	0x04
	.zero		1


	//   ....[73]....
        /*08f0*/ 	.word	0x00004a90
        /*08f4*/ 	.word	0x000000ff
        /*08f8*/ 	.word	0x00000000
        /*08fc*/ 	.short	0x0101
        /*08fe*/ 	.byte	0x04
	.zero		1


	//   ....[74]....
        /*0900*/ 	.word	0x00004b00
        /*0904*/ 	.word	0x000000ff
        /*0908*/ 	.word	0x00000000
        /*090c*/ 	.short	0x010a
        /*090e*/ 	.byte	0x04
	.zero		1


	//   ....[75]....
        /*0910*/ 	.word	0x00004b90
        /*0914*/ 	.word	0x000000ff
        /*0918*/ 	.word	0x00000000
        /*091c*/ 	.short	0x010a
        /*091e*/ 	.byte	0x04
	.zero		1


	//   ....[76]....
        /*0920*/ 	.word	0x00004c20
        /*0924*/ 	.word	0x000000ff
        /*0928*/ 	.word	0x00000000
        /*092c*/ 	.short	0x010a
        /*092e*/ 	.byte	0x04
	.zero		1


	//   ....[77]....
        /*0930*/ 	.word	0x00004cb0
        /*0934*/ 	.word	0x000000ff
        /*0938*/ 	.word	0x00000000
        /*093c*/ 	.short	0x010a
        /*093e*/ 	.byte	0x04
	.zero		1


	//   ....[78]....
        /*0940*/ 	.word	0x00004d40
        /*0944*/ 	.word	0x000000ff
        /*0948*/ 	.word	0x00000000
        /*094c*/ 	.short	0x010a
        /*094e*/ 	.byte	0x04
	.zero		1


	//   ....[79]....
        /*0950*/ 	.word	0x00004dd0
        /*0954*/ 	.word	0x000000ff
        /*0958*/ 	.word	0x00000000
        /*095c*/ 	.short	0x010a
        /*095e*/ 	.byte	0x04
	.zero		1


	//   ....[80]....
        /*0960*/ 	.word	0x00004e60
        /*0964*/ 	.word	0x000000ff
        /*0968*/ 	.word	0x00000000
        /*096c*/ 	.short	0x010a
        /*096e*/ 	.byte	0x04
	.zero		1


	//   ....[81]....
        /*0970*/ 	.word	0x00004ef0
        /*0974*/ 	.word	0x000000ff
        /*0978*/ 	.word	0x00000000
        /*097c*/ 	.short	0x010a
        /*097e*/ 	.byte	0x04
	.zero		1


	//   ....[82]....
        /*0980*/ 	.word	0x00004f90
        /*0984*/ 	.word	0x00000000
        /*0988*/ 	.word	0x00000000
        /*098c*/ 	.short	0x010a
        /*098e*/ 	.byte	0xff
	.zero		1


	//   ....[83]....
        /*0990*/ 	.word	0x00006b10
        /*0994*/ 	.word	0x000000ff
        /*0998*/ 	.word	0x00000120
        /*099c*/ 	.short	0x010a
        /*099e*/ 	.byte	0x04
	.zero		1


	//   ....[84]....
        /*09a0*/ 	.word	0x00006cb0
        /*09a4*/ 	.word	0x000000ff
        /*09a8*/ 	.word	0x000000e0
        /*09ac*/ 	.short	0x0101
        /*09ae*/ 	.byte	0x04
	.zero		1


	//   ....[85]....
        /*09b0*/ 	.word	0x00008730
        /*09b4*/ 	.word	0x000000ff
        /*09b8*/ 	.word	0x00000120
        /*09bc*/ 	.short	0x010a
        /*09be*/ 	.byte	0x04
	.zero		1


	//   ....[86]....
        /*09c0*/ 	.word	0x000088b0
        /*09c4*/ 	.word	0x000000ff
        /*09c8*/ 	.word	0x000000e0
        /*09cc*/ 	.short	0x0101
        /*09ce*/ 	.byte	0x04
	.zero		1


	//   ....[87]....
        /*09d0*/ 	.word	0x00008fd0
        /*09d4*/ 	.word	0x0000000f
        /*09d8*/ 	.word	0x000000d8
        /*09dc*/ 	.short	0x010a
        /*09de*/ 	.byte	0xff
	.zero		1


	//   ....[88]....
        /*09e0*/ 	.word	0x00009240
        /*09e4*/ 	.word	0x000000ff
        /*09e8*/ 	.word	0x000000b0
        /*09ec*/ 	.short	0x010a
        /*09ee*/ 	.byte	0x18
	.zero		1


	//   ....[89]....
        /*09f0*/ 	.word	0x00009350
        /*09f4*/ 	.word	0x000000ff
        /*09f8*/ 	.word	0x00000090
        /*09fc*/ 	.short	0x010b
        /*09fe*/ 	.byte	0x18
	.zero		1


	//   ....[90]....
        /*0a00*/ 	.word	0x000093b0
        /*0a04*/ 	.word	0x000000ff
        /*0a08*/ 	.word	0x00000000
        /*0a0c*/ 	.short	0x0101
        /*0a0e*/ 	.byte	0x04
	.zero		1


	//   ....[91]....
        /*0a10*/ 	.word	0x000093e0
        /*0a14*/ 	.word	0x000000ff
        /*0a18*/ 	.word	0x000000b8
        /*0a1c*/ 	.short	0x010a
        /*0a1e*/ 	.byte	0x18
	.zero		1


	//   ....[92]....
        /*0a20*/ 	.word	0x00009510
        /*0a24*/ 	.word	0x000000ff
        /*0a28*/ 	.word	0x00000098
        /*0a2c*/ 	.short	0x010b
        /*0a2e*/ 	.byte	0x18
	.zero		1


	//   ....[93]....
        /*0a30*/ 	.word	0x00009570
        /*0a34*/ 	.word	0x000000ff
        /*0a38*/ 	.word	0x00000000
        /*0a3c*/ 	.short	0x0101
        /*0a3e*/ 	.byte	0x04
	.zero		1


	//   ....[94]....
        /*0a40*/ 	.word	0x000095a0
        /*0a44*/ 	.word	0x000000ff
        /*0a48*/ 	.word	0x000000c0
        /*0a4c*/ 	.short	0x010a
        /*0a4e*/ 	.byte	0x18
	.zero		1


	//   ....[95]....
        /*0a50*/ 	.word	0x000096d0
        /*0a54*/ 	.word	0x000000ff
        /*0a58*/ 	.word	0x000000a0
        /*0a5c*/ 	.short	0x010b
        /*0a5e*/ 	.byte	0x18
	.zero		1


	//   ....[96]....
        /*0a60*/ 	.word	0x00009730
        /*0a64*/ 	.word	0x000000ff
        /*0a68*/ 	.word	0x00000000
        /*0a6c*/ 	.short	0x0101
        /*0a6e*/ 	.byte	0x04
	.zero		1


	//   ....[97]....
        /*0a70*/ 	.word	0x00009760
        /*0a74*/ 	.word	0x000000ff
        /*0a78*/ 	.word	0x000000c8
        /*0a7c*/ 	.short	0x010a
        /*0a7e*/ 	.byte	0x18
	.zero		1


	//   ....[98]....
        /*0a80*/ 	.word	0x00009890
        /*0a84*/ 	.word	0x000000ff
        /*0a88*/ 	.word	0x000000a8
        /*0a8c*/ 	.short	0x010b
        /*0a8e*/ 	.byte	0x18
	.zero		1


	//   ....[99]....
        /*0a90*/ 	.word	0x00009910
        /*0a94*/ 	.word	0x000000ff
        /*0a98*/ 	.word	0x00000000
        /*0a9c*/ 	.short	0x0101
        /*0a9e*/ 	.byte	0x04
	.zero		1


	//   ....[100]....
        /*0aa0*/ 	.word	0x00009960
        /*0aa4*/ 	.word	0x000000ff
        /*0aa8*/ 	.word	0x000001a0
        /*0aac*/ 	.short	0x010a
        /*0aae*/ 	.byte	0x08
	.zero		1


	//   ....[101]....
        /*0ab0*/ 	.word	0x00009ac0
        /*0ab4*/ 	.word	0x000000ff
        /*0ab8*/ 	.word	0x00000000
        /*0abc*/ 	.short	0x0101
        /*0abe*/ 	.byte	0x08
	.zero		1


	//   ....[102]....
        /*0ac0*/ 	.word	0x00009b70
        /*0ac4*/ 	.word	0x000000ff
        /*0ac8*/ 	.word	0x000000b0
        /*0acc*/ 	.short	0x010a
        /*0ace*/ 	.byte	0x18
	.zero		1


	//   ....[103]....
        /*0ad0*/ 	.word	0x00009bb0
        /*0ad4*/ 	.word	0x000000ff
        /*0ad8*/ 	.word	0x000000b8
        /*0adc*/ 	.short	0x010a
        /*0ade*/ 	.byte	0x18
	.zero		1


	//   ....[104]....
        /*0ae0*/ 	.word	0x00009bf0
        /*0ae4*/ 	.word	0x000000ff
        /*0ae8*/ 	.word	0x000000c0
        /*0aec*/ 	.short	0x010a
        /*0aee*/ 	.byte	0x18
	.zero		1


	//   ....[105]....
        /*0af0*/ 	.word	0x00009c50
        /*0af4*/ 	.word	0x00000000
        /*0af8*/ 	.word	0x000000c8
        /*0afc*/ 	.short	0x010a
        /*0afe*/ 	.byte	0xff
	.zero		1


	//   ....[106]....
        /*0b00*/ 	.word	0x0000a6d0
        /*0b04*/ 	.word	0x000000ff
        /*0b08*/ 	.word	0x000001a0
        /*0b0c*/ 	.short	0x010a
        /*0b0e*/ 	.byte	0x06
	.zero		1


	//   ....[107]....
        /*0b10*/ 	.word	0x0000a860
        /*0b14*/ 	.word	0x000000ff
        /*0b18*/ 	.word	0x00000000
        /*0b1c*/ 	.short	0x0101
        /*0b1e*/ 	.byte	0x04
	.zero		1


	//   ....[108]....
        /*0b20*/ 	.word	0x0000adf0
        /*0b24*/ 	.word	0x000000ff
        /*0b28*/ 	.word	0x00000090
        /*0b2c*/ 	.short	0x010a
        /*0b2e*/ 	.byte	0x2b
	.zero		1


	//   ....[109]....
        /*0b30*/ 	.word	0x0000ae50
        /*0b34*/ 	.word	0x00000091
        /*0b38*/ 	.word	0x00000160
        /*0b3c*/ 	.short	0x010a
        /*0b3e*/ 	.byte	0xff
	.zero		1


	//   ....[110]....
        /*0b40*/ 	.word	0x0000ae70
        /*0b44*/ 	.word	0x000000ff
        /*0b48*/ 	.word	0x00000090
        /*0b4c*/ 	.short	0x010a
        /*0b4e*/ 	.byte	0x2b
	.zero		1


	//   ....[111]....
        /*0b50*/ 	.word	0x0000b2e0
        /*0b54*/ 	.word	0x00000091
        /*0b58*/ 	.word	0x00000160
        /*0b5c*/ 	.short	0x010a
        /*0b5e*/ 	.byte	0xff
	.zero		1


	//   ....[112]....
        /*0b60*/ 	.word	0x0000c660
        /*0b64*/ 	.word	0x000000ff
        /*0b68*/ 	.word	0x00000000
        /*0b6c*/ 	.short	0x0101
        /*0b6e*/ 	.byte	0x04
	.zero		1


	//   ....[113]....
        /*0b70*/ 	.word	0x0000c6b0
        /*0b74*/ 	.word	0x000000ff
        /*0b78*/ 	.word	0x00000098
        /*0b7c*/ 	.short	0x010a
        /*0b7e*/ 	.byte	0x2b
	.zero		1


	//   ....[114]....
        /*0b80*/ 	.word	0x0000c6e0
        /*0b84*/ 	.word	0x000000ff
        /*0b88*/ 	.word	0x00000098
        /*0b8c*/ 	.short	0x010a
        /*0b8e*/ 	.byte	0x2b
	.zero		1


	//   ....[115]....
        /*0b90*/ 	.word	0x0000dd30
        /*0b94*/ 	.word	0x000000ff
        /*0b98*/ 	.word	0x00000000
        /*0b9c*/ 	.short	0x0101
        /*0b9e*/ 	.byte	0x04
	.zero		1


	//   ....[116]....
        /*0ba0*/ 	.word	0x0000dd50
        /*0ba4*/ 	.word	0x000000ff
        /*0ba8*/ 	.word	0x000000a0
        /*0bac*/ 	.short	0x010a
        /*0bae*/ 	.byte	0x2b
	.zero		1


	//   ....[117]....
        /*0bb0*/ 	.word	0x0000dd70
        /*0bb4*/ 	.word	0x000000ff
        /*0bb8*/ 	.word	0x000000a0
        /*0bbc*/ 	.short	0x010a
        /*0bbe*/ 	.byte	0x2b
	.zero		1


	//   ....[118]....
        /*0bc0*/ 	.word	0x0000f3f0
        /*0bc4*/ 	.word	0x000000ff
        /*0bc8*/ 	.word	0x00000000
        /*0bcc*/ 	.short	0x0101
        /*0bce*/ 	.byte	0x04
	.zero		1


	//   ....[119]....
        /*0bd0*/ 	.word	0x0000f410
        /*0bd4*/ 	.word	0x000000ff
        /*0bd8*/ 	.word	0x000000a8
        /*0bdc*/ 	.short	0x010a
        /*0bde*/ 	.byte	0x2b
	.zero		1


	//   ....[120]....
        /*0be0*/ 	.word	0x0000f430
        /*0be4*/ 	.word	0x000000ff
        /*0be8*/ 	.word	0x000000a8
        /*0bec*/ 	.short	0x010a
        /*0bee*/ 	.byte	0x2b
	.zero		1


	//   ....[121]....
        /*0bf0*/ 	.word	0x0000fba0
        /*0bf4*/ 	.word	0x00000091
        /*0bf8*/ 	.word	0x00000000
        /*0bfc*/ 	.short	0x0101
        /*0bfe*/ 	.byte	0xff
	.zero		1


	//   ....[122]....
        /*0c00*/ 	.word	0x00010bc0
        /*0c04*/ 	.word	0x000000ff
        /*0c08*/ 	.word	0x00000000
        /*0c0c*/ 	.short	0x0101
        /*0c0e*/ 	.byte	0x04
	.zero		1


	//   ....[123]....
        /*0c10*/ 	.word	0x00010c60
        /*0c14*/ 	.word	0x000000ff
        /*0c18*/ 	.word	0x00000000
        /*0c1c*/ 	.short	0x0101
        /*0c1e*/ 	.byte	0x04
	.zero		1


	//   ....[124]....
        /*0c20*/ 	.word	0x00011570
        /*0c24*/ 	.word	0x000000ff
        /*0c28*/ 	.word	0x000000e0
        /*0c2c*/ 	.short	0x010a
        /*0c2e*/ 	.byte	0x18
	.zero		1


	//   ....[125]....
        /*0c30*/ 	.word	0x000116b0
        /*0c34*/ 	.word	0x000000ff
        /*0c38*/ 	.word	0x00000000
        /*0c3c*/ 	.short	0x0101
        /*0c3e*/ 	.byte	0x06
	.zero		1


	//   ....[126]....
        /*0c40*/ 	.word	0x00011720
        /*0c44*/ 	.word	0x000000ff
        /*0c48*/ 	.word	0x000001e0
        /*0c4c*/ 	.short	0x010a
        /*0c4e*/ 	.byte	0x18
	.zero		1


	//   ....[127]....
        /*0c50*/ 	.word	0x00012800
        /*0c54*/ 	.word	0x000000ff
        /*0c58*/ 	.word	0x000001a0
        /*0c5c*/ 	.short	0x0101
        /*0c5e*/ 	.byte	0x18
	.zero		1


	//   ....[128]....
        /*0c60*/ 	.word	0x00012b00
        /*0c64*/ 	.word	0x000000ff
        /*0c68*/ 	.word	0x00000008
        /*0c6c*/ 	.short	0x010a
        /*0c6e*/ 	.byte	0x06
	.zero		1


	//   ....[129]....
        /*0c70*/ 	.word	0x00012b20
        /*0c74*/ 	.word	0x000000ff
        /*0c78*/ 	.word	0x00000008
        /*0c7c*/ 	.short	0x010a
        /*0c7e*/ 	.byte	0x06
	.zero		1


	//   ....[130]....
        /*0c80*/ 	.word	0x00012cb0
        /*0c84*/ 	.word	0x000000ff
        /*0c88*/ 	.word	0x00000008
        /*0c8c*/ 	.short	0x010a
        /*0c8e*/ 	.byte	0x06
	.zero		1


	//   ....[131]....
        /*0c90*/ 	.word	0x00012cd0
        /*0c94*/ 	.word	0x000000ff
        /*0c98*/ 	.word	0x00000008
        /*0c9c*/ 	.short	0x010a
        /*0c9e*/ 	.byte	0x06
	.zero		1


	//   ....[132]....
        /*0ca0*/ 	.word	0x00012d90
        /*0ca4*/ 	.word	0x000000ff
        /*0ca8*/ 	.word	0x00000000
        /*0cac*/ 	.short	0x0101
        /*0cae*/ 	.byte	0x05
	.zero		1


	//   ....[133]....
        /*0cb0*/ 	.word	0x00013070
        /*0cb4*/ 	.word	0x000000ff
        /*0cb8*/ 	.word	0x00000000
        /*0cbc*/ 	.short	0x010a
        /*0cbe*/ 	.byte	0x09
	.zero		1


	//   ....[134]....
        /*0cc0*/ 	.word	0x000130d0
        /*0cc4*/ 	.word	0x000000ff
        /*0cc8*/ 	.word	0x00000170
        /*0ccc*/ 	.short	0x010a
        /*0cce*/ 	.byte	0x0d
	.zero		1


	//   ....[135]....
        /*0cd0*/ 	.word	0x000131f0
        /*0cd4*/ 	.word	0x000000ff
        /*0cd8*/ 	.word	0x00000000
        /*0cdc*/ 	.short	0x010a
        /*0cde*/ 	.byte	0x0a
	.zero		1


	//   ....[136]....
        /*0ce0*/ 	.word	0x00013330
        /*0ce4*/ 	.word	0x000000ff
        /*0ce8*/ 	.word	0x00000000
        /*0cec*/ 	.short	0x010a
        /*0cee*/ 	.byte	0x09
	.zero		1


	//   ....[137]....
        /*0cf0*/ 	.word	0x00013520
        /*0cf4*/ 	.word	0x000000ff
        /*0cf8*/ 	.word	0x000001a0
        /*0cfc*/ 	.short	0x010a
        /*0cfe*/ 	.byte	0x09
	.zero		1


	//   ....[138]....
        /*0d00*/ 	.word	0x00013650
        /*0d04*/ 	.word	0x000000ff
        /*0d08*/ 	.word	0x00000000
        /*0d0c*/ 	.short	0x0101
        /*0d0e*/ 	.byte	0x09
	.zero		1


	//   ....[139]....
        /*0d10*/ 	.word	0x00013780
        /*0d14*/ 	.word	0x000000ff
        /*0d18*/ 	.word	0x00000170
        /*0d1c*/ 	.short	0x010a
        /*0d1e*/ 	.byte	0x06
	.zero		1


	//   ....[140]....
        /*0d20*/ 	.word	0x00013840
        /*0d24*/ 	.word	0x00000000
        /*0d28*/ 	.word	0x00000170
        /*0d2c*/ 	.short	0x010a
        /*0d2e*/ 	.byte	0xff
	.zero		1


	//   ....[141]....
        /*0d30*/ 	.word	0x00013880
        /*0d34*/ 	.word	0x00000000
        /*0d38*/ 	.word	0x00000170
        /*0d3c*/ 	.short	0x010a
        /*0d3e*/ 	.byte	0xff
	.zero		1


	//   ....[142]....
        /*0d40*/ 	.word	0x000138f0
        /*0d44*/ 	.word	0x000000ff
        /*0d48*/ 	.word	0x00000000
        /*0d4c*/ 	.short	0x0101
        /*0d4e*/ 	.byte	0x06
	.zero		1


	//   ....[143]....
        /*0d50*/ 	.word	0x00013930
        /*0d54*/ 	.word	0x000000ff
        /*0d58*/ 	.word	0x00000190
        /*0d5c*/ 	.short	0x010a
        /*0d5e*/ 	.byte	0x04
	.zero		1


	//   ....[144]....
        /*0d60*/ 	.word	0x00013970
        /*0d64*/ 	.word	0x000000ff
        /*0d68*/ 	.word	0x00000000
        /*0d6c*/ 	.short	0x0101
        /*0d6e*/ 	.byte	0x06
	.zero		1


	//   ....[145]....
        /*0d70*/ 	.word	0x00013bd0
        /*0d74*/ 	.word	0x00000000
        /*0d78*/ 	.word	0x00000048
        /*0d7c*/ 	.short	0x010a
        /*0d7e*/ 	.byte	0xff
	.zero		1


	//   ....[146]....
        /*0d80*/ 	.word	0x00013c30
        /*0d84*/ 	.word	0x00000000
        /*0d88*/ 	.word	0x00000048
        /*0d8c*/ 	.short	0x010a
        /*0d8e*/ 	.byte	0xff
	.zero		1


	//   ....[147]....
        /*0d90*/ 	.word	0x00013c90
        /*0d94*/ 	.word	0x00000000
        /*0d98*/ 	.word	0x000001a0
        /*0d9c*/ 	.short	0x010a
        /*0d9e*/ 	.byte	0xff
	.zero		1


	//   ....[148]....
        /*0da0*/ 	.word	0x00013cf0
        /*0da4*/ 	.word	0x00000000
        /*0da8*/ 	.word	0x00000000
        /*0dac*/ 	.short	0x010a
        /*0dae*/ 	.byte	0xff
	.zero		1


	//   ....[149]....
        /*0db0*/ 	.word	0x00013d50
        /*0db4*/ 	.word	0x00000000
        /*0db8*/ 	.word	0x00000000
        /*0dbc*/ 	.short	0x010a
        /*0dbe*/ 	.byte	0xff
	.zero		1


	//   ....[150]....
        /*0dc0*/ 	.word	0x00013db0
        /*0dc4*/ 	.word	0x00000000
        /*0dc8*/ 	.word	0x00000000
        /*0dcc*/ 	.short	0x010a
        /*0dce*/ 	.byte	0xff
	.zero		1


	//   ....[151]....
        /*0dd0*/ 	.word	0x00013e10
        /*0dd4*/ 	.word	0x00000000
        /*0dd8*/ 	.word	0x00000000
        /*0ddc*/ 	.short	0x010a
        /*0dde*/ 	.byte	0xff
	.zero		1


	//   ....[152]....
        /*0de0*/ 	.word	0x00013e70
        /*0de4*/ 	.word	0x00000000
        /*0de8*/ 	.word	0x00000000
        /*0dec*/ 	.short	0x010a
        /*0dee*/ 	.byte	0xff
	.zero		1


	//   ....[153]....
        /*0df0*/ 	.word	0x00013ed0
        /*0df4*/ 	.word	0x00000000
        /*0df8*/ 	.word	0x00000000
        /*0dfc*/ 	.short	0x010a
        /*0dfe*/ 	.byte	0xff
	.zero		1


	//   ....[154]....
        /*0e00*/ 	.word	0x00013f30
        /*0e04*/ 	.word	0x00000000
        /*0e08*/ 	.word	0x00000000
        /*0e0c*/ 	.short	0x010a
        /*0e0e*/ 	.byte	0xff
	.zero		1


	//   ....[155]....
        /*0e10*/ 	.word	0x00013f90
        /*0e14*/ 	.word	0x00000000
        /*0e18*/ 	.word	0x00000000
        /*0e1c*/ 	.short	0x010a
        /*0e1e*/ 	.byte	0xff
	.zero		1


	//   ....[156]....
        /*0e20*/ 	.word	0x00013ff0
        /*0e24*/ 	.word	0x00000010
        /*0e28*/ 	.word	0x00000120
        /*0e2c*/ 	.short	0x010a
        /*0e2e*/ 	.byte	0xff
	.zero		1


	//   ....[157]....
        /*0e30*/ 	.word	0x00014050
        /*0e34*/ 	.word	0x0000000b
        /*0e38*/ 	.word	0x00000120
        /*0e3c*/ 	.short	0x010a
        /*0e3e*/ 	.byte	0xff
	.zero		1


	//   ....[158]....
        /*0e40*/ 	.word	0x000140a0
        /*0e44*/ 	.word	0x0000000f
        /*0e48*/ 	.word	0x000000d8
        /*0e4c*/ 	.short	0x010a
        /*0e4e*/ 	.byte	0xff
	.zero		1


	//   ....[159]....
        /*0e50*/ 	.word	0x00014100
        /*0e54*/ 	.word	0x00000000
        /*0e58*/ 	.word	0x000000b0
        /*0e5c*/ 	.short	0x010a
        /*0e5e*/ 	.byte	0xff
	.zero		1


	//   ....[160]....
        /*0e60*/ 	.word	0x00014160
        /*0e64*/ 	.word	0x00000000
        /*0e68*/ 	.word	0x000000b8
        /*0e6c*/ 	.short	0x010a
        /*0e6e*/ 	.byte	0xff
	.zero		1


	//   ....[161]....
        /*0e70*/ 	.word	0x000141c0
        /*0e74*/ 	.word	0x00000000
        /*0e78*/ 	.word	0x000000c0
        /*0e7c*/ 	.short	0x010a
        /*0e7e*/ 	.byte	0xff
	.zero		1


	//   ....[162]....
        /*0e80*/ 	.word	0x00014220
        /*0e84*/ 	.word	0x00000000
        /*0e88*/ 	.word	0x000000c8
        /*0e8c*/ 	.short	0x010a
        /*0e8e*/ 	.byte	0xff
	.zero		1


	//   ....[163]....
        /*0e90*/ 	.word	0x00014280
        /*0e94*/ 	.word	0x00000000
        /*0e98*/ 	.word	0x000001a0
        /*0e9c*/ 	.short	0x010a
        /*0e9e*/ 	.byte	0xff
	.zero		1


	//   ....[164]....
        /*0ea0*/ 	.word	0x000142e0
        /*0ea4*/ 	.word	0x00000000
        /*0ea8*/ 	.word	0x000000b0
        /*0eac*/ 	.short	0x010a
        /*0eae*/ 	.byte	0xff
	.zero		1


	//   ....[165]....
        /*0eb0*/ 	.word	0x00014340
        /*0eb4*/ 	.word	0x00000000
        /*0eb8*/ 	.word	0x000000b8
        /*0ebc*/ 	.short	0x010a
        /*0ebe*/ 	.byte	0xff
	.zero		1


	//   ....[166]....
        /*0ec0*/ 	.word	0x000143a0
        /*0ec4*/ 	.word	0x00000000
        /*0ec8*/ 	.word	0x000000c0
        /*0ecc*/ 	.short	0x010a
        /*0ece*/ 	.byte	0xff
	.zero		1


	//   ....[167]....
        /*0ed0*/ 	.word	0x00014400
        /*0ed4*/ 	.word	0x00000000
        /*0ed8*/ 	.word	0x000001a0
        /*0edc*/ 	.short	0x010a
        /*0ede*/ 	.byte	0xff
	.zero		1


	//   ....[168]....
        /*0ee0*/ 	.word	0x000144c0
        /*0ee4*/ 	.word	0x00000003
        /*0ee8*/ 	.word	0x00000090
        /*0eec*/ 	.short	0x010a
        /*0eee*/ 	.byte	0xff
	.zero		1


	//   ....[169]....
        /*0ef0*/ 	.word	0x00014510
        /*0ef4*/ 	.word	0x00000091
        /*0ef8*/ 	.word	0x00000160
        /*0efc*/ 	.short	0x010a
        /*0efe*/ 	.byte	0xff
	.zero		1


	//   ....[170]....
        /*0f00*/ 	.word	0x00014570
        /*0f04*/ 	.word	0x00000003
        /*0f08*/ 	.word	0x00000098
        /*0f0c*/ 	.short	0x010a
        /*0f0e*/ 	.byte	0xff
	.zero		1


	//   ....[171]....
        /*0f10*/ 	.word	0x000145d0
        /*0f14*/ 	.word	0x00000000
        /*0f18*/ 	.word	0x000000a0
        /*0f1c*/ 	.short	0x010a
        /*0f1e*/ 	.byte	0xff
	.zero		1


	//   ....[172]....
        /*0f20*/ 	.word	0x00014630
        /*0f24*/ 	.word	0x00000000
        /*0f28*/ 	.word	0x000000a8
        /*0f2c*/ 	.short	0x010a
        /*0f2e*/ 	.byte	0xff
	.zero		1


	//   ....[173]....
        /*0f30*/ 	.word	0x00014690
        /*0f34*/ 	.word	0x00000004
        /*0f38*/ 	.word	0x000000e0
        /*0f3c*/ 	.short	0x010a
        /*0f3e*/ 	.byte	0xff
	.zero		1


	//   ....[174]....
        /*0f40*/ 	.word	0x000146f0
        /*0f44*/ 	.word	0x00000004
        /*0f48*/ 	.word	0x000001e0
        /*0f4c*/ 	.short	0x010a
        /*0f4e*/ 	.byte	0xff
	.zero		1


	//   ....[175]....
        /*0f50*/ 	.word	0x00014750
        /*0f54*/ 	.word	0x00000000
        /*0f58*/ 	.word	0x00000008
        /*0f5c*/ 	.short	0x010a
        /*0f5e*/ 	.byte	0xff
	.zero		1


	//   ....[176]....
        /*0f60*/ 	.word	0x00014830
        /*0f64*/ 	.word	0x00000000
        /*0f68*/ 	.word	0x00000008
        /*0f6c*/ 	.short	0x010a
        /*0f6e*/ 	.byte	0xff
	.zero		1


	//   ....[177]....
        /*0f70*/ 	.word	0x00014890
        /*0f74*/ 	.word	0x00000003
        /*0f78*/ 	.word	0x00000170
        /*0f7c*/ 	.short	0x010a
        /*0f7e*/ 	.byte	0xff
	.zero		1


	//   ....[178]....
        /*0f80*/ 	.word	0x000148f0
        /*0f84*/ 	.word	0x00000003
        /*0f88*/ 	.word	0x00000000
        /*0f8c*/ 	.short	0x010a
        /*0f8e*/ 	.byte	0xff
	.zero		1


	//   ....[179]....
        /*0f90*/ 	.word	0x00014950
        /*0f94*/ 	.word	0x00000003
        /*0f98*/ 	.word	0x000001a0
        /*0f9c*/ 	.short	0x010a
        /*0f9e*/ 	.byte	0xff
	.zero		1


	//   ....[180]....
        /*0fa0*/ 	.word	0x000149b0
        /*0fa4*/ 	.word	0x00000000
        /*0fa8*/ 	.word	0x00000170
        /*0fac*/ 	.short	0x010a
        /*0fae*/ 	.byte	0xff
	.zero		1


	//   ....[181]....
        /*0fb0*/ 	.word	0x00014a10
        /*0fb4*/ 	.word	0x00000000
        /*0fb8*/ 	.word	0x00000190
        /*0fbc*/ 	.short	0x010a
        /*0fbe*/ 	.byte	0xff
	.zero		1


	//----- nvinfo : EIATTR_NUM_MBARRIERS
	.align		4
.L_49:
        /*0fc0*/ 	.byte	0x03, 0x38
        /*0fc2*/ 	.short	0x0041


	//----- nvinfo : EIATTR_EXIT_INSTR_OFFSETS
	.align		4
        /*0fc4*/ 	.byte	0x04, 0x1c
        /*0fc6*/ 	.short	(.L_51 - .L_50)


	//   ....[0]....
.L_50:
        /*0fc8*/ 	.word	0x000038a0


	//   ....[1]....
        /*0fcc*/ 	.word	0x00004fc0


	//   ....[2]....
        /*0fd0*/ 	.word	0x00008950


	//   ....[3]....
        /*0fd4*/ 	.word	0x00009c80


	//   ....[4]....
        /*0fd8*/ 	.word	0x00010c70


	//   ....[5]....
        /*0fdc*/ 	.word	0x00010ca0


	//   ....[6]....
        /*0fe0*/ 	.word	0x000128d0


	//   ....[7]....
        /*0fe4*/ 	.word	0x00013bb0


	//----- nvinfo : EIATTR_INDIRECT_BRANCH_TARGETS
	.align		4
.L_51:
        /*0fe8*/ 	.byte	0x04, 0x34
        /*0fea*/ 	.short	(.L_53 - .L_52)


	//   ....[0]....
.L_52:
        /*0fec*/ 	.word	.L_x_302@srel
        /*0ff0*/ 	.short	0x0
        /*0ff2*/ 	.short	0x0
        /*0ff4*/ 	.word	0xa
        /*0ff8*/ 	.word	.L_x_303@srel
        /* <DEDUP_REMOVED lines=9> */


	//----- nvinfo : EIATTR_MAX_THREADS
	.align		4
.L_53:
        /*1020*/ 	.byte	0x04, 0x05
        /*1022*/ 	.short	(.L_55 - .L_54)
.L_54:
        /*1024*/ 	.word	0x00000180
        /*1028*/ 	.word	0x00000001
        /*102c*/ 	.word	0x00000001


	//----- nvinfo : EIATTR_CRS_STACK_SIZE
	.align		4
.L_55:
        /*1030*/ 	.byte	0x04, 0x1e
        /*1032*/ 	.short	(.L_57 - .L_56)
.L_56:
        /*1034*/ 	.word	0x00000000


	//----- nvinfo : EIATTR_CBANK_PARAM_SIZE
	.align		4
.L_57:
        /*1038*/ 	.byte	0x03, 0x19
        /*103a*/ 	.short	0x0900


	//----- nvinfo : EIATTR_PARAM_CBANK
	.align		4
        /*103c*/ 	.byte	0x04, 0x0a
        /*103e*/ 	.short	(.L_59 - .L_58)
	.align		4
.L_58:
        /*1040*/ 	.word	index@(.nv.constant0._ZN7cutlass13device_kernelINS_4gemm6kernel13GemmUniversalINS1_17GroupProblemShapeIN4cute5tupleIJiiiEEEEENS1_10collective13CollectiveMmaINS1_40MainloopSm100ArrayTmaUmmaWarpSpecializedILi9ELi8ELi2ENS6_IJNS5_1CILi2EEENSC_ILi1EEESE_EEEEENS6_IJNSC_ILi256EEESH_NSC_ILi64EEEEEENS_12float_e4m3_tEPNS6_IJlSE_NSC_ILi0EEEEEESK_SN_NS5_8TiledMMAINS5_8MMA_AtomIJNS5_10MMA_TraitsINS5_25SM100_MMA_F8F6F4_2x1SM_SSEJSK_SK_fSH_SH_NS5_17integral_constantINS5_4UMMA5MajorELSU_0EEESV_NSS_INST_7ScaleInELSW_0EEESX_EEEEEENS5_6LayoutINS6_IJSE_SE_SE_EEENS6_IJSL_SL_SL_EEEEENS6_IJNS5_10UnderscoreES14_S14_EEEEENS5_18SM100_TMA_2SM_LOADENS5_14ComposedLayoutINS5_7SwizzleILi2ELi4ELi3EEENS5_18smem_ptr_flag_bitsILi8EEENS10_INS6_IJNSC_ILi8EEESI_EEENS6_IJSI_SE_EEEEEEEvNS5_8identityES17_S1H_vS1I_EENS_8epilogue10collective18CollectiveEpilogueINS1K_31Sm100PtrArrayTmaWarpSpecializedILi4ELi2ELi64ELb1ELb0EEEJNS6_IJNSC_ILi128EEESH_SI_EEENS6_IJNS10_IS1P_SE_EENS10_ISI_SE_EEEEENS_6half_tEPNS6_IJSE_lSL_EEES1U_S1W_NS1K_6fusion15FusionCallbacksIS1O_NS1X_17LinearCombinationIS1U_fS1U_fLNS_15FloatRoundStyleE2EEES1Q_S1T_JEEENS5_5SM1004TMEM4LOAD26SM100_TMEM_LOAD_16dp256b8xENS5_13SM90_TMA_LOADENS18_INS19_ILi3ELi4ELi3EEENS1B_ILi16EEENS10_INS6_IJSI_S1D_EEENS6_IJSE_SI_EEEEEEENS5_17SM75_U16x8_LDSM_TENS5_14SM90_TMA_STOREES2D_NS5_17SM90_U16x8_STSM_TENS5_39AutoVectorizingCopyWithAssumedAlignmentILi128EEEEEEvvEEEEvNT_6ParamsE)
        /*1044*/ 	.short	0x0380
        /*1046*/ 	.short	0x0900


	//----- nvinfo : EIATTR_SW_WAR
	.align		4
.L_59:
        /*1048*/ 	.byte	0x04, 0x36
        /*104a*/ 	.short	(.L_61 - .L_60)
.L_60:
        /*104c*/ 	.word	0x00000008
.L_61:


//--------------------- .nv.callgraph             --------------------------
	.section	.nv.callgraph,"",@"SHT_CUDA_CALLGRAPH"
	.align	4
	.sectionentsize	8
	.align		4
        /*0000*/ 	.word	0x00000000
	.align		4
        /*0004*/ 	.word	0xffffffff
	.align		4
        /*0008*/ 	.word	index@(_ZN7cutlass13device_kernelINS_4gemm6kernel13GemmUniversalINS1_17GroupProblemShapeIN4cute5tupleIJiiiEEEEENS1_10collective13CollectiveMmaINS1_40MainloopSm100ArrayTmaUmmaWarpSpecializedILi9ELi8ELi2ENS6_IJNS5_1CILi2EEENSC_ILi1EEESE_EEEEENS6_IJNSC_ILi256EEESH_NSC_ILi64EEEEEENS_12float_e4m3_tEPNS6_IJlSE_NSC_ILi0EEEEEESK_SN_NS5_8TiledMMAINS5_8MMA_AtomIJNS5_10MMA_TraitsINS5_25SM100_MMA_F8F6F4_2x1SM_SSEJSK_SK_fSH_SH_NS5_17integral_constantINS5_4UMMA5MajorELSU_0EEESV_NSS_INST_7ScaleInELSW_0EEESX_EEEEEENS5_6LayoutINS6_IJSE_SE_SE_EEENS6_IJSL_SL_SL_EEEEENS6_IJNS5_10UnderscoreES14_S14_EEEEENS5_18SM100_TMA_2SM_LOADENS5_14ComposedLayoutINS5_7SwizzleILi2ELi4ELi3EEENS5_18smem_ptr_flag_bitsILi8EEENS10_INS6_IJNSC_ILi8EEESI_EEENS6_IJSI_SE_EEEEEEEvNS5_8identityES17_S1H_vS1I_EENS_8epilogue10collective18CollectiveEpilogueINS1K_31Sm100PtrArrayTmaWarpSpecializedILi4ELi2ELi64ELb1ELb0EEEJNS6_IJNSC_ILi128EEESH_SI_EEENS6_IJNS10_IS1P_SE_EENS10_ISI_SE_EEEEENS_6half_tEPNS6_IJSE_lSL_EEES1U_S1W_NS1K_6fusion15FusionCallbacksIS1O_NS1X_17LinearCombinationIS1U_fS1U_fLNS_15FloatRoundStyleE2EEES1Q_S1T_JEEENS5_5SM1004TMEM4LOAD26SM100_TMEM_LOAD_16dp256b8xENS5_13SM90_TMA_LOADENS18_INS19_ILi3ELi4ELi3EEENS1B_ILi16EEENS10_INS6_IJSI_S1D_EEENS6_IJSE_SI_EEEEEEENS5_17SM75_U16x8_LDSM_TENS5_14SM90_TMA_STOREES2D_NS5_17SM90_U16x8_STSM_TENS5_39AutoVectorizingCopyWithAssumedAlignmentILi128EEEEEEvvEEEEvNT_6ParamsE)
	.align		4
        /*000c*/ 	.word	index@(__assertfail)
	.align		4
        /*0010*/ 	.word	0x00000000
	.align		4
        /*0014*/ 	.word	0xfffffffe
	.align		4
        /*0018*/ 	.word	0x00000000
	.align		4
        /*001c*/ 	.word	0xfffffffd
	.align		4
        /*0020*/ 	.word	0x00000000
	.align		4
        /*0024*/ 	.word	0xfffffffc


//--------------------- .nv.constant4             --------------------------
	.section	.nv.constant4,"a",@progbits
	.align	8
	.align		8
.nv.constant4:
        /*0000*/ 	.dword	__assertfail
	.align		8
        /*0008*/ 	.dword	__unnamed_1
	.align		8
        /*0010*/ 	.dword	__unnamed_2
	.align		8
        /*0018*/ 	.dword	_ZN39_INTERNAL_6c96ca8c_4_k_cu_f5f38a8d_27264cuda3std3__45__cpo5beginE
	.align		8
        /*0020*/ 	.dword	_ZN39_INTERNAL_6c96ca8c_4_k_cu_f5f38a8d_27264cuda3std3__45__cpo3endE
	.align		8
        /*0028*/ 	.dword	_ZN39_INTERNAL_6c96ca8c_4_k_cu_f5f38a8d_27264cuda3std3__45__cpo6cbeginE
	.align		8
        /*0030*/ 	.dword	_ZN39_INTERNAL_6c96ca8c_4_k_cu_f5f38a8d_27264cuda3std3__45__cpo4cendE
	.align		8
        /*0038*/ 	.dword	_ZN39_INTERNAL_6c96ca8c_4_k_cu_f5f38a8d_27264cuda3std3__441_GLOBAL__N__6c96ca8c_4_k_cu_f5f38a8d_27266ignoreE
	.align		8
        /*0040*/ 	.dword	_ZN39_INTERNAL_6c96ca8c_4_k_cu_f5f38a8d_27264cuda3std3__419piecewise_constructE
	.align		8
        /*0048*/ 	.dword	_ZN39_INTERNAL_6c96ca8c_4_k_cu_f5f38a8d_27264cuda3std3__48in_placeE
	.align		8
        /*0050*/ 	.dword	_ZN39_INTERNAL_6c96ca8c_4_k_cu_f5f38a8d_27264cuda3std6ranges3__45__cpo4swapE
	.align		8
        /*0058*/ 	.dword	_ZN39_INTERNAL_6c96ca8c_4_k_cu_f5f38a8d_27264cuda3std6ranges3__45__cpo9iter_moveE
	.align		8
        /*0060*/ 	.dword	_ZN39_INTERNAL_6c96ca8c_4_k_cu_f5f38a8d_27264cute7productE
	.align		8
        /*0068*/ 	.dword	_ZN39_INTERNAL_6c96ca8c_4_k_cu_f5f38a8d_27264cute1_E
	.align		8
        /*0070*/ 	.dword	$str$24
	.align		8
        /*0078*/ 	.dword	$str$25
	.align		8
        /*0080*/ 	.dword	$str$26
	.align		8
        /*0088*/ 	.dword	$str$27


//--------------------- .nv.constant2._ZN7cutlass13device_kernelINS_4gemm6kernel13GemmUniversalINS1_17GroupProblemShapeIN4cute5tupleIJiiiEEEEENS1_10collective13CollectiveMmaINS1_40MainloopSm100ArrayTmaUmmaWarpSpecializedILi9ELi8ELi2ENS6_IJNS5_1CILi2EEENSC_ILi1EEESE_EEEEENS6_IJNSC_ILi256EEESH_NSC_ILi64EEEEEENS_12float_e4m3_tEPNS6_IJlSE_NSC_ILi0EEEEEESK_SN_NS5_8TiledMMAINS5_8MMA_AtomIJNS5_10MMA_TraitsINS5_25SM100_MMA_F8F6F4_2x1SM_SSEJSK_SK_fSH_SH_NS5_17integral_constantINS5_4UMMA5MajorELSU_0EEESV_NSS_INST_7ScaleInELSW_0EEESX_EEEEEENS5_6LayoutINS6_IJSE_SE_SE_EEENS6_IJSL_SL_SL_EEEEENS6_IJNS5_10UnderscoreES14_S14_EEEEENS5_18SM100_TMA_2SM_LOADENS5_14ComposedLayoutINS5_7SwizzleILi2ELi4ELi3EEENS5_18smem_ptr_flag_bitsILi8EEENS10_INS6_IJNSC_ILi8EEESI_EEENS6_IJSI_SE_EEEEEEEvNS5_8identityES17_S1H_vS1I_EENS_8epilogue10collective18CollectiveEpilogueINS1K_31Sm100PtrArrayTmaWarpSpecializedILi4ELi2ELi64ELb1ELb0EEEJNS6_IJNSC_ILi128EEESH_SI_EEENS6_IJNS10_IS1P_SE_EENS10_ISI_SE_EEEEENS_6half_tEPNS6_IJSE_lSL_EEES1U_S1W_NS1K_6fusion15FusionCallbacksIS1O_NS1X_17LinearCombinationIS1U_fS1U_fLNS_15FloatRoundStyleE2EEES1Q_S1T_JEEENS5_5SM1004TMEM4LOAD26SM100_TMEM_LOAD_16dp256b8xENS5_13SM90_TMA_LOADENS18_INS19_ILi3ELi4ELi3EEENS1B_ILi16EEENS10_INS6_IJSI_S1D_EEENS6_IJSE_SI_EEEEEEENS5_17SM75_U16x8_LDSM_TENS5_14SM90_TMA_STOREES2D_NS5_17SM90_U16x8_STSM_TENS5_39AutoVectorizingCopyWithAssumedAlignmentILi128EEEEEEvvEEEEvNT_6ParamsE --------------------------
	.section	.nv.constant2._ZN7cutlass13device_kernelINS_4gemm6kernel13GemmUniversalINS1_17GroupProblemShapeIN4cute5tupleIJiiiEEEEENS1_10collective13CollectiveMmaINS1_40MainloopSm100ArrayTmaUmmaWarpSpecializedILi9ELi8ELi2ENS6_IJNS5_1CILi2EEENSC_ILi1EEESE_EEEEENS6_IJNSC_ILi256EEESH_NSC_ILi64EEEEEENS_12float_e4m3_tEPNS6_IJlSE_NSC_ILi0EEEEEESK_SN_NS5_8TiledMMAINS5_8MMA_AtomIJNS5_10MMA_TraitsINS5_25SM100_MMA_F8F6F4_2x1SM_SSEJSK_SK_fSH_SH_NS5_17integral_constantINS5_4UMMA5MajorELSU_0EEESV_NSS_INST_7ScaleInELSW_0EEESX_EEEEEENS5_6LayoutINS6_IJSE_SE_SE_EEENS6_IJSL_SL_SL_EEEEENS6_IJNS5_10UnderscoreES14_S14_EEEEENS5_18SM100_TMA_2SM_LOADENS5_14ComposedLayoutINS5_7SwizzleILi2ELi4ELi3EEENS5_18smem_ptr_flag_bitsILi8EEENS10_INS6_IJNSC_ILi8EEESI_EEENS6_IJSI_SE_EEEEEEEvNS5_8identityES17_S1H_vS1I_EENS_8epilogue10collective18CollectiveEpilogueINS1K_31Sm100PtrArrayTmaWarpSpecializedILi4ELi2ELi64ELb1ELb0EEEJNS6_IJNSC_ILi128EEESH_SI_EEENS6_IJNS10_IS1P_SE_EENS10_ISI_SE_EEEEENS_6half_tEPNS6_IJSE_lSL_EEES1U_S1W_NS1K_6fusion15FusionCallbacksIS1O_NS1X_17LinearCombinationIS1U_fS1U_fLNS_15FloatRoundStyleE2EEES1Q_S1T_JEEENS5_5SM1004TMEM4LOAD26SM100_TMEM_LOAD_16dp256b8xENS5_13SM90_TMA_LOADENS18_INS19_ILi3ELi4ELi3EEENS1B_ILi16EEENS10_INS6_IJSI_S1D_EEENS6_IJSE_SI_EEEEEEENS5_17SM75_U16x8_LDSM_TENS5_14SM90_TMA_STOREES2D_NS5_17SM90_U16x8_STSM_TENS5_39AutoVectorizingCopyWithAssumedAlignmentILi128EEEEEEvvEEEEvNT_6ParamsE,"a",@progbits
	.sectionflags	@""
	.align	4
.nv.constant2._ZN7cutlass13device_kernelINS_4gemm6kernel13GemmUniversalINS1_17GroupProblemShapeIN4cute5tupleIJiiiEEEEENS1_10collective13CollectiveMmaINS1_40MainloopSm100ArrayTmaUmmaWarpSpecializedILi9ELi8ELi2ENS6_IJNS5_1CILi2EEENSC_ILi1EEESE_EEEEENS6_IJNSC_ILi256EEESH_NSC_ILi64EEEEEENS_12float_e4m3_tEPNS6_IJlSE_NSC_ILi0EEEEEESK_SN_NS5_8TiledMMAINS5_8MMA_AtomIJNS5_10MMA_TraitsINS5_25SM100_MMA_F8F6F4_2x1SM_SSEJSK_SK_fSH_SH_NS5_17integral_constantINS5_4UMMA5MajorELSU_0EEESV_NSS_INST_7ScaleInELSW_0EEESX_EEEEEENS5_6LayoutINS6_IJSE_SE_SE_EEENS6_IJSL_SL_SL_EEEEENS6_IJNS5_10UnderscoreES14_S14_EEEEENS5_18SM100_TMA_2SM_LOADENS5_14ComposedLayoutINS5_7SwizzleILi2ELi4ELi3EEENS5_18smem_ptr_flag_bitsILi8EEENS10_INS6_IJNSC_ILi8EEESI_EEENS6_IJSI_SE_EEEEEEEvNS5_8identityES17_S1H_vS1I_EENS_8epilogue10collective18CollectiveEpilogueINS1K_31Sm100PtrArrayTmaWarpSpecializedILi4ELi2ELi64ELb1ELb0EEEJNS6_IJNSC_ILi128EEESH_SI_EEENS6_IJNS10_IS1P_SE_EENS10_ISI_SE_EEEEENS_6half_tEPNS6_IJSE_lSL_EEES1U_S1W_NS1K_6fusion15FusionCallbacksIS1O_NS1X_17LinearCombinationIS1U_fS1U_fLNS_15FloatRoundStyleE2EEES1Q_S1T_JEEENS5_5SM1004TMEM4LOAD26SM100_TMEM_LOAD_16dp256b8xENS5_13SM90_TMA_LOADENS18_INS19_ILi3ELi4ELi3EEENS1B_ILi16EEENS10_INS6_IJSI_S1D_EEENS6_IJSE_SI_EEEEEEENS5_17SM75_U16x8_LDSM_TENS5_14SM90_TMA_STOREES2D_NS5_17SM90_U16x8_STSM_TENS5_39AutoVectorizingCopyWithAssumedAlignmentILi128EEEEEEvvEEEEvNT_6ParamsE:
        /*0000*/ 	.byte	0xf0, 0x28, 0x01, 0x00, 0x40, 0x50, 0x00, 0x00, 0x40, 0x50, 0x00, 0x00, 0x40, 0x50, 0x00, 0x00
        /*0010*/ 	.byte	0x40, 0x50, 0x00, 0x00, 0x40, 0x50, 0x00, 0x00, 0x40, 0x50, 0x00, 0x00, 0x40, 0x50, 0x00, 0x00
        /*0020*/ 	.byte	0xb0, 0x0c, 0x01, 0x00, 0x40, 0x50, 0x00, 0x00


//--------------------- .text._ZN7cutlass13device_kernelINS_4gemm6kernel13GemmUniversalINS1_17GroupProblemShapeIN4cute5tupleIJiiiEEEEENS1_10collective13CollectiveMmaINS1_40MainloopSm100ArrayTmaUmmaWarpSpecializedILi9ELi8ELi2ENS6_IJNS5_1CILi2EEENSC_ILi1EEESE_EEEEENS6_IJNSC_ILi256EEESH_NSC_ILi64EEEEEENS_12float_e4m3_tEPNS6_IJlSE_NSC_ILi0EEEEEESK_SN_NS5_8TiledMMAINS5_8MMA_AtomIJNS5_10MMA_TraitsINS5_25SM100_MMA_F8F6F4_2x1SM_SSEJSK_SK_fSH_SH_NS5_17integral_constantINS5_4UMMA5MajorELSU_0EEESV_NSS_INST_7ScaleInELSW_0EEESX_EEEEEENS5_6LayoutINS6_IJSE_SE_SE_EEENS6_IJSL_SL_SL_EEEEENS6_IJNS5_10UnderscoreES14_S14_EEEEENS5_18SM100_TMA_2SM_LOADENS5_14ComposedLayoutINS5_7SwizzleILi2ELi4ELi3EEENS5_18smem_ptr_flag_bitsILi8EEENS10_INS6_IJNSC_ILi8EEESI_EEENS6_IJSI_SE_EEEEEEEvNS5_8identityES17_S1H_vS1I_EENS_8epilogue10collective18CollectiveEpilogueINS1K_31Sm100PtrArrayTmaWarpSpecializedILi4ELi2ELi64ELb1ELb0EEEJNS6_IJNSC_ILi128EEESH_SI_EEENS6_IJNS10_IS1P_SE_EENS10_ISI_SE_EEEEENS_6half_tEPNS6_IJSE_lSL_EEES1U_S1W_NS1K_6fusion15FusionCallbacksIS1O_NS1X_17LinearCombinationIS1U_fS1U_fLNS_15FloatRoundStyleE2EEES1Q_S1T_JEEENS5_5SM1004TMEM4LOAD26SM100_TMEM_LOAD_16dp256b8xENS5_13SM90_TMA_LOADENS18_INS19_ILi3ELi4ELi3EEENS1B_ILi16EEENS10_INS6_IJSI_S1D_EEENS6_IJSE_SI_EEEEEEENS5_17SM75_U16x8_LDSM_TENS5_14SM90_TMA_STOREES2D_NS5_17SM90_U16x8_STSM_TENS5_39AutoVectorizingCopyWithAssumedAlignmentILi128EEEEEEvvEEEEvNT_6ParamsE --------------------------
	.section	.text._ZN7cutlass13device_kernelINS_4gemm6kernel13GemmUniversalINS1_17GroupProblemShapeIN4cute5tupleIJiiiEEEEENS1_10collective13CollectiveMmaINS1_40MainloopSm100ArrayTmaUmmaWarpSpecializedILi9ELi8ELi2ENS6_IJNS5_1CILi2EEENSC_ILi1EEESE_EEEEENS6_IJNSC_ILi256EEESH_NSC_ILi64EEEEEENS_12float_e4m3_tEPNS6_IJlSE_NSC_ILi0EEEEEESK_SN_NS5_8TiledMMAINS5_8MMA_AtomIJNS5_10MMA_TraitsINS5_25SM100_MMA_F8F6F4_2x1SM_SSEJSK_SK_fSH_SH_NS5_17integral_constantINS5_4UMMA5MajorELSU_0EEESV_NSS_INST_7ScaleInELSW_0EEESX_EEEEEENS5_6LayoutINS6_IJSE_SE_SE_EEENS6_IJSL_SL_SL_EEEEENS6_IJNS5_10UnderscoreES14_S14_EEEEENS5_18SM100_TMA_2SM_LOADENS5_14ComposedLayoutINS5_7SwizzleILi2ELi4ELi3EEENS5_18smem_ptr_flag_bitsILi8EEENS10_INS6_IJNSC_ILi8EEESI_EEENS6_IJSI_SE_EEEEEEEvNS5_8identityES17_S1H_vS1I_EENS_8epilogue10collective18CollectiveEpilogueINS1K_31Sm100PtrArrayTmaWarpSpecializedILi4ELi2ELi64ELb1ELb0EEEJNS6_IJNSC_ILi128EEESH_SI_EEENS6_IJNS10_IS1P_SE_EENS10_ISI_SE_EEEEENS_6half_tEPNS6_IJSE_lSL_EEES1U_S1W_NS1K_6fusion15FusionCallbacksIS1O_NS1X_17LinearCombinationIS1U_fS1U_fLNS_15FloatRoundStyleE2EEES1Q_S1T_JEEENS5_5SM1004TMEM4LOAD26SM100_TMEM_LOAD_16dp256b8xENS5_13SM90_TMA_LOADENS18_INS19_ILi3ELi4ELi3EEENS1B_ILi16EEENS10_INS6_IJSI_S1D_EEENS6_IJSE_SI_EEEEEEENS5_17SM75_U16x8_LDSM_TENS5_14SM90_TMA_STOREES2D_NS5_17SM90_U16x8_STSM_TENS5_39AutoVectorizingCopyWithAssumedAlignmentILi128EEEEEEvvEEEEvNT_6ParamsE,"ax",@progbits
	.align	128
.text._ZN7cutlass13device_kernelINS_4gemm6kernel13GemmUniversalINS1_17GroupProblemShapeIN4cute5tupleIJiiiEEEEENS1_10collective13CollectiveMmaINS1_40MainloopSm100ArrayTmaUmmaWarpSpecializedILi9ELi8ELi2ENS6_IJNS5_1CILi2EEENSC_ILi1EEESE_EEEEENS6_IJNSC_ILi256EEESH_NSC_ILi64EEEEEENS_12float_e4m3_tEPNS6_IJlSE_NSC_ILi0EEEEEESK_SN_NS5_8TiledMMAINS5_8MMA_AtomIJNS5_10MMA_TraitsINS5_25SM100_MMA_F8F6F4_2x1SM_SSEJSK_SK_fSH_SH_NS5_17integral_constantINS5_4UMMA5MajorELSU_0EEESV_NSS_INST_7ScaleInELSW_0EEESX_EEEEEENS5_6LayoutINS6_IJSE_SE_SE_EEENS6_IJSL_SL_SL_EEEEENS6_IJNS5_10UnderscoreES14_S14_EEEEENS5_18SM100_TMA_2SM_LOADENS5_14ComposedLayoutINS5_7SwizzleILi2ELi4ELi3EEENS5_18smem_ptr_flag_bitsILi8EEENS10_INS6_IJNSC_ILi8EEESI_EEENS6_IJSI_SE_EEEEEEEvNS5_8identityES17_S1H_vS1I_EENS_8epilogue10collective18CollectiveEpilogueINS1K_31Sm100PtrArrayTmaWarpSpecializedILi4ELi2ELi64ELb1ELb0EEEJNS6_IJNSC_ILi128EEESH_SI_EEENS6_IJNS10_IS1P_SE_EENS10_ISI_SE_EEEEENS_6half_tEPNS6_IJSE_lSL_EEES1U_S1W_NS1K_6fusion15FusionCallbacksIS1O_NS1X_17LinearCombinationIS1U_fS1U_fLNS_15FloatRoundStyleE2EEES1Q_S1T_JEEENS5_5SM1004TMEM4LOAD26SM100_TMEM_LOAD_16dp256b8xENS5_13SM90_TMA_LOADENS18_INS19_ILi3ELi4ELi3EEENS1B_ILi16EEENS10_INS6_IJSI_S1D_EEENS6_IJSE_SI_EEEEEEENS5_17SM75_U16x8_LDSM_TENS5_14SM90_TMA_STOREES2D_NS5_17SM90_U16x8_STSM_TENS5_39AutoVectorizingCopyWithAssumedAlignmentILi128EEEEEEvvEEEEvNT_6ParamsE:
        .type           _ZN7cutlass13device_kernelINS_4gemm6kernel13GemmUniversalINS1_17GroupProblemShapeIN4cute5tupleIJiiiEEEEENS1_10collective13CollectiveMmaINS1_40MainloopSm100ArrayTmaUmmaWarpSpecializedILi9ELi8ELi2ENS6_IJNS5_1CILi2EEENSC_ILi1EEESE_EEEEENS6_IJNSC_ILi256EEESH_NSC_ILi64EEEEEENS_12float_e4m3_tEPNS6_IJlSE_NSC_ILi0EEEEEESK_SN_NS5_8TiledMMAINS5_8MMA_AtomIJNS5_10MMA_TraitsINS5_25SM100_MMA_F8F6F4_2x1SM_SSEJSK_SK_fSH_SH_NS5_17integral_constantINS5_4UMMA5MajorELSU_0EEESV_NSS_INST_7ScaleInELSW_0EEESX_EEEEEENS5_6LayoutINS6_IJSE_SE_SE_EEENS6_IJSL_SL_SL_EEEEENS6_IJNS5_10UnderscoreES14_S14_EEEEENS5_18SM100_TMA_2SM_LOADENS5_14ComposedLayoutINS5_7SwizzleILi2ELi4ELi3EEENS5_18smem_ptr_flag_bitsILi8EEENS10_INS6_IJNSC_ILi8EEESI_EEENS6_IJSI_SE_EEEEEEEvNS5_8identityES17_S1H_vS1I_EENS_8epilogue10collective18CollectiveEpilogueINS1K_31Sm100PtrArrayTmaWarpSpecializedILi4ELi2ELi64ELb1ELb0EEEJNS6_IJNSC_ILi128EEESH_SI_EEENS6_IJNS10_IS1P_SE_EENS10_ISI_SE_EEEEENS_6half_tEPNS6_IJSE_lSL_EEES1U_S1W_NS1K_6fusion15FusionCallbacksIS1O_NS1X_17LinearCombinationIS1U_fS1U_fLNS_15FloatRoundStyleE2EEES1Q_S1T_JEEENS5_5SM1004TMEM4LOAD26SM100_TMEM_LOAD_16dp256b8xENS5_13SM90_TMA_LOADENS18_INS19_ILi3ELi4ELi3EEENS1B_ILi16EEENS10_INS6_IJSI_S1D_EEENS6_IJSE_SI_EEEEEEENS5_17SM75_U16x8_LDSM_TENS5_14SM90_TMA_STOREES2D_NS5_17SM90_U16x8_STSM_TENS5_39AutoVectorizingCopyWithAssumedAlignmentILi128EEEEEEvvEEEEvNT_6ParamsE,@function
        .size           _ZN7cutlass13device_kernelINS_4gemm6kernel13GemmUniversalINS1_17GroupProblemShapeIN4cute5tupleIJiiiEEEEENS1_10collective13CollectiveMmaINS1_40MainloopSm100ArrayTmaUmmaWarpSpecializedILi9ELi8ELi2ENS6_IJNS5_1CILi2EEENSC_ILi1EEESE_EEEEENS6_IJNSC_ILi256EEESH_NSC_ILi64EEEEEENS_12float_e4m3_tEPNS6_IJlSE_NSC_ILi0EEEEEESK_SN_NS5_8TiledMMAINS5_8MMA_AtomIJNS5_10MMA_TraitsINS5_25SM100_MMA_F8F6F4_2x1SM_SSEJSK_SK_fSH_SH_NS5_17integral_constantINS5_4UMMA5MajorELSU_0EEESV_NSS_INST_7ScaleInELSW_0EEESX_EEEEEENS5_6LayoutINS6_IJSE_SE_SE_EEENS6_IJSL_SL_SL_EEEEENS6_IJNS5_10UnderscoreES14_S14_EEEEENS5_18SM100_TMA_2SM_LOADENS5_14ComposedLayoutINS5_7SwizzleILi2ELi4ELi3EEENS5_18smem_ptr_flag_bitsILi8EEENS10_INS6_IJNSC_ILi8EEESI_EEENS6_IJSI_SE_EEEEEEEvNS5_8identityES17_S1H_vS1I_EENS_8epilogue10collective18CollectiveEpilogueINS1K_31Sm100PtrArrayTmaWarpSpecializedILi4ELi2ELi64ELb1ELb0EEEJNS6_IJNSC_ILi128EEESH_SI_EEENS6_IJNS10_IS1P_SE_EENS10_ISI_SE_EEEEENS_6half_tEPNS6_IJSE_lSL_EEES1U_S1W_NS1K_6fusion15FusionCallbacksIS1O_NS1X_17LinearCombinationIS1U_fS1U_fLNS_15FloatRoundStyleE2EEES1Q_S1T_JEEENS5_5SM1004TMEM4LOAD26SM100_TMEM_LOAD_16dp256b8xENS5_13SM90_TMA_LOADENS18_INS19_ILi3ELi4ELi3EEENS1B_ILi16EEENS10_INS6_IJSI_S1D_EEENS6_IJSE_SI_EEEEEEENS5_17SM75_U16x8_LDSM_TENS5_14SM90_TMA_STOREES2D_NS5_17SM90_U16x8_STSM_TENS5_39AutoVectorizingCopyWithAssumedAlignmentILi128EEEEEEvvEEEEvNT_6ParamsE,(.L_x_313 - _ZN7cutlass13device_kernelINS_4gemm6kernel13GemmUniversalINS1_17GroupProblemShapeIN4cute5tupleIJiiiEEEEENS1_10collective13CollectiveMmaINS1_40MainloopSm100ArrayTmaUmmaWarpSpecializedILi9ELi8ELi2ENS6_IJNS5_1CILi2EEENSC_ILi1EEESE_EEEEENS6_IJNSC_ILi256EEESH_NSC_ILi64EEEEEENS_12float_e4m3_tEPNS6_IJlSE_NSC_ILi0EEEEEESK_SN_NS5_8TiledMMAINS5_8MMA_AtomIJNS5_10MMA_TraitsINS5_25SM100_MMA_F8F6F4_2x1SM_SSEJSK_SK_fSH_SH_NS5_17integral_constantINS5_4UMMA5MajorELSU_0EEESV_NSS_INST_7ScaleInELSW_0EEESX_EEEEEENS5_6LayoutINS6_IJSE_SE_SE_EEENS6_IJSL_SL_SL_EEEEENS6_IJNS5_10UnderscoreES14_S14_EEEEENS5_18SM100_TMA_2SM_LOADENS5_14ComposedLayoutINS5_7SwizzleILi2ELi4ELi3EEENS5_18smem_ptr_flag_bitsILi8EEENS10_INS6_IJNSC_ILi8EEESI_EEENS6_IJSI_SE_EEEEEEEvNS5_8identityES17_S1H_vS1I_EENS_8epilogue10collective18CollectiveEpilogueINS1K_31Sm100PtrArrayTmaWarpSpecializedILi4ELi2ELi64ELb1ELb0EEEJNS6_IJNSC_ILi128EEESH_SI_EEENS6_IJNS10_IS1P_SE_EENS10_ISI_SE_EEEEENS_6half_tEPNS6_IJSE_lSL_EEES1U_S1W_NS1K_6fusion15FusionCallbacksIS1O_NS1X_17LinearCombinationIS1U_fS1U_fLNS_15FloatRoundStyleE2EEES1Q_S1T_JEEENS5_5SM1004TMEM4LOAD26SM100_TMEM_LOAD_16dp256b8xENS5_13SM90_TMA_LOADENS18_INS19_ILi3ELi4ELi3EEENS1B_ILi16EEENS10_INS6_IJSI_S1D_EEENS6_IJSE_SI_EEEEEEENS5_17SM75_U16x8_LDSM_TENS5_14SM90_TMA_STOREES2D_NS5_17SM90_U16x8_STSM_TENS5_39AutoVectorizingCopyWithAssumedAlignmentILi128EEEEEEvvEEEEvNT_6ParamsE)
        .other          _ZN7cutlass13device_kernelINS_4gemm6kernel13GemmUniversalINS1_17GroupProblemShapeIN4cute5tupleIJiiiEEEEENS1_10collective13CollectiveMmaINS1_40MainloopSm100ArrayTmaUmmaWarpSpecializedILi9ELi8ELi2ENS6_IJNS5_1CILi2EEENSC_ILi1EEESE_EEEEENS6_IJNSC_ILi256EEESH_NSC_ILi64EEEEEENS_12float_e4m3_tEPNS6_IJlSE_NSC_ILi0EEEEEESK_SN_NS5_8TiledMMAINS5_8MMA_AtomIJNS5_10MMA_TraitsINS5_25SM100_MMA_F8F6F4_2x1SM_SSEJSK_SK_fSH_SH_NS5_17integral_constantINS5_4UMMA5MajorELSU_0EEESV_NSS_INST_7ScaleInELSW_0EEESX_EEEEEENS5_6LayoutINS6_IJSE_SE_SE_EEENS6_IJSL_SL_SL_EEEEENS6_IJNS5_10UnderscoreES14_S14_EEEEENS5_18SM100_TMA_2SM_LOADENS5_14ComposedLayoutINS5_7SwizzleILi2ELi4ELi3EEENS5_18smem_ptr_flag_bitsILi8EEENS10_INS6_IJNSC_ILi8EEESI_EEENS6_IJSI_SE_EEEEEEEvNS5_8identityES17_S1H_vS1I_EENS_8epilogue10collective18CollectiveEpilogueINS1K_31Sm100PtrArrayTmaWarpSpecializedILi4ELi2ELi64ELb1ELb0EEEJNS6_IJNSC_ILi128EEESH_SI_EEENS6_IJNS10_IS1P_SE_EENS10_ISI_SE_EEEEENS_6half_tEPNS6_IJSE_lSL_EEES1U_S1W_NS1K_6fusion15FusionCallbacksIS1O_NS1X_17LinearCombinationIS1U_fS1U_fLNS_15FloatRoundStyleE2EEES1Q_S1T_JEEENS5_5SM1004TMEM4LOAD26SM100_TMEM_LOAD_16dp256b8xENS5_13SM90_TMA_LOADENS18_INS19_ILi3ELi4ELi3EEENS1B_ILi16EEENS10_INS6_IJSI_S1D_EEENS6_IJSE_SI_EEEEEEENS5_17SM75_U16x8_LDSM_TENS5_14SM90_TMA_STOREES2D_NS5_17SM90_U16x8_STSM_TENS5_39AutoVectorizingCopyWithAssumedAlignmentILi128EEEEEEvvEEEEvNT_6ParamsE,@"STO_CUDA_ENTRY STV_DEFAULT"
_ZN7cutlass13device_kernelINS_4gemm6kernel13GemmUniversalINS1_17GroupProblemShapeIN4cute5tupleIJiiiEEEEENS1_10collective13CollectiveMmaINS1_40MainloopSm100ArrayTmaUmmaWarpSpecializedILi9ELi8ELi2ENS6_IJNS5_1CILi2EEENSC_ILi1EEESE_EEEEENS6_IJNSC_ILi256EEESH_NSC_ILi64EEEEEENS_12float_e4m3_tEPNS6_IJlSE_NSC_ILi0EEEEEESK_SN_NS5_8TiledMMAINS5_8MMA_AtomIJNS5_10MMA_TraitsINS5_25SM100_MMA_F8F6F4_2x1SM_SSEJSK_SK_fSH_SH_NS5_17integral_constantINS5_4UMMA5MajorELSU_0EEESV_NSS_INST_7ScaleInELSW_0EEESX_EEEEEENS5_6LayoutINS6_IJSE_SE_SE_EEENS6_IJSL_SL_SL_EEEEENS6_IJNS5_10UnderscoreES14_S14_EEEEENS5_18SM100_TMA_2SM_LOADENS5_14ComposedLayoutINS5_7SwizzleILi2ELi4ELi3EEENS5_18smem_ptr_flag_bitsILi8EEENS10_INS6_IJNSC_ILi8EEESI_EEENS6_IJSI_SE_EEEEEEEvNS5_8identityES17_S1H_vS1I_EENS_8epilogue10collective18CollectiveEpilogueINS1K_31Sm100PtrArrayTmaWarpSpecializedILi4ELi2ELi64ELb1ELb0EEEJNS6_IJNSC_ILi128EEESH_SI_EEENS6_IJNS10_IS1P_SE_EENS10_ISI_SE_EEEEENS_6half_tEPNS6_IJSE_lSL_EEES1U_S1W_NS1K_6fusion15FusionCallbacksIS1O_NS1X_17LinearCombinationIS1U_fS1U_fLNS_15FloatRoundStyleE2EEES1Q_S1T_JEEENS5_5SM1004TMEM4LOAD26SM100_TMEM_LOAD_16dp256b8xENS5_13SM90_TMA_LOADENS18_INS19_ILi3ELi4ELi3EEENS1B_ILi16EEENS10_INS6_IJSI_S1D_EEENS6_IJSE_SI_EEEEEEENS5_17SM75_U16x8_LDSM_TENS5_14SM90_TMA_STOREES2D_NS5_17SM90_U16x8_STSM_TENS5_39AutoVectorizingCopyWithAssumedAlignmentILi128EEEEEEvvEEEEvNT_6ParamsE:
[----:B------:R-:W1:Y:S01]  /*0000*/  LDC R1, c[0x0][0x37c] ;  /* 0x0000df00ff017b82 */ /* 0x000e620000000800 */
[----:B------:R-:W2:Y:S07]  /*0010*/  S2R R142, SR_TID.X ;  /* 0x00000000008e7919 */ /* 0x000eae0000002100 */
[----:B------:R-:W3:Y:S01]  /*0020*/  S2UR UR31, SR_CgaCtaId ;  /* 0x00000000001f79c3 */ /* 0x000ee20000008800 */
[----:B------:R-:W-:Y:S01]  /*0030*/  UMOV UR37, 0x4 ;  /* 0x0000000400257882 */ /* 0x000fe20000000000 */
[----:B------:R-:W4:Y:S01]  /*0040*/  LDCU UR30, c[0x0][0x370] ;  /* 0x00006e00ff1e77ac */ /* 0x000f220008000800 */
[----:B------:R-:W-:-:S05]  /*0050*/  ELECT P3, URZ, PT ;  /* 0x0000000000ff782f */ /* 0x000fca0003860000 */
[----:B------:R-:W-:Y:S08]  /*0060*/  S2UR UR42, SR_CTAID.X ;  /* 0x00000000002a79c3 */ /* 0x000ff00000002500 */
[----:B------:R-:W4:Y:S01]  /*0070*/  S2UR UR58, SR_CTAID.Y ;  /* 0x00000000003a79c3 */ /* 0x000f220000002600 */
[----:B---3--:R-:W-:Y:S02]  /*0080*/  ULOP3.LUT UR44, UR31, 0x1, URZ, 0xc0, !UPT ;  /* 0x000000011f2c7892 */ /* 0x008fe4000f8ec0ff */
[----:B------:R-:W-:Y:S01]  /*0090*/  ULOP3.LUT UR43, UR31, 0x1, URZ, 0x3c, !UPT ;  /* 0x000000011f2b7892 */ /* 0x000fe2000f8e3cff */
[----:B--2---:R-:W-:-:S05]  /*00a0*/  SHF.R.U32.HI R128, RZ, 0x5, R142 ;  /* 0x00000005ff807819 */ /* 0x004fca000001168e */
[----:B------:R-:W2:Y:S01]  /*00b0*/  SHFL.IDX PT, R0, R128, RZ, 0x1f ;  /* 0x00001fff80007589 */ /* 0x000ea200000e0000 */
[----:B----4-:R-:W-:Y:S01]  /*00c0*/  UIMAD UR28, UR58, UR30, UR42 ;  /* 0x0000001e3a1c72a4 */ /* 0x010fe2000f8e022a */
[----:B--2---:R-:W-:-:S13]  /*00d0*/  R2UR UR21, R0 ;  /* 0x00000000001572ca */ /* 0x004fda00000e0000 */
[----:B------:R-:W-:Y:S02]  /*00e0*/  UISETP.GE.AND UP0, UPT, UR21, 0x8, UPT ;  /* 0x000000081500788c */ /* 0x000fe4000bf06270 */
[----:B------:R-:W-:Y:S02]  /*00f0*/  UISETP.GT.AND UP1, UPT, UR21, 0x3, UPT ;  /* 0x000000031500788c */ /* 0x000fe4000bf24270 */
[----:B------:R-:W-:-:S04]  /*0100*/  USEL UR37, UR37, 0x8, !UP0 ;  /* 0x0000000825257887 */ /* 0x000fc8000c000000 */
[----:B------:R-:W-:Y:S02]  /*0110*/  USEL UR37, UR37, UR21, UP1 ;  /* 0x0000001525257287 */ /* 0x000fe40008800000 */
[----:B------:R-:W-:Y:S02]  /*0120*/  ULOP3.LUT UR21, UR21, 0xfffffffc, URZ, 0xc0, !UPT ;  /* 0xfffffffc15157892 */ /* 0x000fe4000f8ec0ff */
[----:B------:R-:W-:-:S09]  /*0130*/  UISETP.NE.AND UP0, UPT, UR37, 0x2, UPT ;  /* 0x000000022500788c */ /* 0x000fd2000bf05270 */
[----:B-1----:R-:W-:Y:S05]  /*0140*/  BRA.U UP0, `(.L_x_0) ;  /* 0x0000000100f87547 */ /* 0x002fea000b800000 */
[----:B------:R-:W1:Y:S01]  /*0150*/  LDCU UR34, c[0x0][0xc1c] ;  /* 0x00018380ff2277ac */ /* 0x000e620008000800 */
[----:B------:R-:W-:Y:S01]  /*0160*/  BSSY.RECONVERGENT B0, `(.L_x_1) ;  /* 0x000003b000007945 */ /* 0x000fe20003800200 */
[----:B------:R-:W2:Y:S01]  /*0170*/  LDCU.64 UR4, c[0x0][0x820] ;  /* 0x00010400ff0477ac */ /* 0x000ea20008000a00 */
[----:B------:R-:W-:Y:S01]  /*0180*/  ELECT P0, URZ, PT ;  /* 0x0000000000ff782f */ /* 0x000fe20003800000 */
[----:B------:R-:W-:Y:S02]  /*0190*/  UIMAD UR38, UR28, 0x13, URZ ;  /* 0x000000131c2678a4 */ /* 0x000fe4000f8e02ff */
[----:B-1----:R-:W-:-:S04]  /*01a0*/  UIADD3 UR34, UPT, UPT, UR28, UR34, URZ ;  /* 0x000000221c227290 */ /* 0x002fc8000fffe0ff */
[----:B------:R-:W-:Y:S02]  /*01b0*/  UIMAD UR34, UR34, 0x13, URZ ;  /* 0x00000013222278a4 */ /* 0x000fe4000f8e02ff */
[----:B--2---:R-:W-:Y:S02]  /*01c0*/  UIMAD.WIDE.U32 UR38, UR38, 0x80, UR4 ;  /* 0x00000080262678a5 */ /* 0x004fe4000f8e0004 */
[----:B------:R-:W-:Y:S02]  /*01d0*/  UIMAD.WIDE.U32 UR34, UR34, 0x80, UR4 ;  /* 0x00000080222278a5 */ /* 0x000fe4000f8e0004 */
[----:B------:R-:W-:Y:S10]  /*01e0*/  @!P0 BRA `(.L_x_2) ;  /* 0x0000000000c88947 */ /* 0x000ff40003800000 */
[----:B------:R-:W1:Y:S01]  /*01f0*/  LDC.64 R64, c[0x0][0x400] ;  /* 0x00010000ff407b82 */ /* 0x000e620000000a00 */
[----:B------:R-:W-:Y:S02]  /*0200*/  UMOV UR4, 0x400 ;  /* 0x0000040000047882 */ /* 0x000fe40000000000 */
[----:B------:R-:W-:-:S05]  /*0210*/  ULEA UR4, UR31, UR4, 0x18 ;  /* 0x000000041f047291 */ /* 0x000fca000f8ec0ff */
[----:B------:R-:W1:Y:S08]  /*0220*/  LDC.64 R66, c[0x0][0x408] ;  /* 0x00010200ff427b82 */ /* 0x000e700000000a00 */
[----:B------:R-:W2:Y:S08]  /*0230*/  LDC.64 R60, c[0x0][0x410] ;  /* 0x00010400ff3c7b82 */ /* 0x000eb00000000a00 */
[----:B------:R-:W2:Y:S08]  /*0240*/  LDC.64 R62, c[0x0][0x418] ;  /* 0x00010600ff3e7b82 */ /* 0x000eb00000000a00 */
[----:B------:R-:W3:Y:S01]  /*0250*/  LDC.64 R56, c[0x0][0x420] ;  /* 0x00010800ff387b82 */ /* 0x000ee20000000a00 */
[----:B-1----:R1:W-:Y:S07]  /*0260*/  STS.128 [UR4+0x480], R64 ;  /* 0x00048040ff007988 */ /* 0x0023ee0008000c04 */
[----:B------:R-:W3:Y:S08]  /*0270*/  LDC.64 R58, c[0x0][0x428] ;  /* 0x00010a00ff3a7b82 */ /* 0x000ef00000000a00 */
[----:B------:R-:W4:Y:S01]  /*0280*/  LDC.64 R52, c[0x0][0x430] ;  /* 0x00010c00ff347b82 */ /* 0x000f220000000a00 */
[----:B--2---:R1:W-:Y:S07]  /*0290*/  STS.128 [UR4+0x490], R60 ;  /* 0x0004903cff007988 */ /* 0x0043ee0008000c04 */
[----:B------:R-:W4:Y:S08]  /*02a0*/  LDC.64 R54, c[0x0][0x438] ;  /* 0x00010e00ff367b82 */ /* 0x000f300000000a00 */
[----:B------:R-:W2:Y:S01]  /*02b0*/  LDC.64 R48, c[0x0][0x440] ;  /* 0x00011000ff307b82 */ /* 0x000ea20000000a00 */
[----:B---3--:R1:W-:Y:S07]  /*02c0*/  STS.128 [UR4+0x4a0], R56 ;  /* 0x0004a038ff007988 */ /* 0x0083ee0008000c04 */
[----:B------:R-:W2:Y:S08]  /*02d0*/  LDC.64 R50, c[0x0][0x448] ;  /* 0x00011200ff327b82 */ /* 0x000eb00000000a00 */
[----:B------:R-:W3:Y:S01]  /*02e0*/  LDC.64 R44, c[0x0][0x450] ;  /* 0x00011400ff2c7b82 */ /* 0x000ee20000000a00 */
[----:B----4-:R1:W-:Y:S07]  /*02f0*/  STS.128 [UR4+0x4b0], R52 ;  /* 0x0004b034ff007988 */ /* 0x0103ee0008000c04 */
        /* <DEDUP_REMOVED lines=30> */
[----:B------:R-:W4:Y:S01]  /*04e0*/  LDC.64 R6, c[0x0][0x578] ;  /* 0x00015e00ff067b82 */ /* 0x000f220000000a00 */
[----:B---3--:R1:W-:Y:S04]  /*04f0*/  STS.128 [UR4+0x560], R8 ;  /* 0x00056008ff007988 */ /* 0x0083e80008000c04 */
[----:B----4-:R1:W-:Y:S02]  /*0500*/  STS.128 [UR4+0x570], R4 ;  /* 0x00057004ff007988 */ /* 0x0103e40008000c04 */
.L_x_2:
[----:B------:R-:W-:Y:S05]  /*0510*/  BSYNC.RECONVERGENT B0 ;  /* 0x0000000000007941 */ /* 0x000fea0003800200 */
.L_x_1:
[----:B------:R-:W-:Y:S01]  /*0520*/  NOP ;  /* 0x0000000000007918 */ /* 0x000fe20000000000 */
.L_x_0:
[----:B------:R-:W-:-:S09]  /*0530*/  UISETP.NE.AND UP0, UPT, UR37, 0x3, UPT ;  /* 0x000000032500788c */ /* 0x000fd2000bf05270 */
[----:B------:R-:W-:Y:S05]  /*0540*/  BRA.U UP0, `(.L_x_3) ;  /* 0x00000001007c7547 */ /* 0x000fea000b800000 */
[----:B-1----:R-:W1:Y:S01]  /*0550*/  LDC.64 R32, c[0x0][0x900] ;  /* 0x00024000ff207b82 */ /* 0x002e620000000a00 */
[----:B------:R-:W2:Y:S01]  /*0560*/  LDCU.64 UR6, c[0x0][0xb00] ;  /* 0x00016000ff0677ac */ /* 0x000ea20008000a00 */
[----:B------:R-:W-:Y:S01]  /*0570*/  ELECT P0, URZ, PT ;  /* 0x0000000000ff782f */ /* 0x000fe20003800000 */
[----:B------:R-:W-:-:S05]  /*0580*/  UMOV UR4, 0x400 ;  /* 0x0000040000047882 */ /* 0x000fca0000000000 */
[----:B------:R-:W1:Y:S01]  /*0590*/  LDC.64 R34, c[0x0][0x908] ;  /* 0x00024200ff227b82 */ /* 0x000e620000000a00 */
[----:B------:R-:W-:Y:S02]  /*05a0*/  ULEA UR4, UR31, UR4, 0x18 ;  /* 0x000000041f047291 */ /* 0x000fe4000f8ec0ff */
[----:B------:R-:W-:-:S05]  /*05b0*/  UIMAD UR22, UR28, 0xe, URZ ;  /* 0x0000000e1c1678a4 */ /* 0x000fca000f8e02ff */
[----:B------:R-:W3:Y:S01]  /*05c0*/  LDC.64 R28, c[0x0][0x910] ;  /* 0x00024400ff1c7b82 */ /* 0x000ee20000000a00 */
[----:B--2---:R-:W-:-:S07]  /*05d0*/  UIMAD.WIDE.U32 UR22, UR22, 0x80, UR6 ;  /* 0x00000080161678a5 */ /* 0x004fce000f8e0006 */
[----:B------:R-:W3:Y:S08]  /*05e0*/  LDC.64 R30, c[0x0][0x918] ;  /* 0x00024600ff1e7b82 */ /* 0x000ef00000000a00 */
[----:B------:R-:W2:Y:S01]  /*05f0*/  LDC.64 R24, c[0x0][0x920] ;  /* 0x00024800ff187b82 */ /* 0x000ea20000000a00 */
[----:B-1----:R4:W-:Y:S07]  /*0600*/  @P0 STS.128 [UR4+0x380], R32 ;  /* 0x00038020ff000988 */ /* 0x0029ee0008000c04 */
[----:B------:R-:W2:Y:S08]  /*0610*/  LDC.64 R26, c[0x0][0x928] ;  /* 0x00024a00ff1a7b82 */ /* 0x000eb00000000a00 */
[----:B------:R-:W1:Y:S01]  /*0620*/  LDC.64 R20, c[0x0][0x930] ;  /* 0x00024c00ff147b82 */ /* 0x000e620000000a00 */
[----:B---3--:R4:W-:Y:S07]  /*0630*/  @P0 STS.128 [UR4+0x390], R28 ;  /* 0x0003901cff000988 */ /* 0x0089ee0008000c04 */
[----:B------:R-:W1:Y:S08]  /*0640*/  LDC.64 R22, c[0x0][0x938] ;  /* 0x00024e00ff167b82 */ /* 0x000e700000000a00 */
[----:B------:R-:W3:Y:S01]  /*0650*/  LDC.64 R16, c[0x0][0x940] ;  /* 0x00025000ff107b82 */ /* 0x000ee20000000a00 */
[----:B--2---:R4:W-:Y:S07]  /*0660*/  @P0 STS.128 [UR4+0x3a0], R24 ;  /* 0x0003a018ff000988 */ /* 0x0049ee0008000c04 */
        /* <DEDUP_REMOVED lines=9> */
[----:B------:R-:W3:Y:S01]  /*0700*/  LDC.64 R6, c[0x0][0x978] ;  /* 0x00025e00ff067b82 */ /* 0x000ee20000000a00 */
[----:B-1----:R4:W-:Y:S04]  /*0710*/  @P0 STS.128 [UR4+0x3e0], R8 ;  /* 0x0003e008ff000988 */ /* 0x0029e80008000c04 */
[----:B---3--:R4:W-:Y:S01]  /*0720*/  @P0 STS.128 [UR4+0x3f0], R4 ;  /* 0x0003f004ff000988 */ /* 0x0089e20008000c04 */
[----:B------:R-:W-:Y:S01]  /*0730*/  NOP ;  /* 0x0000000000007918 */ /* 0x000fe20000000000 */
.L_x_3:
[----:B------:R-:W2:Y:S01]  /*0740*/  SHFL.IDX PT, R0, R128, RZ, 0x1f ;  /* 0x00001fff80007589 */ /* 0x000ea200000e0000 */
[----:B------:R-:W-:Y:S02]  /*0750*/  UISETP.NE.AND UP1, UPT, UR37, 0x2, UPT ;  /* 0x000000022500788c */ /* 0x000fe4000bf25270 */
[----:B------:R-:W-:Y:S02]  /*0760*/  UISETP.NE.AND UP0, UPT, UR37, URZ, UPT ;  /* 0x000000ff2500728c */ /* 0x000fe4000bf05270 */
[----:B------:R-:W-:Y:S02]  /*0770*/  UISETP.EQ.AND UP2, UPT, UR44, URZ, !UP1 ;  /* 0x000000ff2c00728c */ /* 0x000fe4000cf42270 */
[----:B------:R-:W-:-:S04]  /*0780*/  USEL UR20, URZ, 0x1, UP1 ;  /* 0x00000001ff147887 */ /* 0x000fc80008800000 */
[----:B------:R-:W-:Y:S01]  /*0790*/  USEL UR29, UR20, 0x2, UP0 ;  /* 0x00000002141d7887 */ /* 0x000fe20008000000 */
[----:B------:R-:W-:Y:S02]  /*07a0*/  PLOP3.LUT P2, PT, P3, PT, UP2, 0x80, 0x8 ;  /* 0x000000000008781c */ /* 0x000fe40001f4f028 */
[----:B--2---:R-:W-:-:S13]  /*07b0*/  ISETP.NE.AND P0, PT, R0, RZ, PT ;  /* 0x000000ff0000720c */ /* 0x004fda0003f05270 */
[----:B------:R-:W-:Y:S05]  /*07c0*/  @P0 BRA `(.L_x_4) ;  /* 0x0000000000780947 */ /* 0x000fea0003800000 */
[----:B------:R-:W-:Y:S01]  /*07d0*/  ELECT P0, URZ, PT ;  /* 0x0000000000ff782f */ /* 0x000fe20003800000 */
[----:B------:R-:W-:-:S12]  /*07e0*/  BSSY.RECONVERGENT B0, `(.L_x_4) ;  /* 0x000001c000007945 */ /* 0x000fd80003800200 */
[----:B------:R-:W-:Y:S05]  /*07f0*/  @!P0 BRA `(.L_x_5) ;  /* 0x0000000000688947 */ /* 0x000fea0003800000 */
[----:B------:R-:W-:Y:S01]  /*0800*/  UMOV UR5, 0x400 ;  /* 0x0000040000057882 */ /* 0x000fe20000000000 */
[----:B------:R-:W-:Y:S01]  /*0810*/  UMOV UR4, 0x1 ;  /* 0x0000000100047882 */ /* 0x000fe20000000000 */
[----:B------:R-:W-:Y:S02]  /*0820*/  ULEA UR5, UR31, UR5, 0x18 ;  /* 0x000000051f057291 */ /* 0x000fe4000f8ec0ff */
[----:B------:R-:W-:-:S04]  /*0830*/  UIADD3 UR6, UPT, UPT, -UR4, 0x100000, URZ ;  /* 0x0010000004067890 */ /* 0x000fc8000fffe1ff */
[----:B------:R-:W-:Y:S02]  /*0840*/  USHF.L.U32 UR7, UR6, 0xb, URZ ;  /* 0x0000000b06077899 */ /* 0x000fe400080006ff */
[----:B------:R-:W-:Y:S01]  /*0850*/  USHF.L.U32 UR6, UR6, 0x1, URZ ;  /* 0x0000000106067899 */ /* 0x000fe200080006ff */
[----:B------:R-:W2:Y:S11]  /*0860*/  FENCE.VIEW.ASYNC.S ;  /* 0x00000000000073c6 */ /* 0x000eb60000000000 */
[----:B--2---:R2:W3:Y:S01]  /*0870*/  SYNCS.EXCH.64 URZ, [UR5], UR6 ;  /* 0x0000000605ff75b2 */ /* 0x0044e20008000100 */
[----:B------:R2:W1:Y:S01]  /*0880*/  SYNCS.EXCH.64 URZ, [UR5+0x48], UR6 ;  /* 0x0000480605ff75b2 */ /* 0x0004620008000100 */
        /* <DEDUP_REMOVED lines=15> */
[----:B------:R2:W1:Y:S02]  /*0980*/  SYNCS.EXCH.64 URZ, [UR5+0x88], UR6 ;  /* 0x0000880605ff75b2 */ /* 0x0004640008000100 */
[----:B--2---:R-:W-:Y:S01]  /*0990*/  NOP ;  /* 0x0000000000007918 */ /* 0x004fe20000000000 */
.L_x_5:
[----:B------:R-:W-:Y:S05]  /*09a0*/  BSYNC.RECONVERGENT B0 ;  /* 0x0000000000007941 */ /* 0x000fea0003800200 */
.L_x_4:
[----:B------:R-:W2:Y:S01]  /*09b0*/  SHFL.IDX PT, R0, R128, RZ, 0x1f ;  /* 0x00001fff80007589 */ /* 0x000ea200000e0000 */
[----:B------:R-:W-:Y:S01]  /*09c0*/  NOP ;  /* 0x0000000000007918 */ /* 0x000fe20000000000 */
[----:B--2---:R-:W-:-:S13]  /*09d0*/  ISETP.NE.AND P0, PT, R0, 0x1, PT ;  /* 0x000000010000780c */ /* 0x004fda0003f05270 */
[----:B------:R-:W-:Y:S05]  /*09e0*/  @P0 BRA `(.L_x_6) ;  /* 0x0000000000540947 */ /* 0x000fea0003800000 */
[----:B------:R-:W-:Y:S01]  /*09f0*/  UMOV UR6, 0x400 ;  /* 0x0000040000067882 */ /* 0x000fe20000000000 */
[----:B------:R-:W-:Y:S01]  /*0a00*/  UMOV UR5, 0x20 ;  /* 0x0000002000057882 */ /* 0x000fe20000000000 */
[----:B------:R-:W-:Y:S01]  /*0a10*/  UMOV UR4, 0x80 ;  /* 0x0000008000047882 */ /* 0x000fe20000000000 */
[----:B------:R-:W-:Y:S02]  /*0a20*/  ULEA UR6, UR31, UR6, 0x18 ;  /* 0x000000061f067291 */ /* 0x000fe4000f8ec0ff */
[----:B------:R-:W-:-:S04]  /*0a30*/  UIADD3 UR8, UPT, UPT, -UR5, 0x100000, URZ ;  /* 0x0010000005087890 */ /* 0x000fc8000fffe1ff */
[----:B------:R-:W-:Y:S02]  /*0a40*/  USHF.L.U32 UR9, UR8, 0xb, URZ ;  /* 0x0000000b08097899 */ /* 0x000fe400080006ff */
[----:B------:R-:W-:Y:S02]  /*0a50*/  USHF.L.U32 UR8, UR8, 0x1, URZ ;  /* 0x0000000108087899 */ /* 0x000fe400080006ff */
[----:B------:R-:W-:-:S04]  /*0a60*/  UIADD3 UR4, UPT, UPT, -UR4, 0x100000, URZ ;  /* 0x0010000004047890 */ /* 0x000fc8000fffe1ff */
[----:B------:R-:W-:Y:S02]  /*0a70*/  USHF.L.U32 UR5, UR4, 0xb, URZ ;  /* 0x0000000b04057899 */ /* 0x000fe400080006ff */
[----:B------:R-:W-:Y:S01]  /*0a80*/  USHF.L.U32 UR4, UR4, 0x1, URZ ;  /* 0x0000000104047899 */ /* 0x000fe200080006ff */
[----:B------:R-:W-:Y:S01]  /*0a90*/  ELECT P0, URZ, PT ;  /* 0x0000000000ff782f */ /* 0x000fe20003800000 */
[----:B------:R-:W2:Y:S02]  /*0aa0*/  FENCE.VIEW.ASYNC.S ;  /* 0x00000000000073c6 */ /* 0x000ea40000000000 */
[----:B--2---:R2:W1:Y:S08]  /*0ab0*/  SYNCS.EXCH.64 URZ, [UR6+0x90], UR8 ;  /* 0x0000900806ff75b2 */ /* 0x0044700008000100 */
[----:B------:R2:W1:Y:S01]  /*0ac0*/  SYNCS.EXCH.64 URZ, [UR6+0xb0], UR4 ;  /* 0x0000b00406ff75b2 */ /* 0x0004620008000100 */
[----:B------:R2:W1:Y:S01]  /*0ad0*/  SYNCS.EXCH.64 URZ, [UR6+0x98], UR8 ;  /* 0x0000980806ff75b2 */ /* 0x0004620008000100 */
[----:B------:R2:W1:Y:S01]  /*0ae0*/  SYNCS.EXCH.64 URZ, [UR6+0xb8], UR4 ;  /* 0x0000b80406ff75b2 */ /* 0x0004620008000100 */
[----:B------:R2:W1:Y:S01]  /*0af0*/  SYNCS.EXCH.64 URZ, [UR6+0xa0], UR8 ;  /* 0x0000a00806ff75b2 */ /* 0x0004620008000100 */
[----:B------:R2:W1:Y:S01]  /*0b00*/  SYNCS.EXCH.64 URZ, [UR6+0xc0], UR4 ;  /* 0x0000c00406ff75b2 */ /* 0x0004620008000100 */
[----:B------:R2:W1:Y:S01]  /*0b10*/  SYNCS.EXCH.64 URZ, [UR6+0xa8], UR8 ;  /* 0x0000a80806ff75b2 */ /* 0x0004620008000100 */
[----:B------:R2:W1:Y:S01]  /*0b20*/  SYNCS.EXCH.64 URZ, [UR6+0xc8], UR4 ;  /* 0x0000c80406ff75b2 */ /* 0x0004620008000100 */
[----:B------:R-:W-:Y:S01]  /*0b30*/  NOP ;  /* 0x0000000000007918 */ /* 0x000fe20000000000 */
.L_x_6:
[----:B------:R-:W5:Y:S01]  /*0b40*/  SHFL.IDX PT, R0, R128, RZ, 0x1f ;  /* 0x00001fff80007589 */ /* 0x000f6200000e0000 */
[----:B------:R-:W-:Y:S01]  /*0b50*/  NOP ;  /* 0x0000000000007918 */ /* 0x000fe20000000000 */
[----:B-----5:R-:W-:-:S13]  /*0b60*/  ISETP.NE.AND P0, PT, R0, 0x3, PT ;  /* 0x000000030000780c */ /* 0x020fda0003f05270 */
[----:B------:R-:W-:Y:S05]  /*0b70*/  @P0 BRA `(.L_x_7) ;  /* 0x00000000002c0947 */ /* 0x000fea0003800000 */
[----:B--2---:R-:W-:Y:S01]  /*0b80*/  UMOV UR5, 0x400 ;  /* 0x0000040000057882 */ /* 0x004fe20000000000 */
[----:B------:R-:W-:Y:S01]  /*0b90*/  UMOV UR4, 0x20 ;  /* 0x0000002000047882 */ /* 0x000fe20000000000 */
[----:B------:R-:W-:Y:S02]  /*0ba0*/  ULEA UR5, UR31, UR5, 0x18 ;  /* 0x000000051f057291 */ /* 0x000fe4000f8ec0ff */
[----:B------:R-:W-:-:S04]  /*0bb0*/  UIADD3 UR6, UPT, UPT, -UR4, 0x100000, URZ ;  /* 0x0010000004067890 */ /* 0x000fc8000fffe1ff */
[----:B------:R-:W-:Y:S02]  /*0bc0*/  USHF.L.U32 UR7, UR6, 0xb, URZ ;  /* 0x0000000b06077899 */ /* 0x000fe400080006ff */
[----:B------:R-:W-:Y:S01]  /*0bd0*/  USHF.L.U32 UR6, UR6, 0x1, URZ ;  /* 0x0000000106067899 */ /* 0x000fe200080006ff */
[----:B------:R-:W-:Y:S01]  /*0be0*/  ELECT P0, URZ, PT ;  /* 0x0000000000ff782f */ /* 0x000fe20003800000 */
[----:B------:R-:W2:Y:S10]  /*0bf0*/  FENCE.VIEW.ASYNC.S ;  /* 0x00000000000073c6 */ /* 0x000eb40000000000 */
[----:B--2---:R2:W1:Y:S01]  /*0c00*/  SYNCS.EXCH.64 URZ, [UR5+0xd0], UR6 ;  /* 0x0000d00605ff75b2 */ /* 0x0044620008000100 */
[----:B------:R2:W1:Y:S01]  /*0c10*/  SYNCS.EXCH.64 URZ, [UR5+0xd8], UR6 ;  /* 0x0000d80605ff75b2 */ /* 0x0004620008000100 */
[----:B------:R-:W-:Y:S01]  /*0c20*/  NOP ;  /* 0x0000000000007918 */ /* 0x000fe20000000000 */
.L_x_7:
[----:B------:R-:W5:Y:S01]  /*0c30*/  SHFL.IDX PT, R0, R128, RZ, 0x1f ;  /* 0x00001fff80007589 */ /* 0x000f6200000e0000 */
[----:B------:R-:W-:Y:S01]  /*0c40*/  NOP ;  /* 0x0000000000007918 */ /* 0x000fe20000000000 */
[----:B-----5:R-:W-:-:S13]  /*0c50*/  ISETP.NE.AND P0, PT, R0, 0x4, PT ;  /* 0x000000040000780c */ /* 0x020fda0003f05270 */
[----:B------:R-:W-:Y:S05]  /*0c60*/  @P0 BRA `(.L_x_8) ;  /* 0x0000000000740947 */ /* 0x000fea0003800000 */
[----:B--2---:R-:W-:Y:S01]  /*0c70*/  UMOV UR6, 0x400 ;  /* 0x0000040000067882 */ /* 0x004fe20000000000 */
        /* <DEDUP_REMOVED lines=28> */
.L_x_8:
        /* <DEDUP_REMOVED lines=33> */
.L_x_9:
[----:B------:R-:W5:Y:S01]  /*1050*/  SHFL.IDX PT, R0, R128, RZ, 0x1f ;  /* 0x00001fff80007589 */ /* 0x000f6200000e0000 */
[----:B------:R-:W-:Y:S01]  /*1060*/  ISETP.NE.OR P0, PT, RZ, UR37, !P3 ;  /* 0x00000025ff007c0c */ /* 0x000fe2000df05670 */
        /* <DEDUP_REMOVED lines=19> */
[----:B------:R-:W-:Y:S01]  /*11a0*/  NOP ;  /* 0x0000000000007918 */ /* 0x000fe20000000000 */
.L_x_10:
[----:B------:R-:W-:Y:S01]  /*11b0*/  VOTEU.ALL UP0, P0 ;  /* 0x0000000000ff7886 */ /* 0x000fe20000000000 */
[----:B--2---:R-:W-:Y:S01]  /*11c0*/  UMOV UR4, 0x20 ;  /* 0x0000002000047882 */ /* 0x004fe20000000000 */
[----:B------:R-:W-:-:S03]  /*11d0*/  NOP ;  /* 0x0000000000007918 */ /* 0x000fc60000000000 */
[----:B------:R-:W-:-:S04]  /*11e0*/  @!UP0 UIADD3 UR6, UPT, UPT, -UR4, 0x100000, URZ ;  /* 0x0010000004068890 */ /* 0x000fc8000fffe1ff */
[----:B------:R-:W-:Y:S02]  /*11f0*/  @!UP0 USHF.L.U32 UR7, UR6, 0xb, URZ ;  /* 0x0000000b06078899 */ /* 0x000fe400080006ff */
[----:B------:R-:W-:Y:S01]  /*1200*/  @!UP0 USHF.L.U32 UR6, UR6, 0x1, URZ ;  /* 0x0000000106068899 */ /* 0x000fe200080006ff */
[----:B------:R-:W2:Y:S01]  /*1210*/  LDCU UR4, c[0x0][0x36c] ;  /* 0x00006d80ff0477ac */ /* 0x000ea20008000800 */
[----:B------:R-:W-:Y:S02]  /*1220*/  @!UP0 UMOV UR5, 0x400 ;  /* 0x0000040000058882 */ /* 0x000fe40000000000 */
[----:B------:R-:W-:Y:S01]  /*1230*/  @!UP0 ULEA UR5, UR31, UR5, 0x18 ;  /* 0x000000051f058291 */ /* 0x000fe2000f8ec0ff */
[----:B------:R-:W-:Y:S01]  /*1240*/  VOTEU.ALL UP0, P0 ;  /* 0x0000000000ff7886 */ /* 0x000fe20000000000 */
[----:B------:R-:W5:Y:S10]  /*1250*/  FENCE.VIEW.ASYNC.S ;  /* 0x00000000000073c6 */ /* 0x000f740000000000 */
[----:B-----5:R1:W1:Y:S01]  /*1260*/  @!UP0 SYNCS.EXCH.64 URZ, [UR5+0x190], UR6 ;  /* 0x0001900605ff85b2 */ /* 0x0202620008000100 */
[----:B--2---:R-:W-:-:S09]  /*1270*/  UISETP.EQ.U32.AND UP0, UPT, UR4, 0x1, UPT ;  /* 0x000000010400788c */ /* 0x004fd2000bf02070 */
[----:B------:R-:W-:Y:S05]  /*1280*/  BRA.U !UP0, `(.L_x_11) ;  /* 0x0000000108087547 */ /* 0x000fea000b800000 */
[----:B-1-3--:R-:W-:Y:S01]  /*1290*/  UCGABAR_ARV ;  /* 0x00000000000079c7 */ /* 0x00afe20008000000 */
[----:B------:R-:W-:Y:S05]  /*12a0*/  BRA `(.L_x_12) ;  /* 0x0000000000047947 */ /* 0x000fea0003800000 */
.L_x_11:
[----:B-1-3--:R-:W-:Y:S01]  /*12b0*/  NOP ;  /* 0x0000000000007918 */ /* 0x00afe20000000000 */
.L_x_12:
[----:B----4-:R-:W1:Y:S01]  /*12c0*/  LDC.64 R14, c[0x0][0xbf0] ;  /* 0x0002fc00ff0e7b82 */ /* 0x010e620000000a00 */
[----:B------:R-:W1:Y:S01]  /*12d0*/  LDCU.64 UR50, c[0x0][0x358] ;  /* 0x00006b00ff3277ac */ /* 0x000e620008000a00 */
[----:B------:R-:W2:Y:S01]  /*12e0*/  LDCU UR27, c[0x0][0xc0c] ;  /* 0x00018180ff1b77ac */ /* 0x000ea20008000800 */
[----:B------:R-:W2:Y:S01]  /*12f0*/  LDCU UR4, c[0x0][0xbdc] ;  /* 0x00017b80ff0477ac */ /* 0x000ea20008000800 */
[----:B------:R-:W3:Y:S01]  /*1300*/  LDCU UR26, c[0x0][0xc10] ;  /* 0x00018200ff1a77ac */ /* 0x000ee20008000800 */
[----:B------:R-:W4:Y:S01]  /*1310*/  LDCU.128 UR12, c[0x0][0xba0] ;  /* 0x00017400ff0c77ac */ /* 0x000f220008000c00 */
[----:B------:R-:W4:Y:S01]  /*1320*/  LDCU.128 UR8, c[0x0][0xbb0] ;  /* 0x00017600ff0877ac */ /* 0x000f220008000c00 */
[----:B-1----:R-:W4:Y:S01]  /*1330*/  LDG.E R8, desc[UR50][R14.64] ;  /* 0x000000320e087981 */ /* 0x002f22000c1e1900 */
[----:B------:R-:W1:Y:S03]  /*1340*/  LDCU UR45, c[0x0][0xbe8] ;  /* 0x00017d00ff2d77ac */ /* 0x000e660008000800 */
[----:B------:R1:W4:Y:S01]  /*1350*/  LDG.E R3, desc[UR50][R14.64+0x4] ;  /* 0x000004320e037981 */ /* 0x000322000c1e1900 */
[----:B--2---:R-:W-:Y:S01]  /*1360*/  USHF.L.U32 UR27, UR27, UR4, URZ ;  /* 0x000000041b1b7299 */ /* 0x004fe200080006ff */
[----:B------:R-:W-:Y:S01]  /*1370*/  LOP3.LUT R7, R142, 0x1f, RZ, 0xc0, !PT ;  /* 0x0000001f8e077812 */ /* 0x000fe200078ec0ff */
[----:B---3--:R-:W-:Y:S01]  /*1380*/  USHF.L.U32 UR26, UR26, UR4, URZ ;  /* 0x000000041a1a7299 */ /* 0x008fe200080006ff */
[----:B------:R-:W-:Y:S01]  /*1390*/  IMAD.MOV.U32 R5, RZ, RZ, RZ ;  /* 0x000000ffff057224 */ /* 0x000fe200078e00ff */
[----:B------:R-:W2:Y:S01]  /*13a0*/  LDCU.128 UR4, c[0x0][0xbc0] ;  /* 0x00017800ff0477ac */ /* 0x000ea20008000c00 */
[----:B------:R-:W-:-:S02]  /*13b0*/  IMAD.MOV.U32 R6, RZ, RZ, RZ ;  /* 0x000000ffff067224 */ /* 0x000fc400078e00ff */
[----:B------:R-:W-:Y:S01]  /*13c0*/  IMAD.U32 R4, RZ, RZ, UR27 ;  /* 0x0000001bff047e24 */ /* 0x000fe2000f8e00ff */
[----:B------:R-:W-:Y:S01]  /*13d0*/  UMOV UR36, 0x400 ;  /* 0x0000040000247882 */ /* 0x000fe20000000000 */
[----:B------:R-:W-:Y:S01]  /*13e0*/  IMAD.U32 R0, RZ, RZ, UR26 ;  /* 0x0000001aff007e24 */ /* 0x000fe2000f8e00ff */
[----:B------:R-:W-:Y:S02]  /*13f0*/  UISETP.NE.AND UP5, UPT, UR37, 0x8, UPT ;  /* 0x000000082500788c */ /* 0x000fe4000bfa5270 */
[----:B------:R-:W-:Y:S01]  /*1400*/  IABS R2, R4 ;  /* 0x0000000400027213 */ /* 0x000fe20000000000 */
[----:B----4-:R-:W-:Y:S01]  /*1410*/  UISETP.NE.U32.AND UP3, UPT, UR14, URZ, UPT ;  /* 0x000000ff0e00728c */ /* 0x010fe2000bf65070 */
[----:B-1----:R-:W-:Y:S01]  /*1420*/  ISETP.GE.AND P0, PT, R7, UR45, PT ;  /* 0x0000002d07007c0c */ /* 0x002fe2000bf06270 */
[----:B------:R-:W1:Y:S01]  /*1430*/  LDCU UR40, c[0x0][0xbe0] ;  /* 0x00017c00ff2877ac */ /* 0x000e620008000800 */
[----:B------:R-:W-:Y:S02]  /*1440*/  R2UR UR48, R2 ;  /* 0x00000000023072ca */ /* 0x000fe400000e0000 */
[----:B------:R-:W-:Y:S01]  /*1450*/  IABS R2, R0 ;  /* 0x0000000000027213 */ /* 0x000fe20000000000 */
[----:B------:R-:W-:Y:S01]  /*1460*/  UISETP.NE.AND UP1, UPT, UR37, 0x1, UPT ;  /* 0x000000012500788c */ /* 0x000fe2000bf25270 */
[----:B------:R-:W-:-:S05]  /*1470*/  CS2R.32 R16, SR_CgaSize ;  /* 0x0000000000107805 */ /* 0x000fca0000008a00 */
[----:B------:R-:W-:-:S05]  /*1480*/  IMAD R16, R16, -0xa0, RZ ;  /* 0xffffff6010107824 */ /* 0x000fca00078e02ff */
[----:B------:R-:W-:-:S14]  /*1490*/  R2UR UR33, R16 ;  /* 0x00000000102172ca */ /* 0x000fdc00000e0000 */
[----:B------:R-:W3:Y:S01]  /*14a0*/  LDCU UR33, c[0x0][UR33+0x2b0] ;  /* 0x00005600212177ac */ /* 0x000ee20008000800 */
[----:B------:R-:W-:Y:S01]  /*14b0*/  R2UR UR47, R2 ;  /* 0x00000000022f72ca */ /* 0x000fe200000e0000 */
[----:B------:R-:W-:Y:S02]  /*14c0*/  UISETP.NE.AND.EX UP3, UPT, UR15, URZ, UPT, UP3 ;  /* 0x000000ff0f00728c */ /* 0x000fe4000bf65330 */
[----:B------:R-:W-:Y:S01]  /*14d0*/  ULEA UR36, UR31, UR36, 0x18 ;  /* 0x000000241f247291 */ /* 0x000fe2000f8ec0ff */
[----:B------:R-:W4:Y:S01]  /*14e0*/  @!P0 LDC.64 R12, c[0x0][0xbf0] ;  /* 0x0002fc00ff0c8b82 */ /* 0x000f220000000a00 */
[----:B------:R-:W2:Y:S01]  /*14f0*/  I2F.RP R2, UR48 ;  /* 0x0000003000027d06 */ /* 0x000ea20008209400 */
[----:B------:R-:W-:-:S05]  /*1500*/  CS2R.32 R16, SR_CgaSize ;  /* 0x0000000000107805 */ /* 0x000fca0000008a00 */
[----:B------:R-:W-:-:S05]  /*1510*/  IMAD R16, R16, -0xa0, RZ ;  /* 0xffffff6010107824 */ /* 0x000fca00078e02ff */
[----:B------:R-:W-:-:S14]  /*1520*/  R2UR UR24, R16 ;  /* 0x00000000101872ca */ /* 0x000fdc00000e0000 */
[----:B------:R-:W1:Y:S01]  /*1530*/  LDCU UR24, c[0x0][UR24+0x2b4] ;  /* 0x00005680181877ac */ /* 0x000e620008000800 */
[----:B------:R-:W1:Y:S01]  /*1540*/  LDCU UR17, c[0x0][0x374] ;  /* 0x00006e80ff1177ac */ /* 0x000e620008000800 */
[----:B------:R-:W1:Y:S01]  /*1550*/  LDCU.U8 UR16, c[0x0][0xbd8] ;  /* 0x00017b00ff1077ac */ /* 0x000e620008000000 */
[----:B--2---:R-:W2:Y:S01]  /*1560*/  MUFU.RCP R2, R2 ;  /* 0x0000000200027308 */ /* 0x004ea20000001000 */
[----:B------:R-:W-:Y:S01]  /*1570*/  I2FP.F32.U32 R9, UR42 ;  /* 0x0000002a00097c45 */ /* 0x000fe20008201000 */
[----:B----4-:R-:W-:-:S04]  /*1580*/  @!P0 IMAD.WIDE.U32 R12, R7, 0xc, R12 ;  /* 0x0000000c070c8825 */ /* 0x010fc800078e000c */
[----:B--2---:R-:W-:Y:S02]  /*1590*/  VIADD R2, R2, 0xffffffe ;  /* 0x0ffffffe02027836 */ /* 0x004fe40000000000 */
[----:B---3--:R-:W-:Y:S01]  /*15a0*/  FMUL R9, R9, UR33 ;  /* 0x0000002109097c20 */ /* 0x008fe20008400000 */
[----:B------:R2:W5:Y:S03]  /*15b0*/  @!P0 LDG.E R5, desc[UR50][R12.64] ;  /* 0x000000320c058981 */ /* 0x000566000c1e1900 */
[----:B------:R-:W-:Y:S01]  /*15c0*/  F2I.FTZ.U32.TRUNC.NTZ R2, R2 ;  /* 0x0000000200027305 */ /* 0x000fe2000021f000 */
[----:B------:R-:W-:Y:S01]  /*15d0*/  UMOV UR33, URZ ;  /* 0x000000ff00217c82 */ /* 0x000fe20008000000 */
[----:B------:R2:W5:Y:S01]  /*15e0*/  @!P0 LDG.E R6, desc[UR50][R12.64+0x4] ;  /* 0x000004320c068981 */ /* 0x000562000c1e1900 */
[----:B------:R-:W-:-:S05]  /*15f0*/  CS2R.32 R16, SR_CgaSize ;  /* 0x0000000000107805 */ /* 0x000fca0000008a00 */
[----:B------:R-:W-:-:S05]  /*1600*/  IMAD R16, R16, -0xa0, RZ ;  /* 0xffffff6010107824 */ /* 0x000fca00078e02ff */
[----:B------:R-:W-:-:S14]  /*1610*/  R2UR UR56, R16 ;  /* 0x00000000103872ca */ /* 0x000fdc00000e0000 */
[----:B------:R-:W3:Y:S01]  /*1620*/  LDCU UR56, c[0x0][UR56+0x2a0] ;  /* 0x00005400383877ac */ /* 0x000ee20008000800 */
[----:B------:R-:W-:Y:S01]  /*1630*/  LOP3.LUT R10, R10, 0xfffffffd, RZ, 0xc0, !PT ;  /* 0xfffffffd0a0a7812 */ /* 0x000fe200078ec0ff */
[----:B------:R-:W-:Y:S01]  /*1640*/  IMAD.MOV.U32 R14, RZ, RZ, RZ ;  /* 0x000000ffff0e7224 */ /* 0x000fe200078e00ff */
[----:B-1----:R-:W-:Y:S02]  /*1650*/  ISETP.NE.AND P3, PT, RZ, UR16, PT ;  /* 0x00000010ff007c0c */ /* 0x002fe4000bf65270 */
[----:B------:R-:W-:-:S05]  /*1660*/  CS2R.32 R16, SR_CgaSize ;  /* 0x0000000000107805 */ /* 0x000fca0000008a00 */
[----:B------:R-:W-:-:S05]  /*1670*/  IMAD R16, R16, -0xa0, RZ ;  /* 0xffffff6010107824 */ /* 0x000fca00078e02ff */
[----:B------:R-:W-:-:S14]  /*1680*/  R2UR UR54, R16 ;  /* 0x00000000103672ca */ /* 0x000fdc00000e0000 */
[----:B------:R-:W1:Y:S01]  /*1690*/  LDCU UR54, c[0x0][UR54+0x2a4] ;  /* 0x00005480363677ac */ /* 0x000e620008000800 */
[----:B------:R-:W-:Y:S01]  /*16a0*/  F2I.U32.TRUNC.NTZ R9, R9 ;  /* 0x0000000900097305 */ /* 0x000fe2000020f000 */
[----:B------:R-:W-:Y:S01]  /*16b0*/  IMAD.MOV.U32 R16, RZ, RZ, -0x1 ;  /* 0xffffffffff107424 */ /* 0x000fe200078e00ff */
[----:B------:R-:W-:Y:S01]  /*16c0*/  UISETP.NE.AND UP0, UPT, UR37, URZ, UPT ;  /* 0x000000ff2500728c */ /* 0x000fe2000bf05270 */
[----:B------:R-:W-:Y:S02]  /*16d0*/  R2UR UR59, R8 ;  /* 0x00000000083b72ca */ /* 0x000fe400000e0000 */
[----:B------:R-:W-:Y:S02]  /*16e0*/  I2FP.F32.U32 R8, UR58 ;  /* 0x0000003a00087c45 */ /* 0x000fe40008201000 */
[----:B------:R-:W-:Y:S02]  /*16f0*/  R2UR UR19, R3 ;  /* 0x00000000031372ca */ /* 0x000fe400000e0000 */
[----:B------:R-:W4:Y:S01]  /*1700*/  I2F.RP R3, UR47 ;  /* 0x0000002f00037d06 */ /* 0x000f220008209400 */
[----:B------:R-:W-:-:S06]  /*1710*/  FMUL R8, R8, UR24 ;  /* 0x0000001808087c20 */ /* 0x000fcc0008400000 */
[----:B------:R-:W-:Y:S01]  /*1720*/  UIADD3 UR32, UP2, UPT, UR59, UR12, URZ ;  /* 0x0000000c3b207290 */ /* 0x000fe2000ff5e0ff */
[----:B------:R-:W-:Y:S03]  /*1730*/  F2I.U32.TRUNC.NTZ R8, R8 ;  /* 0x0000000800087305 */ /* 0x000fe6000020f000 */
[----:B------:R-:W-:Y:S02]  /*1740*/  ULEA.HI.X.SX32 UR59, UR59, UR13, 0x1, UP2 ;  /* 0x0000000d3b3b7291 */ /* 0x000fe400090f0eff */
[----:B------:R-:W-:Y:S02]  /*1750*/  UIADD3 UR32, UP2, UPT, UR32, -0x1, URZ ;  /* 0xffffffff20207890 */ /* 0x000fe4000ff5e0ff */
[----:B------:R-:W-:Y:S01]  /*1760*/  UIADD3 UR25, UP4, UPT, UR19, UR10, URZ ;  /* 0x0000000a13197290 */ /* 0x000fe2000ff9e0ff */
[----:B----4-:R-:W4:Y:S01]  /*1770*/  MUFU.RCP R3, R3 ;  /* 0x0000000300037308 */ /* 0x010f220000001000 */
[----:B------:R-:W-:-:S02]  /*1780*/  UIADD3.X UR59, UPT, UPT, UR59, -0x1, URZ, UP2, !UPT ;  /* 0xffffffff3b3b7890 */ /* 0x000fc400097fe4ff */
[----:B------:R-:W-:Y:S02]  /*1790*/  UIADD3 UR18, UP6, UPT, UR32, UR9, URZ ;  /* 0x0000000920127290 */ /* 0x000fe4000ffde0ff */
[----:B------:R-:W-:Y:S02]  /*17a0*/  ULEA.HI.X.SX32 UR19, UR19, UR11, 0x1, UP4 ;  /* 0x0000000b13137291 */ /* 0x000fe4000a0f0eff */
[----:B------:R-:W-:Y:S02]  /*17b0*/  UIADD3.X UR41, UPT, UPT, URZ, UR59, URZ, UP6, !UPT ;  /* 0x0000003bff297290 */ /* 0x000fe4000b7fe4ff */
[----:B------:R-:W-:Y:S02]  /*17c0*/  UIADD3 UR25, UP4, UPT, UR25, -0x1, URZ ;  /* 0xffffffff19197890 */ /* 0x000fe4000ff9e0ff */
[----:B------:R-:W-:Y:S02]  /*17d0*/  UIMAD.WIDE.U32 UR62, UR41, UR14, URZ ;  /* 0x0000000e293e72a5 */ /* 0x000fe4000f8e00ff */
[----:B------:R-:W-:-:S02]  /*17e0*/  UIADD3.X UR19, UPT, UPT, UR19, -0x1, URZ, UP4, !UPT ;  /* 0xffffffff13137890 */ /* 0x000fc4000a7fe4ff */
[----:B------:R-:W-:Y:S02]  /*17f0*/  UIADD3 UR46, UP4, UPT, UR25, UR7, URZ ;  /* 0x00000007192e7290 */ /* 0x000fe4000ff9e0ff */
[----:B------:R-:W-:Y:S01]  /*1800*/  UIMAD.WIDE.U32 UR52, UR18, UR14, URZ ;  /* 0x0000000e123472a5 */ /* 0x000fe2000f8e00ff */
[----:B----4-:R-:W-:Y:S01]  /*1810*/  VIADD R3, R3, 0xffffffe ;  /* 0x0ffffffe03037836 */ /* 0x010fe20000000000 */
[----:B------:R-:W-:Y:S02]  /*1820*/  UIMAD.WIDE.U32 UR62, UP6, UR18, UR15, UR62 ;  /* 0x0000000f123e72a5 */ /* 0x000fe4000f8c003e */
[----:B------:R-:W-:Y:S02]  /*1830*/  UIADD3.X UR18, UPT, UPT, URZ, UR19, URZ, UP4, !UPT ;  /* 0x00000013ff127290 */ /* 0x000fe4000a7fe4ff */
[----:B------:R-:W-:Y:S01]  /*1840*/  UIADD3.X UR61, UPT, UPT, URZ, URZ, URZ, UP6, !UPT ;  /* 0x000000ffff3d7290 */ /* 0x000fe2000b7fe4ff */
[----:B------:R-:W4:Y:S01]  /*1850*/  F2I.FTZ.U32.TRUNC.NTZ R3, R3 ;  /* 0x0000000300037305 */ /* 0x000f22000021f000 */
[----:B------:R-:W-:-:S02]  /*1860*/  UIMAD.WIDE.U32 UR64, UR18, UR4, URZ ;  /* 0x00000004124072a5 */ /* 0x000fc4000f8e00ff */
[----:B------:R-:W-:Y:S01]  /*1870*/  UIADD3 URZ, UP6, UPT, UR53, UR62, URZ ;  /* 0x0000003e35ff7290 */ /* 0x000fe2000ffde0ff */
[----:B------:R-:W-:Y:S01]  /*1880*/  UMOV UR60, UR63 ;  /* 0x0000003f003c7c82 */ /* 0x000fe20008000000 */
[----:B------:R-:W-:Y:S02]  /*1890*/  UIMAD.WIDE.U32 UR52, UP4, UR46, UR5, UR64 ;  /* 0x000000052e3472a5 */ /* 0x000fe4000f880040 */
[----:B------:R-:W-:Y:S02]  /*18a0*/  UIMAD.WIDE.U32.X UR64, UR41, UR15, UR60, UP6 ;  /* 0x0000000f294072a5 */ /* 0x000fe4000b0e043c */
[----:B------:R-:W-:Y:S02]  /*18b0*/  UIMAD.WIDE.U32 UR62, UR46, UR4, URZ ;  /* 0x000000042e3e72a5 */ /* 0x000fe4000f8e00ff */
[----:B------:R-:W-:Y:S02]  /*18c0*/  USEL UR32, UR32, UR64, !UP3 ;  /* 0x0000004020207287 */ /* 0x000fe4000d800000 */
[----:B------:R-:W-:Y:S01]  /*18d0*/  USEL UR59, UR59, UR65, !UP3 ;  /* 0x000000413b3b7287 */ /* 0x000fe2000d800000 */
[----:B------:R-:W-:Y:S01]  /*18e0*/  R2UR UR65, R2 ;  /* 0x00000000024172ca */ /* 0x000fe200000e0000 */
[----:B------:R-:W-:Y:S01]  /*18f0*/  UIADD3.X UR61, UPT, UPT, URZ, URZ, URZ, UP4, !UPT ;  /* 0x000000ffff3d7290 */ /* 0x000fe2000a7fe4ff */
[----:B------:R-:W-:Y:S01]  /*1900*/  IABS R2, R4 ;  /* 0x0000000400027213 */ /* 0x000fe20000000000 */
[----:B------:R-:W-:-:S02]  /*1910*/  UISETP.NE.U32.AND UP2, UPT, UR4, URZ, UPT ;  /* 0x000000ff0400728c */ /* 0x000fc4000bf45070 */
[----:B------:R-:W-:Y:S02]  /*1920*/  UIADD3 URZ, UP4, UPT, UR63, UR52, URZ ;  /* 0x000000343fff7290 */ /* 0x000fe4000ff9e0ff */
[----:B------:R-:W-:Y:S01]  /*1930*/  USHF.R.U64 UR59, UR32, UR8, UR59 ;  /* 0x00000008203b7299 */ /* 0x000fe2000800123b */
[----:B------:R-:W-:Y:S01]  /*1940*/  IMAD.MOV R2, RZ, RZ, -R2 ;  /* 0x000000ffff027224 */ /* 0x000fe200078e0a02 */
[----:B------:R-:W-:Y:S01]  /*1950*/  UMOV UR60, UR53 ;  /* 0x00000035003c7c82 */ /* 0x000fe20008000000 */
[----:B------:R-:W-:Y:S01]  /*1960*/  UISETP.NE.AND.EX UP2, UPT, UR5, URZ, UPT, UP2 ;  /* 0x000000ff0500728c */ /* 0x000fe2000bf45320 */
[----:B----4-:R-:W-:Y:S01]  /*1970*/  R2UR UR53, R3 ;  /* 0x00000000033572ca */ /* 0x010fe200000e0000 */
[----:B------:R-:W-:Y:S02]  /*1980*/  UIMAD.WIDE.U32.X UR60, UR18, UR5, UR60, UP4 ;  /* 0x00000005123c72a5 */ /* 0x000fe4000a0e043c */
[----:B------:R-:W-:Y:S02]  /*1990*/  UIADD3 UR59, UPT, UPT, UR27, -0x1, UR59 ;  /* 0xffffffff1b3b7890 */ /* 0x000fe4000fffe03b */
[----:B------:R-:W-:-:S02]  /*19a0*/  USEL UR25, UR25, UR60, !UP2 ;  /* 0x0000003c19197287 */ /* 0x000fc4000d000000 */
[----:B------:R-:W-:Y:S01]  /*19b0*/  USEL UR19, UR19, UR61, !UP2 ;  /* 0x0000003d13137287 */ /* 0x000fe2000d000000 */
[----:B------:R-:W-:Y:S01]  /*19c0*/  R2UR UR60, R2 ;  /* 0x00000000023c72ca */ /* 0x000fe200000e0000 */
[----:B------:R-:W-:Y:S01]  /*19d0*/  IMAD.U32 R3, RZ, RZ, UR59 ;  /* 0x0000003bff037e24 */ /* 0x000fe2000f8e00ff */
[----:B------:R-:W-:Y:S01]  /*19e0*/  UIADD3 UR32, UPT, UPT, URZ, -UR65, URZ ;  /* 0x80000041ff207290 */ /* 0x000fe2000fffe0ff */
[----:B------:R-:W-:Y:S01]  /*19f0*/  IABS R2, R0 ;  /* 0x0000000000027213 */ /* 0x000fe20000000000 */
[----:B------:R-:W-:Y:S02]  /*1a00*/  USHF.R.U64 UR19, UR25, UR6, UR19 ;  /* 0x0000000619137299 */ /* 0x000fe40008001213 */
[----:B------:R-:W-:Y:S01]  /*1a10*/  IABS R3, R3 ;  /* 0x0000000300037213 */ /* 0x000fe20000000000 */
[----:B------:R-:W-:Y:S01]  /*1a20*/  UIMAD UR32, UR32, UR48, URZ ;  /* 0x00000030202072a4 */ /* 0x000fe2000f8e02ff */
[----:B------:R-:W-:Y:S01]  /*1a30*/  IMAD.MOV R2, RZ, RZ, -R2 ;  /* 0x000000ffff027224 */ /* 0x000fe200078e0a02 */
[----:B------:R-:W-:Y:S01]  /*1a40*/  UIADD3 UR57, UPT, UPT, UR26, -0x1, UR19 ;  /* 0xffffffff1a397890 */ /* 0x000fe2000fffe013 */
[----:B------:R-:W-:Y:S01]  /*1a50*/  R2UR UR25, R3 ;  /* 0x00000000031972ca */ /* 0x000fe200000e0000 */
[----:B------:R-:W-:Y:S01]  /*1a60*/  UMOV UR64, URZ ;  /* 0x000000ff00407c82 */ /* 0x000fe20008000000 */
[----:B------:R-:W-:Y:S01]  /*1a70*/  UIADD3 UR19, UPT, UPT, URZ, -UR53, URZ ;  /* 0x80000035ff137290 */ /* 0x000fe2000fffe0ff */
[----:B------:R-:W-:Y:S01]  /*1a80*/  R2UR UR46, R2 ;  /* 0x00000000022e72ca */ /* 0x000fe200000e0000 */
[----:B------:R-:W-:Y:S01]  /*1a90*/  UIMAD.WIDE.U32 UR62, UR65, UR32, UR64 ;  /* 0x00000020413e72a5 */ /* 0x000fe2000f8e0040 */
[----:B------:R-:W-:Y:S01]  /*1aa0*/  IMAD.U32 R3, RZ, RZ, UR57 ;  /* 0x00000039ff037e24 */ /* 0x000fe2000f8e00ff */
[----:B------:R-:W-:Y:S01]  /*1ab0*/  UIMAD UR19, UR19, UR47, URZ ;  /* 0x0000002f131372a4 */ /* 0x000fe2000f8e02ff */
[----:B------:R-:W-:Y:S01]  /*1ac0*/  UMOV UR52, URZ ;  /* 0x000000ff00347c82 */ /* 0x000fe20008000000 */
[----:B------:R-:W-:-:S02]  /*1ad0*/  UISETP.NE.AND UP4, UPT, UR40, 0x1, UPT ;  /* 0x000000012800788c */ /* 0x000fc4000bf85270 */
[----:B------:R-:W-:Y:S01]  /*1ae0*/  IABS R3, R3 ;  /* 0x0000000300037213 */ /* 0x000fe20000000000 */
[----:B------:R-:W-:Y:S01]  /*1af0*/  UMOV UR49, UR63 ;  /* 0x0000003f00317c82 */ /* 0x000fe20008000000 */
[----:B------:R-:W-:Y:S01]  /*1b00*/  UIMAD.WIDE.U32 UR52, UR53, UR19, UR52 ;  /* 0x00000013353472a5 */ /* 0x000fe2000f8e0034 */
[----:B------:R-:W-:Y:S01]  /*1b10*/  R2UR UR40, R9 ;  /* 0x00000000092872ca */ /* 0x000fe200000e0000 */
[----:B------:R-:W-:Y:S01]  /*1b20*/  UIMAD.WIDE.U32 UR62, UR49, UR25, URZ ;  /* 0x00000019313e72a5 */ /* 0x000fe2000f8e00ff */
[----:B------:R-:W-:Y:S01]  /*1b30*/  R2UR UR55, R3 ;  /* 0x00000000033772ca */ /* 0x000fe200000e0000 */
[----:B------:R-:W-:Y:S01]  /*1b40*/  USEL UR32, UR42, UR58, !UP4 ;  /* 0x0000003a2a207287 */ /* 0x000fe2000e000000 */
[----:B------:R-:W4:Y:S01]  /*1b50*/  LDC.64 R2, c[0x0][0xbd0] ;  /* 0x0002f400ff027b82 */ /* 0x000f220000000a00 */
[----:B------:R-:W-:Y:S01]  /*1b60*/  ULOP3.LUT UR52, URZ, UR27, URZ, 0x33, !UPT ;  /* 0x0000001bff347292 */ /* 0x000fe2000f8e33ff */
[----:B------:R-:W-:Y:S01]  /*1b70*/  PRMT R9, RZ, 0x7610, R9 ;  /* 0x00007610ff097816 */ /* 0x000fe20000000009 */
[----:B------:R-:W-:Y:S01]  /*1b80*/  ULOP3.LUT UR49, URZ, UR26, URZ, 0x33, !UPT ;  /* 0x0000001aff317292 */ /* 0x000fe2000f8e33ff */
[----:B------:R-:W-:Y:S01]  /*1b90*/  UMOV UR19, UR63 ;  /* 0x0000003f00137c82 */ /* 0x000fe20008000000 */
[----:B------:R-:W-:-:S02]  /*1ba0*/  UIMAD.WIDE.U32 UR62, UR30, UR17, URZ ;  /* 0x000000111e3e72a5 */ /* 0x000fc4000f8e00ff */
[----:B------:R-:W-:Y:S02]  /*1bb0*/  UIMAD UR60, UR19, UR60, UR25 ;  /* 0x0000003c133c72a4 */ /* 0x000fe4000f8e0219 */
[----:B------:R-:W-:Y:S02]  /*1bc0*/  UIADD3 UR19, UPT, UPT, UR36, 0x2c0, URZ ;  /* 0x000002c024137890 */ /* 0x000fe4000fffe0ff */
[----:B------:R-:W-:Y:S02]  /*1bd0*/  UIMAD.WIDE.U32 UR66, UR53, UR55, URZ ;  /* 0x00000037354272a5 */ /* 0x000fe4000f8e00ff */
[----:B------:R-:W-:Y:S02]  /*1be0*/  UISETP.GT.U32.AND UP6, UPT, UR48, UR60, UPT ;  /* 0x0000003c3000728c */ /* 0x000fe4000bfc4070 */
[----:B------:R-:W-:Y:S01]  /*1bf0*/  UIADD3 UR36, UPT, UPT, UR36, 0x220, URZ ;  /* 0x0000022024247890 */ /* 0x000fe2000fffe0ff */
[----:B------:R-:W2:Y:S03]  /*1c00*/  LDCU UR25, c[0x0][0x378] ;  /* 0x00006f00ff1977ac */ /* 0x000ea60008000800 */
[----:B------:R-:W-:-:S02]  /*1c10*/  @UP5 USEL UR36, UR36, UR19, !UP1 ;  /* 0x0000001324245287 */ /* 0x000fc4000c800000 */
[----:B------:R-:W-:Y:S01]  /*1c20*/  UISETP.GE.AND UP1, UPT, UR59, URZ, UPT ;  /* 0x000000ff3b00728c */ /* 0x000fe2000bf26270 */
[----:B------:R-:W-:Y:S02]  /*1c30*/  UMOV UR19, UR67 ;  /* 0x0000004300137c82 */ /* 0x000fe40008000000 */
[----:B------:R-:W-:Y:S02]  /*1c40*/  @!UP6 UIADD3 UR60, UPT, UPT, UR60, -UR48, URZ ;  /* 0x800000303c3ce290 */ /* 0x000fe4000fffe0ff */
[----:B------:R-:W-:Y:S02]  /*1c50*/  UIMAD UR55, UR19, UR46, UR55 ;  /* 0x0000002e133772a4 */ /* 0x000fe4000f8e0237 */
[----:B------:R-:W-:Y:S02]  /*1c60*/  UISETP.GT.U32.AND UP6, UPT, UR48, UR60, UPT ;  /* 0x0000003c3000728c */ /* 0x000fe4000bfc4070 */
[----:B------:R-:W-:Y:S02]  /*1c70*/  UISETP.GT.U32.AND UP5, UPT, UR47, UR55, UPT ;  /* 0x000000372f00728c */ /* 0x000fe4000bfa4070 */
[----:B------:R-:W-:-:S02]  /*1c80*/  USEL UR19, UR58, UR42, !UP4 ;  /* 0x0000002a3a137287 */ /* 0x000fc4000e000000 */
[----:B------:R-:W-:Y:S02]  /*1c90*/  USEL UR17, UR30, UR17, !UP4 ;  /* 0x000000111e117287 */ /* 0x000fe4000e000000 */
[----:B--2---:R-:W-:Y:S02]  /*1ca0*/  UIMAD.WIDE.U32 UR30, UR62, UR25, URZ ;  /* 0x000000193e1e72a5 */ /* 0x004fe4000f8e00ff */
[----:B------:R-:W-:Y:S02]  /*1cb0*/  UIMAD UR25, UR63, UR25, URZ ;  /* 0x000000193f1972a4 */ /* 0x000fe4000f8e02ff */
[----:B------:R-:W-:Y:S02]  /*1cc0*/  @!UP6 UIADD3 UR60, UPT, UPT, UR60, -UR48, URZ ;  /* 0x800000303c3ce290 */ /* 0x000fe4000fffe0ff */
[----:B------:R-:W-:Y:S02]  /*1cd0*/  @!UP5 UIADD3 UR55, UPT, UPT, UR55, -UR47, URZ ;  /* 0x8000002f3737d290 */ /* 0x000fe4000fffe0ff */
[----:B------:R-:W-:Y:S01]  /*1ce0*/  UIMAD.WIDE.U32 UR62, UR19, UR17, UR32 ;  /* 0x00000011133e72a5 */ /* 0x000fe2000f8e0020 */
[----:B------:R-:W-:Y:S01]  /*1cf0*/  R2UR UR19, R8 ;  /* 0x00000000081372ca */ /* 0x000fe200000e0000 */
[----:B------:R-:W-:Y:S01]  /*1d00*/  UISETP.GT.U32.AND UP5, UPT, UR47, UR55, UPT ;  /* 0x000000372f00728c */ /* 0x000fe2000bfa4070 */
[----:B------:R-:W-:Y:S01]  /*1d10*/  PRMT R8, RZ, 0x7610, R8 ;  /* 0x00007610ff087816 */ /* 0x000fe20000000008 */
[----:B------:R-:W-:-:S02]  /*1d20*/  @!UP1 UIADD3 UR60, UPT, UPT, -UR60, URZ, URZ ;  /* 0x000000ff3c3c9290 */ /* 0x000fc4000fffe1ff */
[----:B------:R-:W-:Y:S01]  /*1d30*/  UISETP.GE.AND UP1, UPT, UR57, URZ, UPT ;  /* 0x000000ff3900728c */ /* 0x000fe2000bf26270 */
[----:B------:R-:W-:Y:S01]  /*1d40*/  UMOV UR24, UR62 ;  /* 0x0000003e00187c82 */ /* 0x000fe20008000000 */
[----:B------:R-:W-:Y:S01]  /*1d50*/  UMOV UR17, UR63 ;  /* 0x0000003f00117c82 */ /* 0x000fe20008000000 */
[----:B----4-:R-:W-:Y:S01]  /*1d60*/  ISETP.LE.U32.AND P0, PT, R2, UR24, PT ;  /* 0x0000001802007c0c */ /* 0x010fe2000bf03070 */
[----:B------:R-:W-:Y:S01]  /*1d70*/  IMAD.U32 R2, RZ, RZ, UR17 ;  /* 0x00000011ff027e24 */ /* 0x000fe2000f8e00ff */
[----:B------:R-:W-:Y:S02]  /*1d80*/  UISETP.NE.AND UP6, UPT, UR27, URZ, UPT ;  /* 0x000000ff1b00728c */ /* 0x000fe4000bfc5270 */
[----:B------:R-:W-:Y:S02]  /*1d90*/  @!UP5 UIADD3 UR55, UPT, UPT, UR55, -UR47, URZ ;  /* 0x8000002f3737d290 */ /* 0x000fe4000fffe0ff */
[----:B------:R-:W-:Y:S01]  /*1da0*/  UISETP.NE.AND UP5, UPT, UR26, URZ, UPT ;  /* 0x000000ff1a00728c */ /* 0x000fe2000bfa5270 */
[----:B------:R-:W-:Y:S01]  /*1db0*/  ISETP.GE.U32.AND.EX P1, PT, R2, R3, PT, P0 ;  /* 0x000000030200720c */ /* 0x000fe20003f26100 */
[----:B------:R-:W-:Y:S01]  /*1dc0*/  @!UP1 UIADD3 UR55, UPT, UPT, -UR55, URZ, URZ ;  /* 0x000000ff37379290 */ /* 0x000fe2000fffe1ff */
[----:B------:R-:W-:Y:S01]  /*1dd0*/  PLOP3.LUT P0, PT, PT, PT, PT, 0x80, 0x8 ;  /* 0x000000000008781c */ /* 0x000fe20003f0f070 */
[----:B------:R-:W-:-:S02]  /*1de0*/  USEL UR60, UR52, UR60, !UP6 ;  /* 0x0000003c343c7287 */ /* 0x000fc4000f000000 */
[----:B------:R-:W-:Y:S02]  /*1df0*/  USEL UR55, UR49, UR55, !UP5 ;  /* 0x0000003731377287 */ /* 0x000fe4000e800000 */
[----:B------:R-:W-:Y:S02]  /*1e00*/  UIADD3 UR60, UPT, UPT, UR59, -UR60, URZ ;  /* 0x8000003c3b3c7290 */ /* 0x000fe4000fffe0ff */
[----:B------:R-:W-:Y:S02]  /*1e10*/  UIADD3 UR55, UPT, UPT, UR57, -UR55, URZ ;  /* 0x8000003739377290 */ /* 0x000fe4000fffe0ff */
[----:B------:R-:W-:Y:S02]  /*1e20*/  UIADD3 UR40, UPT, UPT, -UR40, URZ, URZ ;  /* 0x000000ff28287290 */ /* 0x000fe4000fffe1ff */
[----:B------:R-:W-:Y:S02]  /*1e30*/  UIMAD UR62, UR60, UR55, URZ ;  /* 0x000000373c3e72a4 */ /* 0x000fe4000f8e02ff */
[----:B------:R-:W-:Y:S01]  /*1e40*/  USEL UR60, UR55, UR60, !UP4 ;  /* 0x0000003c373c7287 */ /* 0x000fe2000e000000 */
[----:B------:R-:W-:Y:S01]  /*1e50*/  @P0 LOP3.LUT R10, R10, 0x2, RZ, 0xfc, !PT ;  /* 0x000000020a0a0812 */ /* 0x000fe200078efcff */
[----:B------:R-:W-:Y:S01]  /*1e60*/  UIADD3 UR19, UPT, UPT, -UR19, URZ, URZ ;  /* 0x000000ff13137290 */ /* 0x000fe2000fffe1ff */
[----:B------:R-:W-:Y:S01]  /*1e70*/  UMOV UR18, 0xffffffff ;  /* 0xffffffff00127882 */ /* 0x000fe20000000000 */
[----:B------:R-:W-:Y:S01]  /*1e80*/  UMOV UR41, URZ ;  /* 0x000000ff00297c82 */ /* 0x000fe20008000000 */
[----:B------:R-:W-:-:S02]  /*1e90*/  UIADD3 UR25, UPT, UPT, UR31, UR25, URZ ;  /* 0x000000191f197290 */ /* 0x000fc4000fffe0ff */
[----:B------:R-:W-:Y:S02]  /*1ea0*/  USHF.R.S32.HI UR57, URZ, 0x1f, UR62 ;  /* 0x0000001fff397899 */ /* 0x000fe4000801143e */
[----:B------:R-:W-:Y:S02]  /*1eb0*/  USHF.R.S32.HI UR55, URZ, 0x1f, UR60 ;  /* 0x0000001fff377899 */ /* 0x000fe4000801143c */
[----:B---3--:R-:W-:Y:S02]  /*1ec0*/  UIMAD UR40, UR56, UR40, UR42 ;  /* 0x00000028382872a4 */ /* 0x008fe4000f8e022a */
[----:B-1----:R-:W-:Y:S01]  /*1ed0*/  UIMAD UR19, UR54, UR19, UR58 ;  /* 0x00000013361372a4 */ /* 0x002fe2000f8e023a */
[----:B------:R-:W-:Y:S11]  /*1ee0*/  BRA.U UP0, `(.L_x_13) ;  /* 0x0000000100347547 */ /* 0x000ff6000b800000 */
[----:B------:R-:W-:Y:S02]  /*1ef0*/  UISETP.NE.AND UP0, UPT, UR21, 0x4, UPT ;  /* 0x000000041500788c */ /* 0x000fe4000bf05270 */
[----:B------:R-:W-:-:S04]  /*1f00*/  UISETP.NE.AND UP1, UPT, UR19, URZ, UPT ;  /* 0x000000ff1300728c */ /* 0x000fc8000bf25270 */
[----:B------:R-:W-:Y:S01]  /*1f10*/  PLOP3.LUT P0, PT, PT, PT, UP0, 0x80, 0x8 ;  /* 0x000000000008781c */ /* 0x000fe20003f0f008 */
[----:B------:R-:W-:-:S04]  /*1f20*/  UISETP.LT.U32.OR UP1, UPT, UR40, 0x2, !UP1 ;  /* 0x000000022800788c */ /* 0x000fc8000cf21470 */
[----:B------:R-:W-:Y:S01]  /*1f30*/  @UP0 ULOP3.LUT UR40, UR40, 0xfffffffe, URZ, 0xc0, !UPT ;  /* 0xfffffffe28280892 */ /* 0x000fe2000f8ec0ff */
[----:B------:R-:W-:Y:S01]  /*1f40*/  @UP0 UMOV UR19, 0x3 ;  /* 0x0000000300130882 */ /* 0x000fe20000000000 */
[----:B------:R-:W-:Y:S02]  /*1f50*/  USEL UR56, URZ, 0x1, !UP1 ;  /* 0x00000001ff387887 */ /* 0x000fe4000c800000 */
[----:B------:R-:W-:Y:S02]  /*1f60*/  @UP0 USHF.L.U32 UR19, UR19, UR40, URZ ;  /* 0x0000002813130299 */ /* 0x000fe400080006ff */
[----:B------:R-:W-:-:S04]  /*1f70*/  USEL UR54, URZ, 0x2, !UP1 ;  /* 0x00000002ff367887 */ /* 0x000fc8000c800000 */
[----:B------:R-:W-:Y:S01]  /*1f80*/  UIADD3 UR54, UPT, UPT, UR56, UR54, URZ ;  /* 0x0000003638367290 */ /* 0x000fe2000fffe0ff */
[----:B------:R-:W-:-:S05]  /*1f90*/  @P0 IMAD.U32 R2, RZ, RZ, UR19 ;  /* 0x00000013ff020e24 */ /* 0x000fca000f8e00ff */
[----:B------:R-:W-:Y:S01]  /*1fa0*/  IMAD.U32 R9, RZ, RZ, UR54 ;  /* 0x00000036ff097e24 */ /* 0x000fe2000f8e00ff */
[----:B------:R-:W-:-:S07]  /*1fb0*/  @P0 PRMT R8, R2, 0x7610, R8 ;  /* 0x0000761002080816 */ /* 0x000fce0000000008 */
.L_x_13:
[----:B------:R-:W-:Y:S01]  /*1fc0*/  UMOV UR63, UR57 ;  /* 0x00000039003f7c82 */ /* 0x000fe20008000000 */
[----:B------:R-:W-:Y:S01]  /*1fd0*/  UMOV UR61, UR55 ;  /* 0x00000037003d7c82 */ /* 0x000fe20008000000 */
[----:B------:R-:W-:Y:S01]  /*1fe0*/  IMAD.U32 R18, RZ, RZ, UR62 ;  /* 0x0000003eff127e24 */ /* 0x000fe2000f8e00ff */
[----:B------:R-:W-:Y:S01]  /*1ff0*/  MOV R12, UR60 ;  /* 0x0000003c000c7c02 */ /* 0x000fe20008000f00 */
[----:B------:R-:W-:Y:S01]  /*2000*/  IMAD.U32 R19, RZ, RZ, UR63 ;  /* 0x0000003fff137e24 */ /* 0x000fe2000f8e00ff */
[----:B------:R-:W-:Y:S01]  /*2010*/  MOV R13, UR61 ;  /* 0x0000003d000d7c02 */ /* 0x000fe20008000f00 */
[----:B------:R-:W-:Y:S01]  /*2020*/  UMOV UR40, URZ ;  /* 0x000000ff00287c82 */ /* 0x000fe20008000000 */
[----:B------:R-:W-:Y:S01]  /*2030*/  UMOV UR19, 0xffffffff ;  /* 0xffffffff00137882 */ /* 0x000fe20000000000 */
[----:B------:R-:W-:Y:S05]  /*2040*/  @P1 BRA P3, `(.L_x_14) ;  /* 0x0000001400f41947 */ /* 0x000fea0001800000 */
[----:B------:R-:W-:Y:S01]  /*2050*/  IMAD.U32 R3, RZ, RZ, UR17 ;  /* 0x00000011ff037e24 */ /* 0x000fe2000f8e00ff */
[----:B------:R-:W-:Y:S01]  /*2060*/  ISETP.LE.U32.AND P0, PT, R18, UR24, PT ;  /* 0x0000001812007c0c */ /* 0x000fe2000bf03070 */
[----:B------:R-:W-:Y:S01]  /*2070*/  UMOV UR41, URZ ;  /* 0x000000ff00297c82 */ /* 0x000fe20008000000 */
[----:B------:R-:W-:Y:S01]  /*2080*/  UMOV UR40, URZ ;  /* 0x000000ff00287c82 */ /* 0x000fe20008000000 */
[----:B------:R-:W-:Y:S01]  /*2090*/  IMAD.MOV.U32 R14, RZ, RZ, RZ ;  /* 0x000000ffff0e7224 */ /* 0x000fe200078e00ff */
[----:B------:R-:W-:-:S13]  /*20a0*/  ISETP.GE.U32.AND.EX P0, PT, R3, R19, PT, P0 ;  /* 0x000000130300720c */ /* 0x000fda0003f06100 */
[----:B------:R-:W-:Y:S05]  /*20b0*/  @!P0 BRA `(.L_x_15) ;  /* 0x0000001000b88947 */ /* 0x000fea0003800000 */
[----:B------:R-:W-:Y:S02]  /*20c0*/  VIADD R2, R7, 0x20 ;  /* 0x0000002007027836 */ /* 0x000fe40000000000 */
[----:B------:R-:W-:Y:S02]  /*20d0*/  IMAD.MOV.U32 R14, RZ, RZ, R7 ;  /* 0x000000ffff0e7224 */ /* 0x000fe400078e0007 */
[----:B-----5:R-:W-:Y:S01]  /*20e0*/  IMAD.MOV.U32 R11, RZ, RZ, R6 ;  /* 0x000000ffff0b7224 */ /* 0x020fe200078e0006 */
[----:B------:R-:W-:Y:S02]  /*20f0*/  ISETP.GE.AND P0, PT, R2, UR45, PT ;  /* 0x0000002d02007c0c */ /* 0x000fe4000bf06270 */
[----:B------:R-:W-:-:S11]  /*2100*/  MOV R2, R5 ;  /* 0x0000000500027202 */ /* 0x000fd60000000f00 */
[----:B------:R-:W1:Y:S01]  /*2110*/  @!P0 LDC.64 R18, c[0x0][0xbf0] ;  /* 0x0002fc00ff128b82 */ /* 0x000e620000000a00 */
[----:B------:R-:W-:Y:S02]  /*2120*/  UIADD3 UR19, UP1, UPT, UR10, -0x1, URZ ;  /* 0xffffffff0a137890 */ /* 0x000fe4000ff3e0ff */
[----:B------:R-:W-:Y:S01]  /*2130*/  UIADD3 UR12, UP0, UPT, UR12, -0x1, URZ ;  /* 0xffffffff0c0c7890 */ /* 0x000fe2000ff1e0ff */
[----:B------:R-:W-:Y:S01]  /*2140*/  BSSY.RECONVERGENT B0, `(.L_x_16) ;  /* 0x0000051000007945 */ /* 0x000fe20003800200 */
[----:B------:R-:W-:Y:S01]  /*2150*/  UIADD3.X UR40, UPT, UPT, UR11, -0x1, URZ, UP1, !UPT ;  /* 0xffffffff0b287890 */ /* 0x000fe20008ffe4ff */
[----:B-1----:R-:W-:-:S05]  /*2160*/  @!P0 IMAD.WIDE.U32 R18, R14, 0xc, R18 ;  /* 0x0000000c0e128825 */ /* 0x002fca00078e0012 */
[----:B------:R1:W5:Y:S04]  /*2170*/  @!P0 LDG.E R5, desc[UR50][R18.64+0x180] ;  /* 0x0001803212058981 */ /* 0x000368000c1e1900 */
[----:B------:R1:W5:Y:S01]  /*2180*/  @!P0 LDG.E R6, desc[UR50][R18.64+0x184] ;  /* 0x0001843212068981 */ /* 0x000362000c1e1900 */
[----:B------:R-:W-:Y:S01]  /*2190*/  ISETP.GE.AND P0, PT, R14, UR45, PT ;  /* 0x0000002d0e007c0c */ /* 0x000fe2000bf06270 */
[----:B------:R-:W-:Y:S01]  /*21a0*/  UIADD3.X UR13, UPT, UPT, UR13, -0x1, URZ, UP0, !UPT ;  /* 0xffffffff0d0d7890 */ /* 0x000fe200087fe4ff */
[----:B------:R-:W-:Y:S01]  /*21b0*/  HFMA2 R17, -RZ, RZ, 0, 0 ;  /* 0x00000000ff117431 */ /* 0x000fe200000001ff */
[----:B------:R-:W-:-:S10]  /*21c0*/  MOV R16, 0x7fffffff ;  /* 0x7fffffff00107802 */ /* 0x000fd40000000f00 */
[----:B------:R-:W-:Y:S05]  /*21d0*/  @P0 BRA `(.L_x_17) ;  /* 0x00000004001c0947 */ /* 0x000fea0003800000 */
[C---:B------:R-:W-:Y:S01]  /*21e0*/  IADD3 R3, P1, PT, R2.reuse, UR12, RZ ;  /* 0x0000000c02037c10 */ /* 0x040fe2000ff3e0ff */
[----:B------:R-:W-:Y:S01]  /*21f0*/  UIADD3 UR10, UPT, UPT, URZ, -UR65, URZ ;  /* 0x80000041ff0a7290 */ /* 0x000fe2000fffe0ff */
[----:B------:R-:W-:Y:S01]  /*2200*/  IADD3 R13, P0, PT, R11, UR19, RZ ;  /* 0x000000130b0d7c10 */ /* 0x000fe2000ff1e0ff */
[----:B------:R-:W-:Y:S01]  /*2210*/  UMOV UR54, URZ ;  /* 0x000000ff00367c82 */ /* 0x000fe20008000000 */
[----:B------:R-:W-:Y:S01]  /*2220*/  LEA.HI.X.SX32 R2, R2, UR13, 0x1, P1 ;  /* 0x0000000d02027c11 */ /* 0x000fe200088f0eff */
[----:B------:R-:W-:Y:S01]  /*2230*/  UIMAD UR10, UR10, UR48, URZ ;  /* 0x000000300a0a72a4 */ /* 0x000fe2000f8e02ff */
[----:B------:R-:W-:Y:S01]  /*2240*/  IADD3 R22, P1, PT, R3, UR9, RZ ;  /* 0x0000000903167c10 */ /* 0x000fe2000ff3e0ff */
[----:B------:R-:W-:Y:S01]  /*2250*/  UMOV UR55, UR65 ;  /* 0x0000004100377c82 */ /* 0x000fe20008000000 */
[----:B------:R-:W-:Y:S01]  /*2260*/  LEA.HI.X.SX32 R12, R11, UR40, 0x1, P0 ;  /* 0x000000280b0c7c11 */ /* 0x000fe200080f0eff */
[----:B------:R-:W-:Y:S01]  /*2270*/  UIMAD.WIDE.U32 UR10, UR65, UR10, UR54 ;  /* 0x0000000a410a72a5 */ /* 0x000fe2000f8e0036 */
[----:B------:R-:W-:Y:S01]  /*2280*/  IADD3 R16, P0, PT, R13, UR7, RZ ;  /* 0x000000070d107c10 */ /* 0x000fe2000ff1e0ff */
[----:B------:R-:W-:-:S04]  /*2290*/  IMAD.X R11, RZ, RZ, R2, P1 ;  /* 0x000000ffff0b7224 */ /* 0x000fc800008e0602 */
[----:B------:R-:W-:Y:S02]  /*22a0*/  IMAD.X R15, RZ, RZ, R12, P0 ;  /* 0x000000ffff0f7224 */ /* 0x000fe400000e060c */
[----:B------:R-:W-:-:S04]  /*22b0*/  IMAD.WIDE.U32 R20, R11, UR14, RZ ;  /* 0x0000000e0b147c25 */ /* 0x000fc8000f8e00ff */
[----:B-1----:R-:W-:-:S04]  /*22c0*/  IMAD.WIDE.U32 R18, R15, UR4, RZ ;  /* 0x000000040f127c25 */ /* 0x002fc8000f8e00ff */
[----:B------:R-:W-:-:S04]  /*22d0*/  IMAD.WIDE.U32 R20, P1, R22, UR15, R20 ;  /* 0x0000000f16147c25 */ /* 0x000fc8000f820014 */
[----:B------:R-:W-:-:S04]  /*22e0*/  IMAD.WIDE.U32 R22, R22, UR14, RZ ;  /* 0x0000000e16167c25 */ /* 0x000fc8000f8e00ff */
[----:B------:R-:W-:-:S04]  /*22f0*/  IMAD.WIDE.U32 R18, P0, R16, UR5, R18 ;  /* 0x0000000510127c25 */ /* 0x000fc8000f800012 */
[----:B------:R-:W-:-:S04]  /*2300*/  IMAD.WIDE.U32 R16, R16, UR4, RZ ;  /* 0x0000000410107c25 */ /* 0x000fc8000f8e00ff */
[----:B------:R-:W-:Y:S01]  /*2310*/  IMAD.X R25, RZ, RZ, RZ, P1 ;  /* 0x000000ffff197224 */ /* 0x000fe200008e06ff */
[----:B------:R-:W-:Y:S01]  /*2320*/  IADD3 RZ, P1, PT, R23, R20, RZ ;  /* 0x0000001417ff7210 */ /* 0x000fe20007f3e0ff */
[----:B------:R-:W-:Y:S02]  /*2330*/  IMAD.MOV.U32 R24, RZ, RZ, R21 ;  /* 0x000000ffff187224 */ /* 0x000fe400078e0015 */
[----:B------:R-:W-:Y:S01]  /*2340*/  IMAD.X R23, RZ, RZ, RZ, P0 ;  /* 0x000000ffff177224 */ /* 0x000fe200000e06ff */
[----:B------:R-:W-:Y:S01]  /*2350*/  IADD3 RZ, P0, PT, R17, R18, RZ ;  /* 0x0000001211ff7210 */ /* 0x000fe20007f1e0ff */
[----:B------:R-:W-:Y:S02]  /*2360*/  IMAD.MOV.U32 R22, RZ, RZ, R19 ;  /* 0x000000ffff167224 */ /* 0x000fe400078e0013 */
[----:B------:R-:W-:Y:S01]  /*2370*/  IMAD.WIDE.U32.X R24, R11, UR15, R24, P1 ;  /* 0x0000000f0b187c25 */ /* 0x000fe200088e0418 */
[----:B------:R-:W-:-:S03]  /*2380*/  PLOP3.LUT P1, PT, PT, PT, UP3, 0x80, 0x8 ;  /* 0x000000000008781c */ /* 0x000fc60003f2f038 */
[----:B------:R-:W-:Y:S01]  /*2390*/  IMAD.WIDE.U32.X R22, R15, UR5, R22, P0 ;  /* 0x000000050f167c25 */ /* 0x000fe200080e0416 */
[----:B------:R-:W-:Y:S02]  /*23a0*/  PLOP3.LUT P0, PT, PT, PT, UP2, 0x80, 0x8 ;  /* 0x000000000008781c */ /* 0x000fe40003f0f028 */
[----:B------:R-:W-:Y:S02]  /*23b0*/  SEL R3, R3, R24, !P1 ;  /* 0x0000001803037207 */ /* 0x000fe40004800000 */
[----:B------:R-:W-:Y:S02]  /*23c0*/  SEL R2, R2, R25, !P1 ;  /* 0x0000001902027207 */ /* 0x000fe40004800000 */
[----:B------:R-:W-:Y:S02]  /*23d0*/  SEL R13, R13, R22, !P0 ;  /* 0x000000160d0d7207 */ /* 0x000fe40004000000 */
[----:B------:R-:W-:Y:S02]  /*23e0*/  SEL R12, R12, R23, !P0 ;  /* 0x000000170c0c7207 */ /* 0x000fe40004000000 */
[----:B------:R-:W-:-:S02]  /*23f0*/  SHF.R.U64 R3, R3, UR8, R2 ;  /* 0x0000000803037c19 */ /* 0x000fc40008001202 */
[----:B------:R-:W-:Y:S02]  /*2400*/  SHF.R.U64 R13, R13, UR6, R12 ;  /* 0x000000060d0d7c19 */ /* 0x000fe4000800120c */
[----:B------:R-:W-:Y:S02]  /*2410*/  IADD3 R11, PT, PT, R4, -0x1, R3 ;  /* 0xffffffff040b7810 */ /* 0x000fe40007ffe003 */
[----:B------:R-:W-:Y:S02]  /*2420*/  IADD3 R3, PT, PT, R0, -0x1, R13 ;  /* 0xffffffff00037810 */ /* 0x000fe40007ffe00d */
[----:B------:R-:W-:Y:S02]  /*2430*/  IABS R2, R4 ;  /* 0x0000000400027213 */ /* 0x000fe40000000000 */
[----:B------:R-:W-:Y:S02]  /*2440*/  IABS R13, R11 ;  /* 0x0000000b000d7213 */ /* 0x000fe40000000000 */
[----:B------:R-:W-:Y:S01]  /*2450*/  IABS R12, R3 ;  /* 0x00000003000c7213 */ /* 0x000fe20000000000 */
[----:B------:R-:W-:Y:S01]  /*2460*/  IMAD.MOV R2, RZ, RZ, -R2 ;  /* 0x000000ffff027224 */ /* 0x000fe200078e0a02 */
[----:B------:R-:W-:Y:S01]  /*2470*/  ISETP.GE.AND P4, PT, R11, RZ, PT ;  /* 0x000000ff0b00720c */ /* 0x000fe20003f86270 */
[----:B------:R-:W-:Y:S01]  /*2480*/  IMAD.HI.U32 R16, R13, UR11, RZ ;  /* 0x0000000b0d107c27 */ /* 0x000fe2000f8e00ff */
[----:B------:R-:W-:-:S03]  /*2490*/  ISETP.GE.AND P3, PT, R3, RZ, PT ;  /* 0x000000ff0300720c */ /* 0x000fc60003f66270 */
[----:B------:R-:W-:-:S04]  /*24a0*/  IMAD.HI.U32 R15, R12, UR53, RZ ;  /* 0x000000350c0f7c27 */ /* 0x000fc8000f8e00ff */
[----:B------:R-:W-:Y:S02]  /*24b0*/  IMAD R2, R16, R2, R13 ;  /* 0x0000000210027224 */ /* 0x000fe400078e020d */
[----:B------:R-:W-:Y:S02]  /*24c0*/  IMAD R13, R15, UR46, R12 ;  /* 0x0000002e0f0d7c24 */ /* 0x000fe4000f8e020c */
[----:B------:R-:W-:Y:S01]  /*24d0*/  IMAD.U32 R12, RZ, RZ, UR52 ;  /* 0x00000034ff0c7e24 */ /* 0x000fe2000f8e00ff */
[----:B------:R-:W-:Y:S02]  /*24e0*/  ISETP.LT.U32.AND P1, PT, R2, UR48, PT ;  /* 0x0000003002007c0c */ /* 0x000fe4000bf21070 */
[----:B------:R-:W-:-:S11]  /*24f0*/  ISETP.LT.U32.AND P0, PT, R13, UR47, PT ;  /* 0x0000002f0d007c0c */ /* 0x000fd6000bf01070 */
[----:B------:R-:W-:Y:S02]  /*2500*/  @!P1 VIADD R2, R2, -UR48 ;  /* 0x8000003002029c36 */ /* 0x000fe40008000000 */
[----:B------:R-:W-:-:S03]  /*2510*/  @!P0 VIADD R13, R13, -UR47 ;  /* 0x8000002f0d0d8c36 */ /* 0x000fc60008000000 */
[----:B------:R-:W-:Y:S02]  /*2520*/  ISETP.LT.U32.AND P1, PT, R2, UR48, PT ;  /* 0x0000003002007c0c */ /* 0x000fe4000bf21070 */
[----:B------:R-:W-:-:S11]  /*2530*/  ISETP.LT.U32.AND P0, PT, R13, UR47, PT ;  /* 0x0000002f0d007c0c */ /* 0x000fd6000bf01070 */
[----:B------:R-:W-:Y:S01]  /*2540*/  @!P1 VIADD R2, R2, -UR48 ;  /* 0x8000003002029c36 */ /* 0x000fe20008000000 */
[----:B------:R-:W-:Y:S01]  /*2550*/  PLOP3.LUT P1, PT, PT, PT, UP6, 0x80, 0x8 ;  /* 0x000000000008781c */ /* 0x000fe20003f2f068 */
[----:B------:R-:W-:Y:S01]  /*2560*/  @!P0 VIADD R13, R13, -UR47 ;  /* 0x8000002f0d0d8c36 */ /* 0x000fe20008000000 */
[----:B------:R-:W-:Y:S01]  /*2570*/  PLOP3.LUT P0, PT, PT, PT, UP5, 0x80, 0x8 ;  /* 0x000000000008781c */ /* 0x000fe20003f0f058 */
[----:B------:R-:W-:Y:S02]  /*2580*/  IMAD.MOV.U32 R15, RZ, RZ, R2 ;  /* 0x000000ffff0f7224 */ /* 0x000fe400078e0002 */
[----:B------:R-:W-:Y:S02]  /*2590*/  IMAD.U32 R2, RZ, RZ, UR49 ;  /* 0x00000031ff027e24 */ /* 0x000fe4000f8e00ff */
[----:B------:R-:W-:Y:S02]  /*25a0*/  @!P4 IMAD.MOV R15, RZ, RZ, -R15 ;  /* 0x000000ffff0fc224 */ /* 0x000fe400078e0a0f */
[----:B------:R-:W-:-:S03]  /*25b0*/  @!P3 IMAD.MOV R13, RZ, RZ, -R13 ;  /* 0x000000ffff0db224 */ /* 0x000fc600078e0a0d */
[----:B------:R-:W-:Y:S02]  /*25c0*/  SEL R12, R12, R15, !P1 ;  /* 0x0000000f0c0c7207 */ /* 0x000fe40004800000 */
[----:B------:R-:W-:Y:S02]  /*25d0*/  SEL R2, R2, R13, !P0 ;  /* 0x0000000d02027207 */ /* 0x000fe40004000000 */
[----:B------:R-:W-:Y:S01]  /*25e0*/  PLOP3.LUT P0, PT, PT, PT, UP4, 0x80, 0x8 ;  /* 0x000000000008781c */ /* 0x000fe20003f0f048 */
[----:B------:R-:W-:Y:S02]  /*25f0*/  IMAD.IADD R11, R11, 0x1, -R12 ;  /* 0x000000010b0b7824 */ /* 0x000fe400078e0a0c */
[----:B------:R-:W-:-:S04]  /*2600*/  IMAD.IADD R2, R3, 0x1, -R2 ;  /* 0x0000000103027824 */ /* 0x000fc800078e0a02 */
[----:B------:R-:W-:Y:S01]  /*2610*/  IMAD R16, R11, R2, RZ ;  /* 0x000000020b107224 */ /* 0x000fe200078e02ff */
[----:B------:R-:W-:-:S04]  /*2620*/  SEL R12, R2, R11, !P0 ;  /* 0x0000000b020c7207 */ /* 0x000fc80004000000 */
[----:B------:R-:W-:Y:S02]  /*2630*/  SHF.R.S32.HI R13, RZ, 0x1f, R12 ;  /* 0x0000001fff0d7819 */ /* 0x000fe4000001140c */
[----:B------:R-:W-:Y:S02]  /*2640*/  SHF.R.S32.HI R17, RZ, 0x1f, R16 ;  /* 0x0000001fff117819 */ /* 0x000fe40000011410 */
.L_x_17:
[----:B------:R-:W-:Y:S05]  /*2650*/  BSYNC.RECONVERGENT B0 ;  /* 0x0000000000007941 */ /* 0x000fea0003800200 */
.L_x_16:
[----:B------:R-:W2:Y:S01]  /*2660*/  SHFL.UP PT, R3, R16, 0x1, RZ ;  /* 0x0420000010037989 */ /* 0x000ea200000e00ff */
[C---:B------:R-:W-:Y:S02]  /*2670*/  ISETP.NE.AND P6, PT, R7.reuse, RZ, PT ;  /* 0x000000ff0700720c */ /* 0x040fe40003fc5270 */
[C---:B------:R-:W-:Y:S01]  /*2680*/  ISETP.GE.U32.AND P1, PT, R7.reuse, 0x2, PT ;  /* 0x000000020700780c */ /* 0x040fe20003f26070 */
[----:B------:R-:W3:Y:S01]  /*2690*/  SHFL.UP PT, R2, R17, 0x1, RZ ;  /* 0x0420000011027989 */ /* 0x000ee200000e00ff */
[C---:B------:R-:W-:Y:S02]  /*26a0*/  ISETP.GE.U32.AND P3, PT, R7.reuse, 0x4, PT ;  /* 0x000000040700780c */ /* 0x040fe40003f66070 */
[C---:B------:R-:W-:Y:S02]  /*26b0*/  ISETP.GE.U32.AND P4, PT, R7.reuse, 0x8, PT ;  /* 0x000000080700780c */ /* 0x040fe40003f86070 */
[----:B------:R-:W-:Y:S02]  /*26c0*/  ISETP.GE.U32.AND P5, PT, R7, 0x10, PT ;  /* 0x000000100700780c */ /* 0x000fe40003fa6070 */
[----:B--2---:R-:W-:-:S02]  /*26d0*/  SEL R3, R3, RZ, P6 ;  /* 0x000000ff03037207 */ /* 0x004fc40003000000 */
[----:B---3--:R-:W-:Y:S02]  /*26e0*/  SEL R2, R2, RZ, P6 ;  /* 0x000000ff02027207 */ /* 0x008fe40003000000 */
[----:B------:R-:W-:-:S05]  /*26f0*/  IADD3 R3, P0, PT, R3, R16, RZ ;  /* 0x0000001003037210 */ /* 0x000fca0007f1e0ff */
[----:B------:R-:W-:Y:S01]  /*2700*/  IMAD.X R2, R2, 0x1, R17, P0 ;  /* 0x0000000102027824 */ /* 0x000fe200000e0611 */
[----:B-1----:R-:W1:Y:S04]  /*2710*/  SHFL.UP PT, R18, R3, 0x2, RZ ;  /* 0x0440000003127989 */ /* 0x002e6800000e00ff */
[----:B------:R-:W2:Y:S01]  /*2720*/  SHFL.UP PT, R11, R2, 0x2, RZ ;  /* 0x04400000020b7989 */ /* 0x000ea200000e00ff */
[----:B-1----:R-:W-:-:S04]  /*2730*/  SEL R18, R18, RZ, P1 ;  /* 0x000000ff12127207 */ /* 0x002fc80000800000 */
[----:B------:R-:W-:Y:S02]  /*2740*/  IADD3 R18, P0, PT, R18, R3, RZ ;  /* 0x0000000312127210 */ /* 0x000fe40007f1e0ff */
[----:B--2---:R-:W-:-:S03]  /*2750*/  SEL R11, R11, RZ, P1 ;  /* 0x000000ff0b0b7207 */ /* 0x004fc60000800000 */
[----:B------:R-:W1:Y:S02]  /*2760*/  SHFL.UP PT, R15, R18, 0x4, RZ ;  /* 0x04800000120f7989 */ /* 0x000e6400000e00ff */
[----:B------:R-:W-:-:S05]  /*2770*/  IMAD.X R11, R11, 0x1, R2, P0 ;  /* 0x000000010b0b7824 */ /* 0x000fca00000e0602 */
        /* <DEDUP_REMOVED lines=9> */
[----:B--2---:R-:W-:-:S05]  /*2810*/  SEL R3, R3, RZ, P4 ;  /* 0x000000ff03037207 */ /* 0x004fca0002000000 */
[----:B------:R-:W-:Y:S02]  /*2820*/  IMAD.X R11, R3, 0x1, R2, P0 ;  /* 0x00000001030b7824 */ /* 0x000fe400000e0602 */
[----:B------:R-:W1:Y:S01]  /*2830*/  SHFL.UP PT, R3, R18, 0x10, RZ ;  /* 0x0600000012037989 */ /* 0x000e6200000e00ff */
[----:B------:R-:W-:-:S03]  /*2840*/  IMAD.U32 R2, RZ, RZ, UR17 ;  /* 0x00000011ff027e24 */ /* 0x000fc6000f8e00ff */
[----:B------:R-:W2:Y:S01]  /*2850*/  SHFL.UP PT, R22, R11, 0x10, RZ ;  /* 0x060000000b167989 */ /* 0x000ea200000e00ff */
[----:B-1----:R-:W-:Y:S02]  /*2860*/  SEL R3, R3, RZ, P5 ;  /* 0x000000ff03037207 */ /* 0x002fe40002800000 */
[----:B--2---:R-:W-:Y:S02]  /*2870*/  SEL R22, R22, RZ, P5 ;  /* 0x000000ff16167207 */ /* 0x004fe40002800000 */
[----:B------:R-:W-:-:S05]  /*2880*/  IADD3 R20, P0, PT, R3, R18, RZ ;  /* 0x0000001203147210 */ /* 0x000fca0007f1e0ff */
[----:B------:R-:W-:Y:S01]  /*2890*/  IMAD.X R19, R22, 0x1, R11, P0 ;  /* 0x0000000116137824 */ /* 0x000fe200000e060b */
[----:B------:R-:W-:Y:S01]  /*28a0*/  ISETP.LE.U32.AND P0, PT, R20, UR24, PT ;  /* 0x0000001814007c0c */ /* 0x000fe2000bf03070 */
[----:B------:R-:W-:Y:S02]  /*28b0*/  IMAD.MOV.U32 R18, RZ, RZ, R20 ;  /* 0x000000ffff127224 */ /* 0x000fe400078e0014 */
[----:B------:R-:W-:Y:S01]  /*28c0*/  IMAD.MOV.U32 R15, RZ, RZ, R19 ;  /* 0x000000ffff0f7224 */ /* 0x000fe200078e0013 */
[----:B------:R-:W-:Y:S02]  /*28d0*/  ISETP.GE.U32.AND.EX P0, PT, R2, R19, PT, P0 ;  /* 0x000000130200720c */ /* 0x000fe40003f06100 */
[----:B------:R-:W-:-:S11]  /*28e0*/  CS2R R2, SRZ ;  /* 0x0000000000027805 */ /* 0x000fd6000001ff00 */
[----:B------:R-:W-:-:S04]  /*28f0*/  VOTE.ANY R21, PT, !P0 ;  /* 0x0000000000157806 */ /* 0x000fc800040e0100 */
[----:B------:R-:W-:-:S13]  /*2900*/  ISETP.NE.AND P0, PT, R21, RZ, PT ;  /* 0x000000ff1500720c */ /* 0x000fda0003f05270 */
[----:B------:R-:W-:Y:S05]  /*2910*/  @P0 BRA `(.L_x_18) ;  /* 0x0000000800500947 */ /* 0x000fea0003800000 */
[----:B------:R-:W1:Y:S01]  /*2920*/  LDC R11, c[0x0][0xbe0] ;  /* 0x0002f800ff0b7b82 */ /* 0x000e620000000800 */
[----:B------:R-:W-:Y:S01]  /*2930*/  LOP3.LUT R10, R10, 0xfffffffe, RZ, 0xc0, !PT ;  /* 0xfffffffe0a0a7812 */ /* 0x000fe200078ec0ff */
[----:B------:R-:W2:Y:S01]  /*2940*/  LDCU UR45, c[0x0][0xbe8] ;  /* 0x00017d00ff2d77ac */ /* 0x000ea20008000800 */
[----:B------:R-:W3:Y:S01]  /*2950*/  LDCU.64 UR10, c[0x0][0xba8] ;  /* 0x00017500ff0a77ac */ /* 0x000ee20008000a00 */
[----:B------:R-:W4:Y:S01]  /*2960*/  LDCU.64 UR8, c[0x0][0xbb0] ;  /* 0x00017600ff0877ac */ /* 0x000f220008000a00 */
[----:B------:R-:W1:Y:S02]  /*2970*/  LDCU.128 UR4, c[0x0][0xbc0] ;  /* 0x00017800ff0477ac */ /* 0x000e640008000c00 */
[----:B-1----:R-:W-:-:S13]  /*2980*/  ISETP.NE.AND P0, PT, R11, 0x1, PT ;  /* 0x000000010b00780c */ /* 0x002fda0003f05270 */
[----:B--234-:R-:W-:-:S07]  /*2990*/  @P0 LOP3.LUT R10, R10, 0x1, RZ, 0xfc, !PT ;  /* 0x000000010a0a0812 */ /* 0x01cfce00078efcff */
.L_x_21:
[C---:B------:R-:W-:Y:S01]  /*29a0*/  VIADD R2, R14.reuse, 0x40 ;  /* 0x000000400e027836 */ /* 0x040fe20000000000 */
[----:B-----5:R-:W-:Y:S01]  /*29b0*/  MOV R18, R5 ;  /* 0x0000000500127202 */ /* 0x020fe20000000f00 */
[----:B------:R-:W-:Y:S02]  /*29c0*/  VIADD R14, R14, 0x20 ;  /* 0x000000200e0e7836 */ /* 0x000fe40000000000 */
[----:B------:R-:W-:Y:S01]  /*29d0*/  IMAD.MOV.U32 R15, RZ, RZ, R6 ;  /* 0x000000ffff0f7224 */ /* 0x000fe200078e0006 */
[----:B------:R-:W-:-:S13]  /*29e0*/  ISETP.GE.AND P0, PT, R2, UR45, PT ;  /* 0x0000002d02007c0c */ /* 0x000fda000bf06270 */
[----:B------:R-:W1:Y:S01]  /*29f0*/  @!P0 LDC.64 R22, c[0x0][0xbf0] ;  /* 0x0002fc00ff168b82 */ /* 0x000e620000000a00 */
[----:B------:R2:W3:Y:S01]  /*2a00*/  SHFL.IDX PT, R2, R19, 0x1f, 0x1f ;  /* 0x03e01f0013027f89 */ /* 0x0004e200000e0000 */
[----:B------:R-:W-:Y:S01]  /*2a10*/  BSSY.RECONVERGENT B0, `(.L_x_19) ;  /* 0x000005e000007945 */ /* 0x000fe20003800200 */
[----:B------:R-:W-:Y:S02]  /*2a20*/  HFMA2 R17, -RZ, RZ, 0, 0 ;  /* 0x00000000ff117431 */ /* 0x000fe400000001ff */
[----:B------:R2:W4:Y:S01]  /*2a30*/  SHFL.IDX PT, R3, R20, 0x1f, 0x1f ;  /* 0x03e01f0014037f89 */ /* 0x00052200000e0000 */
[----:B-1----:R-:W-:-:S05]  /*2a40*/  @!P0 IMAD.WIDE.U32 R22, R14, 0xc, R22 ;  /* 0x0000000c0e168825 */ /* 0x002fca00078e0016 */
[----:B------:R2:W5:Y:S04]  /*2a50*/  @!P0 LDG.E R5, desc[UR50][R22.64+0x180] ;  /* 0x0001803216058981 */ /* 0x000568000c1e1900 */
[----:B------:R2:W5:Y:S01]  /*2a60*/  @!P0 LDG.E R6, desc[UR50][R22.64+0x184] ;  /* 0x0001843216068981 */ /* 0x000562000c1e1900 */
[----:B------:R-:W-:Y:S02]  /*2a70*/  ISETP.GE.AND P0, PT, R14, UR45, PT ;  /* 0x0000002d0e007c0c */ /* 0x000fe4000bf06270 */
[----:B------:R-:W-:-:S11]  /*2a80*/  MOV R16, 0x7fffffff ;  /* 0x7fffffff00107802 */ /* 0x000fd60000000f00 */
[----:B---34-:R-:W-:Y:S05]  /*2a90*/  @P0 BRA `(.L_x_20) ;  /* 0x0000000400540947 */ /* 0x018fea0003800000 */
[----:B------:R-:W-:-:S04]  /*2aa0*/  IADD3 R13, P0, PT, R18, UR12, RZ ;  /* 0x0000000c120d7c10 */ /* 0x000fc8000ff1e0ff */
[----:B------:R-:W-:Y:S02]  /*2ab0*/  LEA.HI.X.SX32 R12, R18, UR13, 0x1, P0 ;  /* 0x0000000d120c7c11 */ /* 0x000fe400080f0eff */
[----:B------:R-:W-:-:S04]  /*2ac0*/  IADD3 R18, P0, PT, R15, UR19, RZ ;  /* 0x000000130f127c10 */ /* 0x000fc8000ff1e0ff */
[----:B------:R-:W-:Y:S02]  /*2ad0*/  LEA.HI.X.SX32 R17, R15, UR40, 0x1, P0 ;  /* 0x000000280f117c11 */ /* 0x000fe400080f0eff */
[----:B------:R-:W-:-:S05]  /*2ae0*/  IADD3 R16, P0, PT, R13, UR9, RZ ;  /* 0x000000090d107c10 */ /* 0x000fca000ff1e0ff */
[----:B------:R-:W-:Y:S01]  /*2af0*/  IMAD.X R15, RZ, RZ, R12, P0 ;  /* 0x000000ffff0f7224 */ /* 0x000fe200000e060c */
[----:B--2---:R-:W-:Y:S01]  /*2b00*/  IADD3 R20, P0, PT, R18, UR7, RZ ;  /* 0x0000000712147c10 */ /* 0x004fe2000ff1e0ff */
[----:B------:R-:W-:-:S04]  /*2b10*/  IMAD.WIDE.U32 R28, R16, UR10, RZ ;  /* 0x0000000a101c7c25 */ /* 0x000fc8000f8e00ff */
[----:B------:R-:W-:-:S04]  /*2b20*/  IMAD.WIDE.U32 R26, R15, UR10, RZ ;  /* 0x0000000a0f1a7c25 */ /* 0x000fc8000f8e00ff */
[----:B------:R-:W-:Y:S02]  /*2b30*/  IMAD.X R19, RZ, RZ, R17, P0 ;  /* 0x000000ffff137224 */ /* 0x000fe400000e0611 */
[----:B------:R-:W-:-:S04]  /*2b40*/  IMAD.WIDE.U32 R26, P0, R16, UR11, R26 ;  /* 0x0000000b101a7c25 */ /* 0x000fc8000f80001a */
[----:B------:R-:W-:-:S04]  /*2b50*/  IMAD.WIDE.U32 R22, R19, UR4, RZ ;  /* 0x0000000413167c25 */ /* 0x000fc8000f8e00ff */
[----:B------:R-:W-:Y:S02]  /*2b60*/  IMAD.X R25, RZ, RZ, RZ, P0 ;  /* 0x000000ffff197224 */ /* 0x000fe400000e06ff */
[----:B------:R-:W-:-:S04]  /*2b70*/  IMAD.WIDE.U32 R22, P0, R20, UR5, R22 ;  /* 0x0000000514167c25 */ /* 0x000fc8000f800016 */
[----:B------:R-:W-:Y:S01]  /*2b80*/  IMAD.X R21, RZ, RZ, RZ, P0 ;  /* 0x000000ffff157224 */ /* 0x000fe200000e06ff */
[----:B------:R-:W-:Y:S01]  /*2b90*/  IADD3 RZ, P0, PT, R29, R26, RZ ;  /* 0x0000001a1dff7210 */ /* 0x000fe20007f1e0ff */
[----:B------:R-:W-:Y:S02]  /*2ba0*/  IMAD.MOV.U32 R24, RZ, RZ, R27 ;  /* 0x000000ffff187224 */ /* 0x000fe400078e001b */
[----:B------:R-:W-:-:S04]  /*2bb0*/  IMAD.WIDE.U32 R26, R20, UR4, RZ ;  /* 0x00000004141a7c25 */ /* 0x000fc8000f8e00ff */
[----:B------:R-:W-:Y:S01]  /*2bc0*/  IMAD.WIDE.U32.X R24, R15, UR11, R24, P0 ;  /* 0x0000000b0f187c25 */ /* 0x000fe200080e0418 */
[----:B------:R-:W-:-:S03]  /*2bd0*/  IADD3 RZ, P0, PT, R27, R22, RZ ;  /* 0x000000161bff7210 */ /* 0x000fc60007f1e0ff */
[----:B------:R-:W-:-:S04]  /*2be0*/  IMAD.MOV.U32 R20, RZ, RZ, R23 ;  /* 0x000000ffff147224 */ /* 0x000fc800078e0017 */
[----:B------:R-:W-:Y:S01]  /*2bf0*/  IMAD.WIDE.U32.X R20, R19, UR5, R20, P0 ;  /* 0x0000000513147c25 */ /* 0x000fe200080e0414 */
[----:B------:R-:W-:-:S04]  /*2c00*/  ISETP.NE.U32.AND P0, PT, RZ, UR10, PT ;  /* 0x0000000aff007c0c */ /* 0x000fc8000bf05070 */
[----:B------:R-:W-:-:S04]  /*2c10*/  ISETP.NE.AND.EX P0, PT, RZ, UR11, PT, P0 ;  /* 0x0000000bff007c0c */ /* 0x000fc8000bf05300 */
[----:B------:R-:W-:Y:S02]  /*2c20*/  SEL R15, R13, R24, !P0 ;  /* 0x000000180d0f7207 */ /* 0x000fe40004000000 */
[----:B------:R-:W-:Y:S02]  /*2c30*/  SEL R12, R12, R25, !P0 ;  /* 0x000000190c0c7207 */ /* 0x000fe40004000000 */
[----:B------:R-:W-:Y:S02]  /*2c40*/  ISETP.NE.U32.AND P0, PT, RZ, UR4, PT ;  /* 0x00000004ff007c0c */ /* 0x000fe4000bf05070 */
[----:B------:R-:W-:Y:S02]  /*2c50*/  SHF.R.U64 R15, R15, UR8, R12 ;  /* 0x000000080f0f7c19 */ /* 0x000fe4000800120c */
[----:B------:R-:W-:Y:S02]  /*2c60*/  ISETP.NE.AND.EX P0, PT, RZ, UR5, PT, P0 ;  /* 0x00000005ff007c0c */ /* 0x000fe4000bf05300 */
[----:B------:R-:W-:-:S02]  /*2c70*/  IADD3 R19, PT, PT, R4, -0x1, R15 ;  /* 0xffffffff04137810 */ /* 0x000fc40007ffe00f */
[----:B------:R-:W-:Y:S02]  /*2c80*/  SEL R13, R17, R21, !P0 ;  /* 0x00000015110d7207 */ /* 0x000fe40004000000 */
[----:B------:R-:W-:Y:S02]  /*2c90*/  IABS R17, R4 ;  /* 0x0000000400117213 */ /* 0x000fe40000000000 */
[----:B------:R-:W-:Y:S02]  /*2ca0*/  SEL R18, R18, R20, !P0 ;  /* 0x0000001412127207 */ /* 0x000fe40004000000 */
[----:B------:R-:W1:Y:S01]  /*2cb0*/  I2F.RP R22, R17 ;  /* 0x0000001100167306 */ /* 0x000e620000209400 */
[----:B------:R-:W-:Y:S02]  /*2cc0*/  IABS R15, R19 ;  /* 0x00000013000f7213 */ /* 0x000fe40000000000 */
[----:B------:R-:W-:Y:S02]  /*2cd0*/  IABS R12, R4 ;  /* 0x00000004000c7213 */ /* 0x000fe40000000000 */
[----:B------:R-:W-:-:S03]  /*2ce0*/  SHF.R.U64 R13, R18, UR6, R13 ;  /* 0x00000006120d7c19 */ /* 0x000fc6000800120d */
[----:B------:R-:W-:Y:S01]  /*2cf0*/  IMAD.MOV R12, RZ, RZ, -R12 ;  /* 0x000000ffff0c7224 */ /* 0x000fe200078e0a0c */
[----:B------:R-:W-:-:S04]  /*2d00*/  IADD3 R18, PT, PT, R0, -0x1, R13 ;  /* 0xffffffff00127810 */ /* 0x000fc80007ffe00d */
[----:B------:R-:W-:Y:S01]  /*2d10*/  IABS R13, R18 ;  /* 0x00000012000d7213 */ /* 0x000fe20000000000 */
[----:B-1----:R-:W1:Y:S02]  /*2d20*/  MUFU.RCP R20, R22 ;  /* 0x0000001600147308 */ /* 0x002e640000001000 */
[----:B-1----:R-:W-:-:S06]  /*2d30*/  VIADD R20, R20, 0xffffffe ;  /* 0x0ffffffe14147836 */ /* 0x002fcc0000000000 */
[----:B------:R-:W1:Y:S02]  /*2d40*/  F2I.FTZ.U32.TRUNC.NTZ R21, R20 ;  /* 0x0000001400157305 */ /* 0x000e64000021f000 */
[----:B-1----:R-:W-:Y:S02]  /*2d50*/  IMAD.MOV R16, RZ, RZ, -R21 ;  /* 0x000000ffff107224 */ /* 0x002fe400078e0a15 */
[----:B------:R-:W-:Y:S02]  /*2d60*/  IMAD.MOV.U32 R20, RZ, RZ, RZ ;  /* 0x000000ffff147224 */ /* 0x000fe400078e00ff */
[----:B------:R-:W-:Y:S01]  /*2d70*/  IMAD R23, R16, R17, RZ ;  /* 0x0000001110177224 */ /* 0x000fe200078e02ff */
[----:B------:R-:W-:-:S03]  /*2d80*/  IABS R16, R0 ;  /* 0x0000000000107213 */ /* 0x000fc60000000000 */
[----:B------:R-:W-:Y:S02]  /*2d90*/  IMAD.HI.U32 R23, R21, R23, R20 ;  /* 0x0000001715177227 */ /* 0x000fe400078e0014 */
[----:B------:R-:W1:Y:S04]  /*2da0*/  I2F.RP R21, R16 ;  /* 0x0000001000157306 */ /* 0x000e680000209400 */
[----:B------:R-:W-:-:S04]  /*2db0*/  IMAD.HI.U32 R23, R23, R15, RZ ;  /* 0x0000000f17177227 */ /* 0x000fc800078e00ff */
[----:B------:R-:W-:-:S05]  /*2dc0*/  IMAD R20, R23, R12, R15 ;  /* 0x0000000c17147224 */ /* 0x000fca00078e020f */
[----:B------:R-:W-:Y:S01]  /*2dd0*/  ISETP.GT.U32.AND P0, PT, R17, R20, PT ;  /* 0x000000141100720c */ /* 0x000fe20003f04070 */
[----:B-1----:R-:W1:-:S12]  /*2de0*/  MUFU.RCP R22, R21 ;  /* 0x0000001500167308 */ /* 0x002e580000001000 */
[----:B------:R-:W-:Y:S02]  /*2df0*/  @!P0 IMAD.IADD R20, R20, 0x1, -R17 ;  /* 0x0000000114148824 */ /* 0x000fe400078e0a11 */
[----:B-1----:R-:W-:-:S04]  /*2e00*/  VIADD R22, R22, 0xffffffe ;  /* 0x0ffffffe16167836 */ /* 0x002fc80000000000 */
[----:B------:R-:W1:Y:S02]  /*2e10*/  F2I.FTZ.U32.TRUNC.NTZ R23, R22 ;  /* 0x0000001600177305 */ /* 0x000e64000021f000 */
[----:B-1----:R-:W-:Y:S02]  /*2e20*/  IMAD.MOV R12, RZ, RZ, -R23 ;  /* 0x000000ffff0c7224 */ /* 0x002fe400078e0a17 */
[----:B------:R-:W-:Y:S02]  /*2e30*/  IMAD.MOV.U32 R22, RZ, RZ, RZ ;  /* 0x000000ffff167224 */ /* 0x000fe400078e00ff */
[----:B------:R-:W-:Y:S01]  /*2e40*/  IMAD R15, R12, R16, RZ ;  /* 0x000000100c0f7224 */ /* 0x000fe200078e02ff */
[----:B------:R-:W-:-:S03]  /*2e50*/  IABS R12, R0 ;  /* 0x00000000000c7213 */ /* 0x000fc60000000000 */
[----:B------:R-:W-:-:S04]  /*2e60*/  IMAD.HI.U32 R15, R23, R15, R22 ;  /* 0x0000000f170f7227 */ /* 0x000fc800078e0016 */
[----:B------:R-:W-:Y:S02]  /*2e70*/  IMAD.MOV R12, RZ, RZ, -R12 ;  /* 0x000000ffff0c7224 */ /* 0x000fe400078e0a0c */
[----:B------:R-:W-:-:S04]  /*2e80*/  IMAD.HI.U32 R15, R15, R13, RZ ;  /* 0x0000000d0f0f7227 */ /* 0x000fc800078e00ff */
[----:B------:R-:W-:-:S05]  /*2e90*/  IMAD R13, R15, R12, R13 ;  /* 0x0000000c0f0d7224 */ /* 0x000fca00078e020d */
[----:B------:R-:W-:-:S13]  /*2ea0*/  ISETP.GT.U32.AND P0, PT, R16, R13, PT ;  /* 0x0000000d1000720c */ /* 0x000fda0003f04070 */
[----:B------:R-:W-:Y:S01]  /*2eb0*/  @!P0 IMAD.IADD R13, R13, 0x1, -R16 ;  /* 0x000000010d0d8824 */ /* 0x000fe200078e0a10 */
[----:B------:R-:W-:-:S13]  /*2ec0*/  ISETP.GT.U32.AND P0, PT, R17, R20, PT ;  /* 0x000000141100720c */ /* 0x000fda0003f04070 */
[----:B------:R-:W-:Y:S01]  /*2ed0*/  @!P0 IMAD.IADD R20, R20, 0x1, -R17 ;  /* 0x0000000114148824 */ /* 0x000fe200078e0a11 */
[----:B------:R-:W-:-:S13]  /*2ee0*/  ISETP.GT.U32.AND P0, PT, R16, R13, PT ;  /* 0x0000000d1000720c */ /* 0x000fda0003f04070 */
[----:B------:R-:W-:Y:S01]  /*2ef0*/  @!P0 IMAD.IADD R13, R13, 0x1, -R16 ;  /* 0x000000010d0d8824 */ /* 0x000fe200078e0a10 */
[----:B------:R-:W-:-:S13]  /*2f00*/  ISETP.GE.AND P0, PT, R19, RZ, PT ;  /* 0x000000ff1300720c */ /* 0x000fda0003f06270 */
[----:B------:R-:W-:Y:S01]  /*2f10*/  @!P0 IMAD.MOV R20, RZ, RZ, -R20 ;  /* 0x000000ffff148224 */ /* 0x000fe200078e0a14 */
[----:B------:R-:W-:-:S13]  /*2f20*/  ISETP.GE.AND P0, PT, R18, RZ, PT ;  /* 0x000000ff1200720c */ /* 0x000fda0003f06270 */
[----:B------:R-:W-:Y:S01]  /*2f30*/  @!P0 IMAD.MOV R13, RZ, RZ, -R13 ;  /* 0x000000ffff0d8224 */ /* 0x000fe200078e0a0d */
[----:B------:R-:W-:-:S13]  /*2f40*/  ISETP.NE.AND P0, PT, RZ, UR27, PT ;  /* 0x0000001bff007c0c */ /* 0x000fda000bf05270 */
[----:B------:R-:W-:Y:S02]  /*2f50*/  @!P0 LOP3.LUT R20, RZ, UR27, RZ, 0x33, !PT ;  /* 0x0000001bff148c12 */ /* 0x000fe4000f8e33ff */
[----:B------:R-:W-:-:S03]  /*2f60*/  ISETP.NE.AND P0, PT, RZ, UR26, PT ;  /* 0x0000001aff007c0c */ /* 0x000fc6000bf05270 */
[----:B------:R-:W-:-:S10]  /*2f70*/  IMAD.IADD R16, R19, 0x1, -R20 ;  /* 0x0000000113107824 */ /* 0x000fd400078e0a14 */
[----:B------:R-:W-:Y:S02]  /*2f80*/  @!P0 LOP3.LUT R13, RZ, UR26, RZ, 0x33, !PT ;  /* 0x0000001aff0d8c12 */ /* 0x000fe4000f8e33ff */
[----:B------:R-:W-:-:S03]  /*2f90*/  ISETP.NE.AND P0, PT, R11, 0x1, PT ;  /* 0x000000010b00780c */ /* 0x000fc60003f05270 */
[----:B------:R-:W-:-:S05]  /*2fa0*/  IMAD.IADD R13, R18, 0x1, -R13 ;  /* 0x00000001120d7824 */ /* 0x000fca00078e0a0d */
[CC--:B------:R-:W-:Y:S01]  /*2fb0*/  SEL R12, R13.reuse, R16.reuse, !P0 ;  /* 0x000000100d0c7207 */ /* 0x0c0fe20004000000 */
[----:B------:R-:W-:-:S03]  /*2fc0*/  IMAD R16, R13, R16, RZ ;  /* 0x000000100d107224 */ /* 0x000fc600078e02ff */
[----:B------:R-:W-:Y:S02]  /*2fd0*/  SHF.R.S32.HI R13, RZ, 0x1f, R12 ;  /* 0x0000001fff0d7819 */ /* 0x000fe4000001140c */
[----:B------:R-:W-:Y:S02]  /*2fe0*/  SHF.R.S32.HI R17, RZ, 0x1f, R16 ;  /* 0x0000001fff117819 */ /* 0x000fe40000011410 */
.L_x_20:
[----:B------:R-:W-:Y:S05]  /*2ff0*/  BSYNC.RECONVERGENT B0 ;  /* 0x0000000000007941 */ /* 0x000fea0003800200 */
.L_x_19:
[----:B------:R-:W1:Y:S04]  /*3000*/  SHFL.UP PT, R15, R16, 0x1, RZ ;  /* 0x04200000100f7989 */ /* 0x000e6800000e00ff */
[----:B--2---:R-:W2:Y:S01]  /*3010*/  SHFL.UP PT, R20, R17, 0x1, RZ ;  /* 0x0420000011147989 */ /* 0x004ea200000e00ff */
[----:B-1----:R-:W-:Y:S02]  /*3020*/  SEL R15, R15, RZ, P6 ;  /* 0x000000ff0f0f7207 */ /* 0x002fe40003000000 */
[----:B--2---:R-:W-:Y:S02]  /*3030*/  SEL R20, R20, RZ, P6 ;  /* 0x000000ff14147207 */ /* 0x004fe40003000000 */
[----:B------:R-:W-:-:S05]  /*3040*/  IADD3 R18, P0, PT, R15, R16, RZ ;  /* 0x000000100f127210 */ /* 0x000fca0007f1e0ff */
[----:B------:R-:W-:Y:S01]  /*3050*/  IMAD.X R15, R20, 0x1, R17, P0 ;  /* 0x00000001140f7824 */ /* 0x000fe200000e0611 */
[----:B------:R-:W1:Y:S04]  /*3060*/  SHFL.UP PT, R19, R18, 0x2, RZ ;  /* 0x0440000012137989 */ /* 0x000e6800000e00ff */
[----:B------:R-:W2:Y:S01]  /*3070*/  SHFL.UP PT, R20, R15, 0x2, RZ ;  /* 0x044000000f147989 */ /* 0x000ea200000e00ff */
        /* <DEDUP_REMOVED lines=14> */
[----:B------:R-:W-:Y:S01]  /*3160*/  IADD3 R23, P0, PT, R15, R22, RZ ;  /* 0x000000160f177210 */ /* 0x000fe20007f1e0ff */
[----:B------:R-:W-:-:S04]  /*3170*/  IMAD.U32 R22, RZ, RZ, UR17 ;  /* 0x00000011ff167e24 */ /* 0x000fc8000f8e00ff */
[----:B------:R-:W-:Y:S02]  /*3180*/  IMAD.X R24, R18, 0x1, R21, P0 ;  /* 0x0000000112187824 */ /* 0x000fe400000e0615 */
[----:B------:R-:W1:Y:S04]  /*3190*/  SHFL.UP PT, R18, R23, 0x10, RZ ;  /* 0x0600000017127989 */ /* 0x000e6800000e00ff */
[----:B------:R-:W2:Y:S01]  /*31a0*/  SHFL.UP PT, R15, R24, 0x10, RZ ;  /* 0x06000000180f7989 */ /* 0x000ea200000e00ff */
[----:B-1----:R-:W-:Y:S02]  /*31b0*/  SEL R18, R18, RZ, P5 ;  /* 0x000000ff12127207 */ /* 0x002fe40002800000 */
[----:B--2---:R-:W-:Y:S02]  /*31c0*/  SEL R15, R15, RZ, P5 ;  /* 0x000000ff0f0f7207 */ /* 0x004fe40002800000 */
[----:B------:R-:W-:-:S05]  /*31d0*/  IADD3 R18, P0, PT, R18, R23, RZ ;  /* 0x0000001712127210 */ /* 0x000fca0007f1e0ff */
[----:B------:R-:W-:Y:S01]  /*31e0*/  IMAD.X R15, R15, 0x1, R24, P0 ;  /* 0x000000010f0f7824 */ /* 0x000fe200000e0618 */
[----:B------:R-:W-:-:S05]  /*31f0*/  IADD3 R20, P0, PT, R18, R3, RZ ;  /* 0x0000000312147210 */ /* 0x000fca0007f1e0ff */
[----:B------:R-:W-:Y:S01]  /*3200*/  IMAD.X R19, R15, 0x1, R2, P0 ;  /* 0x000000010f137824 */ /* 0x000fe200000e0602 */
[----:B------:R-:W-:-:S04]  /*3210*/  ISETP.LE.U32.AND P0, PT, R20, UR24, PT ;  /* 0x0000001814007c0c */ /* 0x000fc8000bf03070 */
[----:B------:R-:W-:-:S13]  /*3220*/  ISETP.GE.U32.AND.EX P0, PT, R22, R19, PT, P0 ;  /* 0x000000131600720c */ /* 0x000fda0003f06100 */
[----:B------:R-:W-:-:S04]  /*3230*/  VOTE.ANY R21, PT, !P0 ;  /* 0x0000000000157806 */ /* 0x000fc800040e0100 */
[----:B------:R-:W-:-:S13]  /*3240*/  ISETP.NE.AND P0, PT, R21, RZ, PT ;  /* 0x000000ff1500720c */ /* 0x000fda0003f05270 */
[----:B------:R-:W-:Y:S05]  /*3250*/  @!P0 BRA `(.L_x_21) ;  /* 0xfffffff400d08947 */ /* 0x000fea000383ffff */
.L_x_18:
[----:B------:R-:W1:Y:S08]  /*3260*/  BREV R11, R21 ;  /* 0x00000015000b7301 */ /* 0x000e700000000000 */
[----:B-1----:R-:W1:Y:S02]  /*3270*/  FLO.U32.SH R11, R11 ;  /* 0x0000000b000b7300 */ /* 0x002e6400000e0400 */
[----:B-1----:R-:W1:Y:S02]  /*3280*/  SHFL.IDX PT, R14, R14, R11, 0x1f ;  /* 0x00001f0b0e0e7589 */ /* 0x002e6400000e0000 */
[----:B-1----:R-:W-:-:S05]  /*3290*/  IMAD.IADD R19, R7, 0x1, R14 ;  /* 0x0000000107137824 */ /* 0x002fca00078e020e */
[----:B------:R-:W-:-:S13]  /*32a0*/  ISETP.GE.AND P0, PT, R19, UR45, PT ;  /* 0x0000002d13007c0c */ /* 0x000fda000bf06270 */
[----:B------:R-:W1:Y:S02]  /*32b0*/  @!P0 LDC.64 R22, c[0x0][0xbf0] ;  /* 0x0002fc00ff168b82 */ /* 0x000e640000000a00 */
[----:B-1----:R-:W-:-:S05]  /*32c0*/  @!P0 IMAD.WIDE R22, R19, 0xc, R22 ;  /* 0x0000000c13168825 */ /* 0x002fca00078e0216 */
[----:B-----5:R1:W5:Y:S04]  /*32d0*/  @!P0 LDG.E R5, desc[UR50][R22.64] ;  /* 0x0000003216058981 */ /* 0x020368000c1e1900 */
[----:B------:R1:W5:Y:S01]  /*32e0*/  @!P0 LDG.E R6, desc[UR50][R22.64+0x4] ;  /* 0x0000043216068981 */ /* 0x000362000c1e1900 */
[----:B------:R-:W-:-:S03]  /*32f0*/  IADD3 R18, P1, P0, R3, R18, -R16 ;  /* 0x0000001203127210 */ /* 0x000fc6000783e810 */
[----:B------:R-:W-:Y:S01]  /*3300*/  SHFL.IDX PT, R16, R16, R11, 0x1f ;  /* 0x00001f0b10107589 */ /* 0x000fe200000e0000 */
[----:B------:R-:W-:-:S03]  /*3310*/  IADD3.X R2, PT, PT, R2, R15, ~R17, P1, P0 ;  /* 0x0000000f02027210 */ /* 0x000fc60000fe0c11 */
[----:B------:R-:W2:Y:S04]  /*3320*/  SHFL.IDX PT, R18, R18, R11, 0x1f ;  /* 0x00001f0b12127589 */ /* 0x000ea800000e0000 */
[----:B------:R-:W3:Y:S04]  /*3330*/  SHFL.IDX PT, R2, R2, R11, 0x1f ;  /* 0x00001f0b02027589 */ /* 0x000ee800000e0000 */
[----:B------:R1:W4:Y:S04]  /*3340*/  SHFL.IDX PT, R19, R17, R11, 0x1f ;  /* 0x00001f0b11137589 */ /* 0x00032800000e0000 */
[----:B------:R1:W1:Y:S04]  /*3350*/  SHFL.IDX PT, R13, R13, R11, 0x1f ;  /* 0x00001f0b0d0d7589 */ /* 0x00026800000e0000 */
[----:B------:R1:W1:Y:S01]  /*3360*/  SHFL.IDX PT, R12, R12, R11, 0x1f ;  /* 0x00001f0b0c0c7589 */ /* 0x00026200000e0000 */
[----:B--2---:R-:W-:Y:S01]  /*3370*/  R2UR UR41, R18 ;  /* 0x00000000122972ca */ /* 0x004fe200000e0000 */
[----:B------:R-:W-:Y:S01]  /*3380*/  IMAD.MOV.U32 R18, RZ, RZ, R16 ;  /* 0x000000ffff127224 */ /* 0x000fe200078e0010 */
[----:B---3--:R-:W-:-:S15]  /*3390*/  R2UR UR40, R2 ;  /* 0x00000000022872ca */ /* 0x008fde00000e0000 */
.L_x_15:
[----:B------:R-:W-:Y:S01]  /*33a0*/  ISETP.GE.AND P0, PT, R14, UR45, PT ;  /* 0x0000002d0e007c0c */ /* 0x000fe2000bf06270 */
[----:B------:R-:W-:Y:S01]  /*33b0*/  UMOV UR19, 0xffffffff ;  /* 0xffffffff00137882 */ /* 0x000fe20000000000 */
[----:B------:R-:W-:-:S11]  /*33c0*/  MOV R16, 0xffffffff ;  /* 0xffffffff00107802 */ /* 0x000fd60000000f00 */
[----:B------:R-:W-:Y:S05]  /*33d0*/  @P0 BRA `(.L_x_14) ;  /* 0x0000000400100947 */ /* 0x000fea0003800000 */
[----:B------:R-:W2:Y:S01]  /*33e0*/  LDCU UR8, c[0x0][0xb98] ;  /* 0x00017300ff0877ac */ /* 0x000ea20008000800 */
[----:B-1----:R-:W-:Y:S02]  /*33f0*/  R2UR UR4, R12 ;  /* 0x000000000c0472ca */ /* 0x002fe400000e0000 */
[----:B------:R-:W-:Y:S01]  /*3400*/  R2UR UR5, R13 ;  /* 0x000000000d0572ca */ /* 0x000fe200000e0000 */
[----:B------:R-:W1:Y:S01]  /*3410*/  LDCU UR7, c[0x0][0xb88] ;  /* 0x00017100ff0777ac */ /* 0x000e620008000800 */
[----:B------:R-:W3:Y:S01]  /*3420*/  LDCU UR6, c[0x0][0xbdc] ;  /* 0x00017b80ff0677ac */ /* 0x000ee20008000800 */
[----:B------:R-:W-:-:S04]  /*3430*/  UIADD3 UR10, UP0, UPT, -UR41, UR24, URZ ;  /* 0x00000018290a7290 */ /* 0x000fc8000ff1e1ff */
[----:B------:R-:W-:-:S04]  /*3440*/  UIADD3.X UR9, UPT, UPT, ~UR40, UR17, URZ, UP0, !UPT ;  /* 0x0000001128097290 */ /* 0x000fc800087fe5ff */
[----:B--2---:R-:W-:Y:S02]  /*3450*/  USHF.R.U32.HI UR4, URZ, UR8, UR9 ;  /* 0x00000008ff047299 */ /* 0x004fe40008011609 */
[----:B------:R-:W-:Y:S01]  /*3460*/  USHF.R.U64 UR8, UR10, UR8, UR9 ;  /* 0x000000080a087299 */ /* 0x000fe20008001209 */
[----:B-1----:R-:W-:Y:S01]  /*3470*/  SHF.R.U64 R2, R12, UR7, R13 ;  /* 0x000000070c027c19 */ /* 0x002fe2000800120d */
[----:B------:R-:W-:Y:S02]  /*3480*/  USHF.R.U32.HI UR11, URZ, UR7, UR4 ;  /* 0x00000007ff0b7299 */ /* 0x000fe40008011604 */
[----:B------:R-:W-:Y:S02]  /*3490*/  USHF.R.U32.HI UR5, URZ, UR7, UR5 ;  /* 0x00000007ff057299 */ /* 0x000fe40008011605 */
[----:B---3--:R-:W-:Y:S02]  /*34a0*/  USHF.R.U32.HI UR9, URZ, UR6, UR11 ;  /* 0x00000006ff097299 */ /* 0x008fe4000801160b */
[----:B------:R-:W-:Y:S01]  /*34b0*/  USHF.R.U64 UR7, UR8, UR7, UR4 ;  /* 0x0000000708077299 */ /* 0x000fe20008001204 */
[----:B------:R-:W-:Y:S01]  /*34c0*/  R2UR UR4, R2 ;  /* 0x00000000020472ca */ /* 0x000fe200000e0000 */
[----:B------:R-:W-:-:S02]  /*34d0*/  ULOP3.LUT UR10, UR9, UR5, URZ, 0xfc, !UPT ;  /* 0x00000005090a7292 */ /* 0x000fc4000f8efcff */
[----:B------:R-:W-:Y:S02]  /*34e0*/  USHF.R.U64 UR6, UR7, UR6, UR11 ;  /* 0x0000000607067299 */ /* 0x000fe4000800120b */
[----:B------:R-:W-:-:S09]  /*34f0*/  UISETP.NE.U32.AND UP0, UPT, UR10, URZ, UPT ;  /* 0x000000ff0a00728c */ /* 0x000fd2000bf05070 */
[----:B------:R-:W-:Y:S05]  /*3500*/  BRA.U UP0, `(.L_x_22) ;  /* 0x0000000100607547 */ /* 0x000fea000b800000 */
[----:B------:R-:W1:Y:S01]  /*3510*/  I2F.U32.RP R3, UR4 ;  /* 0x0000000400037d06 */ /* 0x000e620008209000 */
[----:B------:R-:W-:Y:S01]  /*3520*/  UMOV UR10, URZ ;  /* 0x000000ff000a7c82 */ /* 0x000fe20008000000 */
[----:B------:R-:W-:-:S06]  /*3530*/  UISETP.NE.U32.AND UP0, UPT, UR4, URZ, UPT ;  /* 0x000000ff0400728c */ /* 0x000fcc000bf05070 */
[----:B-1----:R-:W1:Y:S02]  /*3540*/  MUFU.RCP R2, R3 ;  /* 0x0000000300027308 */ /* 0x002e640000001000 */
[----:B-1----:R-:W-:-:S06]  /*3550*/  IADD3 R2, PT, PT, R2, 0xffffffe, RZ ;  /* 0x0ffffffe02027810 */ /* 0x002fcc0007ffe0ff */
[----:B------:R-:W1:Y:S02]  /*3560*/  F2I.FTZ.U32.TRUNC.NTZ R2, R2 ;  /* 0x0000000200027305 */ /* 0x000e64000021f000 */
[----:B-1----:R-:W-:-:S13]  /*3570*/  R2UR UR11, R2 ;  /* 0x00000000020b72ca */ /* 0x002fda00000e0000 */
[----:B------:R-:W-:-:S04]  /*3580*/  UIADD3 UR5, UPT, UPT, URZ, -UR11, URZ ;  /* 0x8000000bff057290 */ /* 0x000fc8000fffe0ff */
[----:B------:R-:W-:-:S04]  /*3590*/  UIMAD UR5, UR5, UR4, URZ ;  /* 0x00000004050572a4 */ /* 0x000fc8000f8e02ff */
[----:B------:R-:W-:-:S07]  /*35a0*/  UIMAD.WIDE.U32 UR10, UR11, UR5, UR10 ;  /* 0x000000050b0a72a5 */ /* 0x000fce000f8e000a */
[----:B------:R-:W-:Y:S02]  /*35b0*/  UMOV UR5, UR11 ;  /* 0x0000000b00057c82 */ /* 0x000fe40008000000 */
[----:B------:R-:W-:-:S07]  /*35c0*/  UIMAD.WIDE.U32 UR12, UR5, UR6, URZ ;  /* 0x00000006050c72a5 */ /* 0x000fce000f8e00ff */
[----:B------:R-:W-:Y:S02]  /*35d0*/  UMOV UR12, UR13 ;  /* 0x0000000d000c7c82 */ /* 0x000fe40008000000 */
[----:B------:R-:W-:-:S04]  /*35e0*/  UIADD3 UR5, UPT, UPT, -UR12, URZ, URZ ;  /* 0x000000ff0c057290 */ /* 0x000fc8000fffe1ff */
[----:B------:R-:W-:-:S04]  /*35f0*/  UIMAD UR5, UR4, UR5, UR6 ;  /* 0x00000005040572a4 */ /* 0x000fc8000f8e0206 */
[----:B------:R-:W-:-:S11]  /*3600*/  UISETP.GE.U32.AND UP2, UPT, UR5, UR4, UPT ;  /* 0x000000040500728c */ /* 0x000fd6000bf46070 */
[----:B------:R-:W-:Y:S02]  /*3610*/  @UP2 UIADD3 UR5, UPT, UPT, UR5, -UR4, URZ ;  /* 0x8000000405052290 */ /* 0x000fe4000fffe0ff */
[----:B------:R-:W-:Y:S02]  /*3620*/  @UP2 UIADD3 UR12, UPT, UPT, UR12, 0x1, URZ ;  /* 0x000000010c0c2890 */ /* 0x000fe4000fffe0ff */
[----:B------:R-:W-:-:S11]  /*3630*/  UISETP.GE.U32.AND UP1, UPT, UR5, UR4, UPT ;  /* 0x000000040500728c */ /* 0x000fd6000bf26070 */
[----:B------:R-:W-:Y:S02]  /*3640*/  @UP1 UIADD3 UR12, UPT, UPT, UR12, 0x1, URZ ;  /* 0x000000010c0c1890 */ /* 0x000fe4000fffe0ff */
[----:B------:R-:W-:-:S04]  /*3650*/  @!UP0 ULOP3.LUT UR12, URZ, UR4, URZ, 0x33, !UPT ;  /* 0x00000004ff0c8292 */ /* 0x000fc8000f8e33ff */
[----:B------:R-:W-:-:S04]  /*3660*/  UIADD3 UR11, UPT, UPT, -UR12, URZ, URZ ;  /* 0x000000ff0c0b7290 */ /* 0x000fc8000fffe1ff */
[----:B------:R-:W-:Y:S01]  /*3670*/  UIMAD UR11, UR4, UR11, UR6 ;  /* 0x0000000b040b72a4 */ /* 0x000fe2000f8e0206 */
[----:B------:R-:W-:Y:S11]  /*3680*/  BRA `(.L_x_23) ;  /* 0x0000000000107947 */ /* 0x000ff60003800000 */
.L_x_22:
[----:B------:R-:W-:Y:S02]  /*3690*/  MOV R2, 0x36b0 ;  /* 0x000036b000027802 */ /* 0x000fe40000000f00 */
[----:B----45:R-:W-:Y:S05]  /*36a0*/  CALL.REL.NOINC `($__internal_3_$__cuda_sm20_div_u64) ;  /* 0x0000011400107944 */ /* 0x030fea0003c00000 */
[----:B------:R-:W-:-:S04]  /*36b0*/  UIADD3 UR11, UPT, UPT, -UR12, URZ, URZ ;  /* 0x000000ff0c0b7290 */ /* 0x000fc8000fffe1ff */
[----:B------:R-:W-:-:S12]  /*36c0*/  UIMAD UR11, UR4, UR11, UR6 ;  /* 0x0000000b040b72a4 */ /* 0x000fd8000f8e0206 */
.L_x_23:
[----:B------:R-:W1:Y:S01]  /*36d0*/  LDCU UR4, c[0x0][0xbdc] ;  /* 0x00017b80ff0477ac */ /* 0x000e620008000800 */
[----:B------:R-:W-:Y:S01]  /*36e0*/  PLOP3.LUT P0, PT, PT, PT, PT, 0x8, 0x80 ;  /* 0x000000000080781c */ /* 0x000fe20003f0e170 */
[----:B------:R-:W-:Y:S01]  /*36f0*/  IMAD.MOV.U32 R16, RZ, RZ, R14 ;  /* 0x000000ffff107224 */ /* 0x000fe200078e000e */
[----:B------:R-:W-:Y:S01]  /*3700*/  LOP3.LUT R10, R10, 0xfffffffd, RZ, 0xc0, !PT ;  /* 0xfffffffd0a0a7812 */ /* 0x000fe200078ec0ff */
[----:B------:R-:W2:Y:S01]  /*3710*/  LDCU UR6, c[0x0][0xb80] ;  /* 0x00017000ff0677ac */ /* 0x000ea20008000800 */
[----:B------:R-:W3:Y:S01]  /*3720*/  LDCU UR5, c[0x0][0xbe0] ;  /* 0x00017c00ff0577ac */ /* 0x000ee20008000800 */
[----:B------:R-:W-:Y:S01]  /*3730*/  UMOV UR10, 0xffffffff ;  /* 0xffffffff000a7882 */ /* 0x000fe20000000000 */
[----:B------:R-:W4:Y:S07]  /*3740*/  LDCU UR9, c[0x0][0xb90] ;  /* 0x00017200ff0977ac */ /* 0x000f2e0008000800 */
[----:B------:R-:W-:Y:S01]  /*3750*/  @P0 LOP3.LUT R10, R10, 0x2, RZ, 0xfc, !PT ;  /* 0x000000020a0a0812 */ /* 0x000fe200078efcff */
[----:B-1----:R-:W-:-:S02]  /*3760*/  USHF.L.U32 UR10, UR10, UR4, URZ ;  /* 0x000000040a0a7299 */ /* 0x002fc400080006ff */
[----:B------:R-:W-:Y:S02]  /*3770*/  USHF.L.U32 UR12, UR12, UR4, URZ ;  /* 0x000000040c0c7299 */ /* 0x000fe400080006ff */
[----:B------:R-:W-:Y:S02]  /*3780*/  ULOP3.LUT UR10, URZ, UR10, URZ, 0x33, !UPT ;  /* 0x0000000aff0a7292 */ /* 0x000fe4000f8e33ff */
[----:B--2---:R-:W-:Y:S02]  /*3790*/  UIADD3 UR4, UPT, UPT, UR6, -0x1, URZ ;  /* 0xffffffff06047890 */ /* 0x004fe4000fffe0ff */
[----:B------:R-:W-:Y:S02]  /*37a0*/  ULOP3.LUT UR10, UR7, UR10, URZ, 0xc0, !UPT ;  /* 0x0000000a070a7292 */ /* 0x000fe4000f8ec0ff */
[----:B------:R-:W-:Y:S02]  /*37b0*/  ULOP3.LUT UR4, UR4, UR8, URZ, 0xc0, !UPT ;  /* 0x0000000804047292 */ /* 0x000fe4000f8ec0ff */
[----:B------:R-:W-:-:S02]  /*37c0*/  UIADD3 UR10, UPT, UPT, UR10, UR12, URZ ;  /* 0x0000000c0a0a7290 */ /* 0x000fc4000fffe0ff */
[----:B---3--:R-:W-:Y:S02]  /*37d0*/  UISETP.NE.AND UP0, UPT, UR5, 0x1, UPT ;  /* 0x000000010500788c */ /* 0x008fe4000bf05270 */
[----:B------:R-:W-:Y:S02]  /*37e0*/  UIMAD UR4, UR11, UR6, UR4 ;  /* 0x000000060b0472a4 */ /* 0x000fe4000f8e0204 */
[----:B----4-:R-:W-:-:S04]  /*37f0*/  UIMAD UR9, UR10, UR9, UR32 ;  /* 0x000000090a0972a4 */ /* 0x010fc8000f8e0220 */
[----:B------:R-:W-:Y:S02]  /*3800*/  USEL UR18, UR9, UR4, !UP0 ;  /* 0x0000000409127287 */ /* 0x000fe4000c000000 */
[----:B------:R-:W-:-:S12]  /*3810*/  USEL UR19, UR4, UR9, !UP0 ;  /* 0x0000000904137287 */ /* 0x000fd8000c000000 */
.L_x_14:
[----:B------:R-:W2:Y:S02]  /*3820*/  LDCU UR4, c[0x0][0x36c] ;  /* 0x00006d80ff0477ac */ /* 0x000ea40008000800 */
[----:B--2---:R-:W-:-:S09]  /*3830*/  UISETP.EQ.U32.AND UP0, UPT, UR4, 0x1, UPT ;  /* 0x000000010400788c */ /* 0x004fd2000bf02070 */
[----:B------:R-:W-:Y:S05]  /*3840*/  BRA.U !UP0, `(.L_x_24) ;  /* 0x00000001080c7547 */ /* 0x000fea000b800000 */
[----:B------:R-:W-:Y:S01]  /*3850*/  UCGABAR_WAIT ;  /* 0x0000000000007dc7 */ /* 0x000fe20008000000 */
[----:B------:R-:W-:Y:S01]  /*3860*/  CCTL.IVALL ;  /* 0x00000000ff00798f */ /* 0x000fe20002000000 */
[----:B------:R-:W-:Y:S05]  /*3870*/  BRA `(.L_x_25) ;  /* 0x0000000000047947 */ /* 0x000fea0003800000 */
.L_x_24:
[----:B------:R-:W-:Y:S06]  /*3880*/  BAR.SYNC.DEFER_BLOCKING 0x0 ;  /* 0x0000000000007b1d */ /* 0x000fec0000010000 */
.L_x_25:
[----:B------:R-:W-:-:S13]  /*3890*/  LOP3.LUT P0, RZ, R10, 0x2, RZ, 0xc0, !PT ;  /* 0x000000020aff7812 */ /* 0x000fda000780c0ff */
[----:B------:R-:W-:Y:S05]  /*38a0*/  @P0 EXIT ;  /* 0x000000000000094d */ /* 0x000fea0003800000 */
[----:B------:R-:W2:Y:S01]  /*38b0*/  S2UR UR5, SR_CgaCtaId ;  /* 0x00000000000579c3 */ /* 0x000ea20000008800 */
[----:B------:R-:W-:-:S09]  /*38c0*/  UISETP.NE.AND UP0, UPT, UR37, 0x2, UPT ;  /* 0x000000022500788c */ /* 0x000fd2000bf05270 */
[----:B------:R-:W-:Y:S05]  /*38d0*/  BRA.U UP0, `(.L_x_26) ;  /* 0x0000001500c07547 */ /* 0x000fea000b800000 */
[----:B------:R-:W-:-:S04]  /*38e0*/  USHF.L.U32 UR16, UR42, 0x7, URZ ;  /* 0x000000072a107899 */ /* 0x000fc800080006ff */
[----:B------:R-:W-:-:S04]  /*38f0*/  ULOP3.LUT UR16, UR16, 0x80, URZ, 0xc0, !UPT ;  /* 0x0000008010107892 */ /* 0x000fc8000f8ec0ff */
[----:B-1--45:R-:W1:-:S00]  /*3900*/  USETMAXREG.DEALLOC.CTAPOOL 0x88 ;  /* 0x00000088000079c8 */ /* 0x032e4000080e0500 */
[----:B-1----:R-:W-:Y:S01]  /*3910*/  ISETP.NE.AND P1, PT, R7, RZ, P2 ;  /* 0x000000ff0700720c */ /* 0x002fe20001725270 */
[----:B------:R-:W-:Y:S01]  /*3920*/  IMAD.MOV.U32 R19, RZ, RZ, 0x1 ;  /* 0x00000001ff137424 */ /* 0x000fe200078e00ff */
[----:B------:R-:W-:Y:S01]  /*3930*/  PLOP3.LUT P4, PT, PT, PT, PT, 0x8, 0x80 ;  /* 0x000000000080781c */ /* 0x000fe20003f8e170 */
[----:B------:R-:W-:Y:S01]  /*3940*/  IMAD.MOV.U32 R17, RZ, RZ, RZ ;  /* 0x000000ffff117224 */ /* 0x000fe200078e00ff */
[----:B------:R-:W-:Y:S01]  /*3950*/  PRMT R18, RZ, 0x7610, R18 ;  /* 0x00007610ff127816 */ /* 0x000fe20000000012 */
[----:B------:R-:W-:Y:S01]  /*3960*/  UMOV UR15, URZ ;  /* 0x000000ff000f7c82 */ /* 0x000fe20008000000 */
[----:B------:R-:W-:-:S09]  /*3970*/  UMOV UR14, URZ ;  /* 0x000000ff000e7c82 */ /* 0x000fd20008000000 */
.L_x_50:
[----:B------:R-:W1:Y:S02]  /*3980*/  LDC.64 R10, c[0x0][0x390] ;  /* 0x0000e400ff0a7b82 */ /* 0x000e640000000a00 */
[----:B-1--4-:R-:W-:-:S05]  /*3990*/  IMAD.WIDE R10, R16, 0xc, R10 ;  /* 0x0000000c100a7825 */ /* 0x012fca00078e020a */
[----:B------:R-:W3:Y:S02]  /*39a0*/  LDG.E R0, desc[UR50][R10.64+0x8] ;  /* 0x000008320a007981 */ /* 0x000ee4000c1e1900 */
[----:B---3--:R-:W-:Y:S01]  /*39b0*/  R2UR UR4, R0 ;  /* 0x00000000000472ca */ /* 0x008fe200000e0000 */
[----:B------:R-:W-:-:S14]  /*39c0*/  @P4 BRA `(.L_x_27) ;  /* 0x0000000400b44947 */ /* 0x000fdc0003800000 */
[----:B------:R-:W1:Y:S01]  /*39d0*/  S2R R14, SR_LANEID ;  /* 0x00000000000e7919 */ /* 0x000e620000000000 */
[----:B------:R-:W-:Y:S02]  /*39e0*/  ELECT P0, URZ, PT ;  /* 0x0000000000ff782f */ /* 0x000fe40003800000 */
[----:B------:R-:W-:Y:S01]  /*39f0*/  MOV R0, 0x400 ;  /* 0x0000040000007802 */ /* 0x000fe20000000f00 */
[----:B------:R-:W-:Y:S01]  /*3a00*/  BSSY.RECONVERGENT B0, `(.L_x_28) ;  /* 0x000004f000007945 */ /* 0x000fe20003800200 */
[----:B------:R-:W3:Y:S01]  /*3a10*/  S2R R3, SR_CgaCtaId ;  /* 0x0000000000037919 */ /* 0x000ee20000008800 */
[----:B------:R-:W-:Y:S01]  /*3a20*/  LOP3.LUT R15, R18, 0xffff, RZ, 0xc0, !PT ;  /* 0x0000ffff120f7812 */ /* 0x000fe200078ec0ff */
[----:B-1----:R-:W-:Y:S01]  /*3a30*/  IMAD.SHL.U32 R14, R14, 0x4, RZ ;  /* 0x000000040e0e7824 */ /* 0x002fe200078e00ff */
[----:B---3--:R-:W-:-:S04]  /*3a40*/  LEA R3, R3, R0, 0x18 ;  /* 0x0000000003037211 */ /* 0x008fc800078ec0ff */
[----:B------:R-:W-:Y:S02]  /*3a50*/  IADD3 R0, PT, PT, R14, 0x480, R3 ;  /* 0x000004800e007810 */ /* 0x000fe40007ffe003 */
[----:B------:R-:W-:Y:S05]  /*3a60*/  @!P0 BRA `(.L_x_29) ;  /* 0x0000000400208947 */ /* 0x000fea0003800000 */
[----:B------:R-:W1:Y:S01]  /*3a70*/  LDC.64 R24, c[0x0][0x830] ;  /* 0x00020c00ff187b82 */ /* 0x000e620000000a00 */
[----:B------:R-:W3:Y:S04]  /*3a80*/  LDG.E R9, desc[UR50][R10.64] ;  /* 0x000000320a097981 */ /* 0x000ee8000c1e1900 */
[----:B------:R4:W5:Y:S03]  /*3a90*/  LDG.E R5, desc[UR50][R10.64+0x4] ;  /* 0x000004320a057981 */ /* 0x000966000c1e1900 */
[----:B------:R-:W2:Y:S08]  /*3aa0*/  LDC.64 R22, c[0x0][0x840] ;  /* 0x00021000ff167b82 */ /* 0x000eb00000000a00 */
[----:B------:R-:W4:Y:S01]  /*3ab0*/  LDC.64 R6, c[0x0][0x828] ;  /* 0x00020a00ff067b82 */ /* 0x000f220000000a00 */
[----:B-1----:R-:W-:-:S07]  /*3ac0*/  IMAD.WIDE R24, R16, 0x8, R24 ;  /* 0x0000000810187825 */ /* 0x002fce00078e0218 */
[----:B------:R-:W1:Y:S01]  /*3ad0*/  LDC.64 R2, c[0x0][0x838] ;  /* 0x00020e00ff027b82 */ /* 0x000e620000000a00 */
[----:B------:R-:W3:Y:S01]  /*3ae0*/  LDG.E.64 R24, desc[UR50][R24.64] ;  /* 0x0000003218187981 */ /* 0x000ee2000c1e1b00 */
[----:B--2---:R-:W-:-:S06]  /*3af0*/  IMAD.WIDE R22, R16, 0x8, R22 ;  /* 0x0000000810167825 */ /* 0x004fcc00078e0216 */
[----:B------:R-:W2:Y:S01]  /*3b00*/  LDG.E.64 R22, desc[UR50][R22.64] ;  /* 0x0000003216167981 */ /* 0x000ea2000c1e1b00 */
[----:B----4-:R-:W-:-:S06]  /*3b10*/  IMAD.WIDE R28, R16, 0x8, R6 ;  /* 0x00000008101c7825 */ /* 0x010fcc00078e0206 */
[----:B------:R-:W4:Y:S01]  /*3b20*/  LDG.E.64 R28, desc[UR50][R28.64] ;  /* 0x000000321c1c7981 */ /* 0x000f22000c1e1b00 */
[----:B-1----:R-:W-:-:S06]  /*3b30*/  IMAD.WIDE R26, R16, 0x8, R2 ;  /* 0x00000008101a7825 */ /* 0x002fcc00078e0202 */
[----:B------:R-:W4:Y:S01]  /*3b40*/  LDG.E.64 R26, desc[UR50][R26.64] ;  /* 0x000000321a1a7981 */ /* 0x000f22000c1e1b00 */
[----:B------:R-:W1:Y:S01]  /*3b50*/  S2UR UR5, SR_CgaCtaId ;  /* 0x00000000000579c3 */ /* 0x000e620000008800 */
[----:B------:R-:W-:Y:S02]  /*3b60*/  UMOV UR6, 0x400 ;  /* 0x0000040000067882 */ /* 0x000fe40000000000 */
[----:B-1----:R-:W-:-:S09]  /*3b70*/  ULEA UR5, UR5, UR6, 0x18 ;  /* 0x0000000605057291 */ /* 0x002fd2000f8ec0ff */
[----:B------:R-:W1:Y:S04]  /*3b80*/  LDS R7, [UR5+0x49c] ;  /* 0x00049c05ff077984 */ /* 0x000e680008000800 */
[----:B------:R-:W1:Y:S01]  /*3b90*/  LDS R4, [UR5+0x51c] ;  /* 0x00051c05ff047984 */ /* 0x000e620008000800 */
[----:B------:R-:W-:Y:S02]  /*3ba0*/  UIADD3 UR7, UPT, UPT, UR5, 0x480, URZ ;  /* 0x0000048005077890 */ /* 0x000fe4000fffe0ff */
[----:B------:R-:W-:-:S04]  /*3bb0*/  UIADD3 UR6, UPT, UPT, UR5, 0x500, URZ ;  /* 0x0000050005067890 */ /* 0x000fc8000fffe0ff */
[----:B------:R-:W-:-:S05]  /*3bc0*/  IMAD.U32 R12, RZ, RZ, UR7 ;  /* 0x00000007ff0c7e24 */ /* 0x000fca000f8e00ff */
[----:B------:R-:W-:Y:S02]  /*3bd0*/  SHF.R.U64 R12, R12, 0x4, RZ ;  /* 0x000000040c0c7819 */ /* 0x000fe400000012ff */
[----:B------:R-:W-:Y:S01]  /*3be0*/  CS2R R10, SRZ ;  /* 0x00000000000a7805 */ /* 0x000fe2000001ff00 */
[----:B------:R-:W-:Y:S04]  /*3bf0*/  STS [UR5+0x4b0], RZ ;  /* 0x0004b0ffff007988 */ /* 0x000fe80008000805 */
[----:B------:R-:W-:Y:S04]  /*3c00*/  STS [UR5+0x490], R12 ;  /* 0x0004900cff007988 */ /* 0x000fe80008000805 */
[----:B------:R-:W-:Y:S04]  /*3c10*/  STS [UR5+0x494], R12 ;  /* 0x0004940cff007988 */ /* 0x000fe80008000805 */
[----:B------:R-:W-:Y:S01]  /*3c20*/  STS [UR5+0x530], RZ ;  /* 0x000530ffff007988 */ /* 0x000fe20008000805 */
[----:B---3--:R-:W-:-:S04]  /*3c30*/  LOP3.LUT R16, R25, 0x1fffffff, RZ, 0xc0, !PT ;  /* 0x1fffffff19107812 */ /* 0x008fc800078ec0ff */
[----:B------:R-:W-:Y:S02]  /*3c40*/  SHF.R.U32.HI R2, RZ, 0x4, R16 ;  /* 0x00000004ff027819 */ /* 0x000fe40000011610 */
[----:B--2---:R-:W-:-:S04]  /*3c50*/  LOP3.LUT R20, R23, 0x1fffffff, RZ, 0xc0, !PT ;  /* 0x1fffffff17147812 */ /* 0x004fc800078ec0ff */
[----:B------:R-:W-:Y:S02]  /*3c60*/  SHF.R.U32.HI R3, RZ, 0x4, R20 ;  /* 0x00000004ff037819 */ /* 0x000fe40000011614 */
[----:B-1----:R-:W-:Y:S02]  /*3c70*/  LOP3.LUT R2, R7, 0xf, R2, 0xb8, !PT ;  /* 0x0000000f07027812 */ /* 0x002fe400078eb802 */
[----:B------:R-:W-:-:S03]  /*3c80*/  LOP3.LUT R7, R4, 0xf, R3, 0xb8, !PT ;  /* 0x0000000f04077812 */ /* 0x000fc600078eb803 */
[----:B------:R-:W-:Y:S04]  /*3c90*/  STS [UR5+0x49c], R2 ;  /* 0x00049c02ff007988 */ /* 0x000fe80008000805 */
[----:B------:R-:W-:Y:S04]  /*3ca0*/  STS [UR5+0x51c], R7 ;  /* 0x00051c07ff007988 */ /* 0x000fe80008000805 */
[----:B------:R-:W1:Y:S04]  /*3cb0*/  LDS R4, [UR5+0x49c] ;  /* 0x00049c05ff047984 */ /* 0x000e680008000800 */
[----:B------:R-:W2:Y:S01]  /*3cc0*/  LDS R3, [UR5+0x51c] ;  /* 0x00051c05ff037984 */ /* 0x000ea20008000800 */
[----:B-1----:R-:W-:-:S02]  /*3cd0*/  LOP3.LUT R4, R4, 0xf0, RZ, 0xb8, !PT ;  /* 0x000000f004047812 */ /* 0x002fc400078eb8ff */
[----:B--2---:R-:W-:-:S03]  /*3ce0*/  LOP3.LUT R6, R3, 0xf0, RZ, 0xb8, !PT ;  /* 0x000000f003067812 */ /* 0x004fc600078eb8ff */
[----:B------:R-:W-:Y:S04]  /*3cf0*/  STS [UR5+0x49c], R4 ;  /* 0x00049c04ff007988 */ /* 0x000fe80008000805 */
[----:B------:R-:W-:Y:S04]  /*3d00*/  STS [UR5+0x51c], R6 ;  /* 0x00051c06ff007988 */ /* 0x000fe80008000805 */
[----:B------:R-:W1:Y:S04]  /*3d10*/  LDS R13, [UR5+0x49c] ;  /* 0x00049c05ff0d7984 */ /* 0x000e680008000800 */
[----:B------:R-:W2:Y:S01]  /*3d20*/  LDS R3, [UR5+0x51c] ;  /* 0x00051c05ff037984 */ /* 0x000ea20008000800 */
[----:B------:R-:W-:-:S05]  /*3d30*/  IMAD.U32 R2, RZ, RZ, UR6 ;  /* 0x00000006ff027e24 */ /* 0x000fca000f8e00ff */
[----:B------:R-:W-:Y:S02]  /*3d40*/  SHF.R.U64 R2, R2, 0x4, RZ ;  /* 0x0000000402027819 */ /* 0x000fe400000012ff */
[----:B-1----:R-:W-:Y:S02]  /*3d50*/  LOP3.LUT R13, R13, 0xf00, RZ, 0xb8, !PT ;  /* 0x00000f000d0d7812 */ /* 0x002fe400078eb8ff */
[----:B--2---:R-:W-:-:S03]  /*3d60*/  LOP3.LUT R3, R3, 0xf00, RZ, 0xb8, !PT ;  /* 0x00000f0003037812 */ /* 0x004fc600078eb8ff */
[----:B------:R-:W-:Y:S04]  /*3d70*/  STS.64 [UR5+0x498], R12 ;  /* 0x0004980cff007988 */ /* 0x000fe80008000a05 */
[----:B------:R-:W-:Y:S04]  /*3d80*/  STS.64 [UR5+0x518], R2 ;  /* 0x00051802ff007988 */ /* 0x000fe80008000a05 */
[----:B------:R-:W1:Y:S04]  /*3d90*/  LDS R23, [UR5+0x49c] ;  /* 0x00049c05ff177984 */ /* 0x000e680008000800 */
[----:B------:R-:W2:Y:S01]  /*3da0*/  LDS R21, [UR5+0x51c] ;  /* 0x00051c05ff157984 */ /* 0x000ea20008000800 */
[----:B------:R-:W-:Y:S01]  /*3db0*/  UIADD3 UR6, UPT, UPT, UR4, -0x1, URZ ;  /* 0xffffffff04067890 */ /* 0x000fe2000fffe0ff */
[----:B------:R-:W-:Y:S01]  /*3dc0*/  CS2R R6, SRZ ;  /* 0x0000000000067805 */ /* 0x000fe2000001ff00 */
[----:B------:R-:W-:-:S04]  /*3dd0*/  VIADD R9, R9, 0xffffffff ;  /* 0xffffffff09097836 */ /* 0x000fc80000000000 */
[----:B------:R-:W-:Y:S01]  /*3de0*/  IMAD.U32 R8, RZ, RZ, UR6 ;  /* 0x00000006ff087e24 */ /* 0x000fe2000f8e00ff */
[----:B------:R-:W-:Y:S01]  /*3df0*/  SHF.R.U64 R16, R24, 0x4, R16 ;  /* 0x0000000418107819 */ /* 0x000fe20000001210 */
[----:B-----5:R-:W-:Y:S01]  /*3e00*/  VIADD R5, R5, 0xffffffff ;  /* 0xffffffff05057836 */ /* 0x020fe20000000000 */
[----:B------:R-:W-:Y:S01]  /*3e10*/  SHF.R.U64 R20, R22, 0x4, R20 ;  /* 0x0000000416147819 */ /* 0x000fe20000001214 */
[----:B------:R-:W-:Y:S01]  /*3e20*/  IMAD.MOV.U32 R4, RZ, RZ, R8 ;  /* 0x000000ffff047224 */ /* 0x000fe200078e0008 */
[----:B------:R3:W-:Y:S04]  /*3e30*/  STS [UR5+0x510], R2 ;  /* 0x00051002ff007988 */ /* 0x0007e80008000805 */
[----:B------:R3:W-:Y:S04]  /*3e40*/  STS [UR5+0x514], R2 ;  /* 0x00051402ff007988 */ /* 0x0007e80008000805 */
[----:B------:R3:W-:Y:S04]  /*3e50*/  STS.128 [UR5+0x4a0], R8 ;  /* 0x0004a008ff007988 */ /* 0x0007e80008000c05 */
[----:B------:R3:W-:Y:S04]  /*3e60*/  STS.128 [UR5+0x520], R4 ;  /* 0x00052004ff007988 */ /* 0x0007e80008000c05 */
[----:B------:R3:W-:Y:S01]  /*3e70*/  STS [UR5+0x48c], R16 ;  /* 0x00048c10ff007988 */ /* 0x0007e20008000805 */
[----:B-1----:R-:W-:-:S02]  /*3e80*/  LOP3.LUT R23, R23, 0xf000, RZ, 0xb8, !PT ;  /* 0x0000f00017177812 */ /* 0x002fc400078eb8ff */
[----:B--2---:R-:W-:Y:S01]  /*3e90*/  LOP3.LUT R21, R21, 0xf000, RZ, 0xb8, !PT ;  /* 0x0000f00015157812 */ /* 0x004fe200078eb8ff */
[----:B----4-:R3:W-:Y:S04]  /*3ea0*/  STS.64 [UR5+0x480], R28 ;  /* 0x0004801cff007988 */ /* 0x0107e80008000a05 */
[----:B------:R3:W-:Y:S04]  /*3eb0*/  STS.64 [UR5+0x500], R26 ;  /* 0x0005001aff007988 */ /* 0x0007e80008000a05 */
[----:B------:R3:W-:Y:S04]  /*3ec0*/  STS [UR5+0x50c], R20 ;  /* 0x00050c14ff007988 */ /* 0x0007e80008000805 */
[----:B------:R3:W-:Y:S04]  /*3ed0*/  STS [UR5+0x49c], R23 ;  /* 0x00049c17ff007988 */ /* 0x0007e80008000805 */
[----:B------:R3:W-:Y:S02]  /*3ee0*/  STS [UR5+0x51c], R21 ;  /* 0x00051c15ff007988 */ /* 0x0007e40008000805 */
.L_x_29:
[----:B--2---:R-:W-:Y:S05]  /*3ef0*/  BSYNC.RECONVERGENT B0 ;  /* 0x0000000000007941 */ /* 0x004fea0003800200 */
.L_x_28:
[----:B------:R-:W-:Y:S01]  /*3f00*/  NOP ;  /* 0x0000000000007918 */ /* 0x000fe20000000000 */
[----:B---3--:R1:W2:Y:S01]  /*3f10*/  LDS R2, [R0] ;  /* 0x0000000000027984 */ /* 0x0082a20000000800 */
[----:B------:R-:W-:Y:S01]  /*3f20*/  IMAD R15, R15, 0xd795, RZ ;  /* 0x0000d7950f0f7824 */ /* 0x000fe200078e02ff */
[----:B------:R-:W-:Y:S01]  /*3f30*/  ELECT P0, URZ, PT ;  /* 0x0000000000ff782f */ /* 0x000fe20003800000 */
[----:B------:R-:W-:Y:S01]  /*3f40*/  BSSY.RECONVERGENT B0, `(.L_x_30) ;  /* 0x000000b000007945 */ /* 0x000fe20003800200 */
[----:B------:R1:W3:Y:S02]  /*3f50*/  LDS R3, [R0+0x80] ;  /* 0x0000800000037984 */ /* 0x0002e40000000800 */
[----:B------:R-:W-:-:S04]  /*3f60*/  SHF.R.U32.HI R4, RZ, 0x14, R15 ;  /* 0x00000014ff047819 */ /* 0x000fc8000001160f */
[----:B------:R-:W-:-:S05]  /*3f70*/  PRMT R4, R4, 0x9910, RZ ;  /* 0x0000991004047816 */ /* 0x000fca00000000ff */
[----:B------:R-:W-:-:S04]  /*3f80*/  IMAD R4, R4, 0x13, RZ ;  /* 0x0000001304047824 */ /* 0x000fc800078e02ff */
[----:B------:R-:W-:-:S05]  /*3f90*/  IMAD.MOV R4, RZ, RZ, -R4 ;  /* 0x000000ffff047224 */ /* 0x000fca00078e0a04 */
[----:B------:R-:W-:-:S05]  /*3fa0*/  PRMT R5, R4, 0x7710, RZ ;  /* 0x0000771004057816 */ /* 0x000fca00000000ff */
[----:B------:R-:W-:Y:S01]  /*3fb0*/  IMAD.IADD R4, R5, 0x1, R18 ;  /* 0x0000000105047824 */ /* 0x000fe200078e0212 */
[----:B-1----:R-:W-:Y:S05]  /*3fc0*/  @!P0 BRA `(.L_x_31) ;  /* 0x0000000000088947 */ /* 0x002fea0003800000 */
[----:B------:R0:W-:Y:S01]  /*3fd0*/  UTMACMDFLUSH ;  /* 0x00000000000079b7 */ /* 0x0001e20000000000 */
[----:B------:R-:W-:-:S04]  /*3fe0*/  DEPBAR.LE SB0, 0x0 ;  /* 0x000080000000791a */ /* 0x000fc80000000000 */
.L_x_31:
[----:B------:R-:W-:Y:S05]  /*3ff0*/  BSYNC.RECONVERGENT B0 ;  /* 0x0000000000007941 */ /* 0x000fea0003800200 */
.L_x_30:
[----:B------:R-:W-:-:S13]  /*4000*/  R2UR UR5, R4 ;  /* 0x00000000040572ca */ /* 0x000fda00000e0000 */
[----:B------:R-:W-:-:S04]  /*4010*/  ULOP3.LUT UR5, UR5, 0xffff, URZ, 0xc0, !UPT ;  /* 0x0000ffff05057892 */ /* 0x000fc8000f8ec0ff */
[----:B------:R-:W-:Y:S02]  /*4020*/  UIMAD.WIDE.U32 UR6, UR5, 0x80, UR38 ;  /* 0x00000080050678a5 */ /* 0x000fe4000f8e0026 */
[----:B------:R-:W-:-:S04]  /*4030*/  UIMAD.WIDE.U32 UR8, UR5, 0x80, UR34 ;  /* 0x00000080050878a5 */ /* 0x000fc8000f8e0022 */
[C---:B------:R-:W-:Y:S02]  /*4040*/  IADD3 R4, P3, PT, R14.reuse, UR6, RZ ;  /* 0x000000060e047c10 */ /* 0x040fe4000ff7e0ff */
[----:B------:R-:W-:-:S03]  /*4050*/  IADD3 R14, P0, PT, R14, UR8, RZ ;  /* 0x000000080e0e7c10 */ /* 0x000fc6000ff1e0ff */
[----:B------:R-:W-:Y:S02]  /*4060*/  IMAD.X R5, RZ, RZ, UR7, P3 ;  /* 0x00000007ff057e24 */ /* 0x000fe400098e06ff */
[----:B------:R-:W-:-:S03]  /*4070*/  IMAD.X R15, RZ, RZ, UR9, P0 ;  /* 0x00000009ff0f7e24 */ /* 0x000fc600080e06ff */
[----:B--2---:R1:W5:Y:S04]  /*4080*/  ATOMG.E.EXCH.STRONG.GPU PT, RZ, [R4], R2 ;  /* 0x0000000204ff73a8 */ /* 0x00436800041ee100 */
[----:B---3--:R1:W5:Y:S02]  /*4090*/  ATOMG.E.EXCH.STRONG.GPU PT, RZ, [R14], R3 ;  /* 0x000000030eff73a8 */ /* 0x00836400041ee100 */
.L_x_27:
[----:B------:R-:W-:Y:S01]  /*40a0*/  LOP3.LUT R0, R18, 0xffff, RZ, 0xc0, !PT ;  /* 0x0000ffff12007812 */ /* 0x000fe200078ec0ff */
[----:B------:R-:W3:Y:S01]  /*40b0*/  S2UR UR13, SR_CgaCtaId ;  /* 0x00000000000d79c3 */ /* 0x000ee20000008800 */
[----:B------:R-:W-:-:S03]  /*40c0*/  UMOV UR12, 0x400 ;  /* 0x00000400000c7882 */ /* 0x000fc60000000000 */
[----:B------:R-:W-:-:S05]  /*40d0*/  IMAD R0, R0, 0xd795, RZ ;  /* 0x0000d79500007824 */ /* 0x000fca00078e02ff */
[----:B------:R-:W-:-:S04]  /*40e0*/  SHF.R.U32.HI R0, RZ, 0x14, R0 ;  /* 0x00000014ff007819 */ /* 0x000fc80000011600 */
[----:B------:R-:W-:-:S05]  /*40f0*/  PRMT R0, R0, 0x9910, RZ ;  /* 0x0000991000007816 */ /* 0x000fca00000000ff */
[----:B------:R-:W-:-:S04]  /*4100*/  IMAD R0, R0, 0x13, RZ ;  /* 0x0000001300007824 */ /* 0x000fc800078e02ff */
[----:B------:R-:W-:Y:S01]  /*4110*/  IMAD.MOV R0, RZ, RZ, -R0 ;  /* 0x000000ffff007224 */ /* 0x000fe200078e0a00 */
[----:B---3--:R-:W-:-:S04]  /*4120*/  ULEA UR12, UR13, UR12, 0x18 ;  /* 0x0000000c0d0c7291 */ /* 0x008fc8000f8ec0ff */
[----:B-1----:R-:W-:Y:S01]  /*4130*/  PRMT R3, R0, 0x7710, RZ ;  /* 0x0000771000037816 */ /* 0x002fe200000000ff */
[----:B--2---:R-:W-:Y:S01]  /*4140*/  ULEA UR5, UR14, UR12, 0x3 ;  /* 0x0000000c0e057291 */ /* 0x004fe2000f8e18ff */
[----:B------:R-:W-:-:S03]  /*4150*/  SHF.L.U32 R0, R19, 0x1f, RZ ;  /* 0x0000001f13007819 */ /* 0x000fc600000006ff */
[----:B------:R-:W-:-:S05]  /*4160*/  IMAD.IADD R3, R3, 0x1, R18 ;  /* 0x0000000103037824 */ /* 0x000fca00078e0212 */
[----:B------:R-:W-:-:S13]  /*4170*/  R2UR UR20, R3 ;  /* 0x00000000031472ca */ /* 0x000fda00000e0000 */
[----:B------:R-:W-:-:S04]  /*4180*/  ULOP3.LUT UR20, UR20, 0xffff, URZ, 0xc0, !UPT ;  /* 0x0000ffff14147892 */ /* 0x000fc8000f8ec0ff */
[----:B------:R-:W-:Y:S02]  /*4190*/  UIMAD.WIDE.U32 UR22, UR20, 0x80, UR38 ;  /* 0x00000080141678a5 */ /* 0x000fe4000f8e0026 */
[----:B------:R-:W-:Y:S01]  /*41a0*/  UIMAD.WIDE.U32 UR20, UR20, 0x80, UR34 ;  /* 0x00000080141478a5 */ /* 0x000fe2000f8e0022 */
[----:B------:R-:W-:Y:S11]  /*41b0*/  @P4 BRA `(.L_x_32) ;  /* 0x00000000001c4947 */ /* 0x000ff60003800000 */
[----:B------:R-:W-:-:S04]  /*41c0*/  DEPBAR {5,4,3,2,1,0} ;  /* 0x0000003f0000791a */ /* 0x000fc80000000000 */
[----:B------:R-:W1:Y:S02]  /*41d0*/  CCTL.E.C.LDCU.IV.DEEP [UR22] ;  /* 0x0000000016007540 */ /* 0x000e640009c08000 */
[----:B-1----:R1:W-:Y:S01]  /*41e0*/  UTMACCTL.IV [UR22] ;  /* 0x00000000160079b9 */ /* 0x0023e20008000000 */
[----:B------:R-:W-:-:S04]  /*41f0*/  DEPBAR {5,4,3,2,1,0} ;  /* 0x0000003f0000791a */ /* 0x000fc80000000000 */
[----:B------:R-:W2:Y:S02]  /*4200*/  CCTL.E.C.LDCU.IV.DEEP [UR20] ;  /* 0x0000000014007540 */ /* 0x000ea40009c08000 */
[----:B--2---:R1:W-:Y:S01]  /*4210*/  UTMACCTL.IV [UR20] ;  /* 0x00000000140079b9 */ /* 0x0043e20008000000 */
[----:B------:R-:W-:Y:S01]  /*4220*/  NOP ;  /* 0x0000000000007918 */ /* 0x000fe20000000000 */
.L_x_32:
[----:B------:R-:W-:Y:S01]  /*4230*/  UIADD3 UR6, UPT, UPT, UR4, 0x3f, URZ ;  /* 0x0000003f04067890 */ /* 0x000fe2000fffe0ff */
[----:B-----5:R2:W3:Y:S01]  /*4240*/  SYNCS.PHASECHK.TRANS64.TRYWAIT P0, [UR5+0x48], R0 ;  /* 0x00004800ff0075a7 */ /* 0x0204e20008001105 */
[----:B------:R-:W-:Y:S02]  /*4250*/  ULEA.HI UR11, UR18, UR18, URZ, 0x1 ;  /* 0x00000012120b7291 */ /* 0x000fe4000f8f08ff */
[----:B------:R-:W-:Y:S02]  /*4260*/  USHF.R.S32.HI UR5, URZ, 0x1f, UR6 ;  /* 0x0000001fff057899 */ /* 0x000fe40008011406 */
[----:B------:R-:W-:Y:S02]  /*4270*/  UIADD3 UR4, UPT, UPT, UR4, 0x7e, URZ ;  /* 0x0000007e04047890 */ /* 0x000fe4000fffe0ff */
[----:B------:R-:W-:Y:S02]  /*4280*/  ULEA.HI UR5, UR5, UR6, URZ, 0x6 ;  /* 0x0000000605057291 */ /* 0x000fe4000f8f30ff */
[----:B------:R-:W-:-:S02]  /*4290*/  ULEA UR7, UR19, UR16, 0x8 ;  /* 0x0000001013077291 */ /* 0x000fc4000f8e40ff */
[----:B------:R-:W-:Y:S02]  /*42a0*/  USHF.R.S32.HI UR18, URZ, 0x6, UR5 ;  /* 0x00000006ff127899 */ /* 0x000fe40008011405 */
[----:B------:R-:W-:Y:S02]  /*42b0*/  USHF.L.U32 UR11, UR11, 0x7, URZ ;  /* 0x000000070b0b7899 */ /* 0x000fe400080006ff */
[----:B------:R-:W-:Y:S02]  /*42c0*/  UISETP.LT.U32.AND UP0, UPT, UR18, 0x9, UPT ;  /* 0x000000091200788c */ /* 0x000fe4000bf01070 */
[----:B------:R-:W-:Y:S02]  /*42d0*/  ULOP3.LUT UR11, UR16, 0xffffff00, UR11, 0xf8, !UPT ;  /* 0xffffff00100b7892 */ /* 0x000fe4000f8ef80b */
[----:B------:R-:W-:Y:S02]  /*42e0*/  USEL UR19, UR18, 0x9, UP0 ;  /* 0x0000000912137887 */ /* 0x000fe40008000000 */
[----:B------:R-:W-:Y:S01]  /*42f0*/  UISETP.GE.U32.AND UP0, UPT, UR4, 0x7f, UPT ;  /* 0x0000007f0400788c */ /* 0x000fe2000bf06070 */
[----:B------:R-:W-:-:S08]  /*4300*/  UMOV UR17, URZ ;  /* 0x000000ff00117c82 */ /* 0x000fd00008000000 */
[----:B--2---:R-:W-:Y:S05]  /*4310*/  BRA.U !UP0, `(.L_x_33) ;  /* 0x0000000108a87547 */ /* 0x004fea000b800000 */
[----:B------:R-:W-:Y:S01]  /*4320*/  UIADD3 UR24, UPT, UPT, -UR19, URZ, URZ ;  /* 0x000000ff13187290 */ /* 0x000fe2000fffe1ff */
[----:B------:R-:W-:Y:S01]  /*4330*/  UMOV UR25, UR14 ;  /* 0x0000000e00197c82 */ /* 0x000fe20008000000 */
[----:B------:R-:W-:-:S10]  /*4340*/  UMOV UR10, URZ ;  /* 0x000000ff000a7c82 */ /* 0x000fd40008000000 */
.L_x_39:
[----:B------:R-:W-:Y:S01]  /*4350*/  UIADD3 UR24, UPT, UPT, UR24, 0x1, URZ ;  /* 0x0000000118187890 */ /* 0x000fe2000fffe0ff */
[----:B---3--:R-:W-:Y:S01]  /*4360*/  @P2 MOV R2, 0x8000 ;  /* 0x0000800000022802 */ /* 0x008fe20000000f00 */
[----:B------:R-:W-:Y:S02]  /*4370*/  ULEA UR9, UR25, UR12, 0x3 ;  /* 0x0000000c19097291 */ /* 0x000fe4000f8e18ff */
[----:B------:R-:W-:Y:S01]  /*4380*/  UISETP.NE.AND UP0, UPT, UR24, URZ, UPT ;  /* 0x000000ff1800728c */ /* 0x000fe2000bf05270 */
[----:B--234-:R-:W-:Y:S10]  /*4390*/  @P0 BRA `(.L_x_34) ;  /* 0x00000000000c0947 */ /* 0x01cff40003800000 */
[----:B------:R-:W-:-:S04]  /*43a0*/  SHF.L.U32 R3, R19, 0x1f, RZ ;  /* 0x0000001f13037819 */ /* 0x000fc800000006ff */
[----:B------:R-:W2:Y:S02]  /*43b0*/  SYNCS.PHASECHK.TRANS64.TRYWAIT P0, [UR9+0x48], R3 ;  /* 0x00004803ff0075a7 */ /* 0x000ea40008001109 */
[----:B--2---:R-:W-:Y:S05]  /*43c0*/  @!P0 BRA `(.L_x_35) ;  /* 0x000000f400fc8947 */ /* 0x004fea0003800000 */
.L_x_34:
[----:B------:R3:W-:Y:S01]  /*43d0*/  @P2 SYNCS.ARRIVE.TRANS64 RZ, [UR9], R2 ;  /* 0x00000002ffff29a7 */ /* 0x0007e20008000009 */
[----:B------:R-:W-:-:S04]  /*43e0*/  ULOP3.LUT UR4, UR29, 0x2, URZ, 0xfc, !UPT ;  /* 0x000000021d047892 */ /* 0x000fc8000f8efcff */
[----:B------:R-:W-:-:S09]  /*43f0*/  UISETP.NE.AND UP1, UPT, UR4, 0x2, UPT ;  /* 0x000000020400788c */ /* 0x000fd2000bf25270 */
[----:B------:R-:W-:Y:S05]  /*4400*/  BRA.U UP1, `(.L_x_36) ;  /* 0x0000000101047547 */ /* 0x000fea000b800000 */
[----:B-1----:R-:W-:Y:S05]  /*4410*/  BPT.TRAP 0x1 ;  /* 0x000000040000795c */ /* 0x002fea0000300000 */
.L_x_36:
[----:B------:R-:W-:Y:S04]  /*4420*/  BSSY.RECONVERGENT B0, `(.L_x_37) ;  /* 0x0000003000007945 */ /* 0x000fe80003800200 */
[----:B------:R-:W-:Y:S05]  /*4430*/  @!P1 BRA `(.L_x_38) ;  /* 0x0000000000049947 */ /* 0x000fea0003800000 */
[----:B-1----:R-:W-:Y:S05]  /*4440*/  BPT.TRAP 0x1 ;  /* 0x000000040000795c */ /* 0x002fea0000300000 */
.L_x_38:
[----:B-1----:R-:W-:Y:S05]  /*4450*/  BSYNC.RECONVERGENT B0 ;  /* 0x0000000000007941 */ /* 0x002fea0003800200 */
.L_x_37:
[----:B------:R-:W-:Y:S02]  /*4460*/  UIADD3 UR14, UPT, UPT, UR25, 0x1, URZ ;  /* 0x00000001190e7890 */ /* 0x000fe4000fffe0ff */
[----:B------:R-:W-:Y:S02]  /*4470*/  ULOP3.LUT UR9, UR9, 0xfefffff8, URZ, 0xc0, !UPT ;  /* 0xfefffff809097892 */ /* 0x000fe4000f8ec0ff */
[----:B------:R-:W-:Y:S01]  /*4480*/  UISETP.NE.AND UP1, UPT, UR14, 0x9, UPT ;  /* 0x000000090e00788c */ /* 0x000fe2000bf25270 */
[----:B------:R-:W-:Y:S01]  /*4490*/  UMOV UR26, 0x0 ;  /* 0x00000000001a7882 */ /* 0x000fe20000000000 */
[----:B------:R-:W-:Y:S02]  /*44a0*/  UMOV UR27, 0x10000000 ;  /* 0x10000000001b7882 */ /* 0x000fe40000000000 */
[----:B------:R-:W-:Y:S02]  /*44b0*/  USEL UR5, URZ, 0x1, UP1 ;  /* 0x00000001ff057887 */ /* 0x000fe40008800000 */
[----:B------:R-:W-:Y:S01]  /*44c0*/  USEL UR14, UR14, URZ, UP1 ;  /* 0x000000ff0e0e7287 */ /* 0x000fe20008800000 */
[----:B------:R-:W-:Y:S01]  /*44d0*/  UMOV UR6, UR10 ;  /* 0x0000000a00067c82 */ /* 0x000fe20008000000 */
[----:B------:R-:W-:-:S02]  /*44e0*/  UMOV UR17, UR19 ;  /* 0x0000001300117c82 */ /* 0x000fc40008000000 */
[----:B------:R-:W-:Y:S01]  /*44f0*/  ULEA UR4, UR14, UR12, 0x3 ;  /* 0x0000000c0e047291 */ /* 0x000fe2000f8e18ff */
[----:B------:R-:W-:Y:S01]  /*4500*/  LOP3.LUT R19, R19, UR5, RZ, 0x3c, !PT ;  /* 0x0000000513137c12 */ /* 0x000fe2000f8e3cff */
[----:B------:R-:W-:-:S03]  /*4510*/  UMOV UR5, UR9 ;  /* 0x0000000900057c82 */ /* 0x000fc60008000000 */
[----:B--2---:R-:W-:-:S04]  /*4520*/  SHF.L.U32 R0, R19, 0x1f, RZ ;  /* 0x0000001f13007819 */ /* 0x004fc800000006ff */
[----:B------:R2:W4:Y:S01]  /*4530*/  SYNCS.PHASECHK.TRANS64.TRYWAIT P0, [UR4+0x48], R0 ;  /* 0x00004800ff0075a7 */ /* 0x0005220008001104 */
[----:B------:R-:W-:-:S03]  /*4540*/  ULEA UR4, UR25, UR12, 0xd ;  /* 0x0000000c19047291 */ /* 0x000fc6000f8e68ff */
[----:B------:R-:W-:Y:S01]  /*4550*/  UMOV UR25, UR14 ;  /* 0x0000000e00197c82 */ /* 0x000fe20008000000 */
[----:B------:R-:W-:Y:S02]  /*4560*/  UIADD3 UR8, UPT, UPT, UR4, 0x11400, URZ ;  /* 0x0001140004087890 */ /* 0x000fe4000fffe0ff */
[----:B------:R-:W-:-:S07]  /*4570*/  UIADD3 UR4, UPT, UPT, UR4, 0x23400, URZ ;  /* 0x0002340004047890 */ /* 0x000fce000fffe0ff */
[----:B------:R1:W-:Y:S02]  /*4580*/  UTMALDG.2D.2CTA [UR8], [UR22], desc[UR26] ;  /* 0x00001a08160075b4 */ /* 0x0003e40008209000 */
[----:B------:R2:W-:Y:S01]  /*4590*/  UTMALDG.2D.2CTA [UR4], [UR20], desc[UR26] ;  /* 0x00001a04140075b4 */ /* 0x0005e20008209000 */
[----:B-1----:R-:W-:Y:S01]  /*45a0*/  UIADD3 UR10, UPT, UPT, UR10, 0x40, URZ ;  /* 0x000000400a0a7890 */ /* 0x002fe2000fffe0ff */
[----:B------:R-:W-:Y:S11]  /*45b0*/  BRA.U UP0, `(.L_x_39) ;  /* 0xfffffffd00647547 */ /* 0x000ff6000b83ffff */
.L_x_33:
[----:B--2---:R-:W-:Y:S01]  /*45c0*/  ULEA UR4, UR14, UR12, 0x3 ;  /* 0x0000000c0e047291 */ /* 0x004fe2000f8e18ff */
[----:B------:R-:W-:Y:S01]  /*45d0*/  SHF.L.U32 R0, R19, 0x1f, RZ ;  /* 0x0000001f13007819 */ /* 0x000fe200000006ff */
[----:B------:R-:W-:Y:S01]  /*45e0*/  @!P4 SYNCS.ARRIVE.TRANS64.A1T0 RZ, [UR12+0xd8], RZ ;  /* 0x0000d8ffffffc9a7 */ /* 0x000fe2000810000c */
[----:B------:R-:W-:-:S06]  /*45f0*/  UISETP.GT.AND UP0, UPT, UR18, UR19, UPT ;  /* 0x000000131200728c */ /* 0x000fcc000bf04270 */
[----:B---34-:R2:W3:Y:S03]  /*4600*/  SYNCS.PHASECHK.TRANS64.TRYWAIT P0, [UR4+0x48], R0 ;  /* 0x00004800ff0075a7 */ /* 0x0184e60008001104 */
[----:B------:R-:W-:Y:S05]  /*4610*/  BRA.U !UP0, `(.L_x_40) ;  /* 0x0000000108a07547 */ /* 0x000fea000b800000 */
[----:B------:R-:W-:-:S03]  /*4620*/  UIADD3 UR18, UPT, UPT, -UR19, UR17, UR18 ;  /* 0x0000001113127290 */ /* 0x000fc6000fffe112 */
[----:B------:R-:W-:-:S09]  /*4630*/  UMOV UR19, UR14 ;  /* 0x0000000e00137c82 */ /* 0x000fd20008000000 */
.L_x_46:
[----:B----4-:R-:W-:Y:S01]  /*4640*/  ULEA UR9, UR19, UR12, 0x3 ;  /* 0x0000000c13097291 */ /* 0x010fe2000f8e18ff */
[----:B---3--:R-:W-:Y:S01]  /*4650*/  @P2 MOV R2, 0x8000 ;  /* 0x0000800000022802 */ /* 0x008fe20000000f00 */
[----:B-1-3--:R-:W-:Y:S10]  /*4660*/  @P0 BRA `(.L_x_41) ;  /* 0x00000000000c0947 */ /* 0x00aff40003800000 */
[----:B------:R-:W-:-:S04]  /*4670*/  SHF.L.U32 R3, R19, 0x1f, RZ ;  /* 0x0000001f13037819 */ /* 0x000fc800000006ff */
[----:B------:R-:W3:Y:S02]  /*4680*/  SYNCS.PHASECHK.TRANS64.TRYWAIT P0, [UR9+0x48], R3 ;  /* 0x00004803ff0075a7 */ /* 0x000ee40008001109 */
[----:B---3--:R-:W-:Y:S05]  /*4690*/  @!P0 BRA `(.L_x_42) ;  /* 0x000000f400608947 */ /* 0x008fea0003800000 */
.L_x_41:
[----:B------:R3:W-:Y:S01]  /*46a0*/  @P2 SYNCS.ARRIVE.TRANS64 RZ, [UR9], R2 ;  /* 0x00000002ffff29a7 */ /* 0x0007e20008000009 */
[----:B------:R-:W-:-:S04]  /*46b0*/  ULOP3.LUT UR4, UR29, 0x2, URZ, 0xfc, !UPT ;  /* 0x000000021d047892 */ /* 0x000fc8000f8efcff */
[----:B------:R-:W-:-:S09]  /*46c0*/  UISETP.NE.AND UP0, UPT, UR4, 0x2, UPT ;  /* 0x000000020400788c */ /* 0x000fd2000bf05270 */
[----:B------:R-:W-:Y:S05]  /*46d0*/  BRA.U UP0, `(.L_x_43) ;  /* 0x0000000100047547 */ /* 0x000fea000b800000 */
[----:B-1----:R-:W-:Y:S05]  /*46e0*/  BPT.TRAP 0x1 ;  /* 0x000000040000795c */ /* 0x002fea0000300000 */
.L_x_43:
[----:B------:R-:W-:Y:S04]  /*46f0*/  BSSY.RECONVERGENT B0, `(.L_x_44) ;  /* 0x0000003000007945 */ /* 0x000fe80003800200 */
[----:B------:R-:W-:Y:S05]  /*4700*/  @!P1 BRA `(.L_x_45) ;  /* 0x0000000000049947 */ /* 0x000fea0003800000 */
[----:B-1----:R-:W-:Y:S05]  /*4710*/  BPT.TRAP 0x1 ;  /* 0x000000040000795c */ /* 0x002fea0000300000 */
.L_x_45:
[----:B-1----:R-:W-:Y:S05]  /*4720*/  BSYNC.RECONVERGENT B0 ;  /* 0x0000000000007941 */ /* 0x002fea0003800200 */
.L_x_44:
[----:B------:R-:W-:Y:S02]  /*4730*/  UIADD3 UR14, UPT, UPT, UR19, 0x1, URZ ;  /* 0x00000001130e7890 */ /* 0x000fe4000fffe0ff */
[----:B------:R-:W-:Y:S02]  /*4740*/  USHF.L.U32 UR10, UR17, 0x6, URZ ;  /* 0x00000006110a7899 */ /* 0x000fe400080006ff */
[----:B------:R-:W-:Y:S02]  /*4750*/  UISETP.NE.AND UP0, UPT, UR14, 0x9, UPT ;  /* 0x000000090e00788c */ /* 0x000fe4000bf05270 */
[----:B------:R-:W-:Y:S02]  /*4760*/  ULOP3.LUT UR9, UR9, 0xfefffff8, URZ, 0xc0, !UPT ;  /* 0xfefffff809097892 */ /* 0x000fe4000f8ec0ff */
[----:B------:R-:W-:Y:S02]  /*4770*/  USEL UR5, URZ, 0x1, UP0 ;  /* 0x00000001ff057887 */ /* 0x000fe40008000000 */
[----:B------:R-:W-:Y:S01]  /*4780*/  USEL UR14, UR14, URZ, UP0 ;  /* 0x000000ff0e0e7287 */ /* 0x000fe20008000000 */
[----:B------:R-:W-:Y:S01]  /*4790*/  UMOV UR24, 0x0 ;  /* 0x0000000000187882 */ /* 0x000fe20000000000 */
[----:B------:R-:W-:-:S02]  /*47a0*/  UMOV UR25, 0x10000000 ;  /* 0x1000000000197882 */ /* 0x000fc40000000000 */
[----:B------:R-:W-:Y:S01]  /*47b0*/  ULEA UR4, UR14, UR12, 0x3 ;  /* 0x0000000c0e047291 */ /* 0x000fe2000f8e18ff */
[----:B------:R-:W-:Y:S01]  /*47c0*/  LOP3.LUT R19, R19, UR5, RZ, 0x3c, !PT ;  /* 0x0000000513137c12 */ /* 0x000fe2000f8e3cff */
[----:B------:R-:W-:Y:S01]  /*47d0*/  UMOV UR5, UR9 ;  /* 0x0000000900057c82 */ /* 0x000fe20008000000 */
[----:B------:R-:W-:Y:S01]  /*47e0*/  UMOV UR6, UR10 ;  /* 0x0000000a00067c82 */ /* 0x000fe20008000000 */
[----:B------:R-:W-:Y:S01]  /*47f0*/  UIADD3 UR17, UPT, UPT, UR17, 0x1, URZ ;  /* 0x0000000111117890 */ /* 0x000fe2000fffe0ff */
[----:B--2---:R-:W-:-:S03]  /*4800*/  SHF.L.U32 R0, R19, 0x1f, RZ ;  /* 0x0000001f13007819 */ /* 0x004fc600000006ff */
[----:B------:R-:W-:Y:S01]  /*4810*/  UISETP.NE.AND UP0, UPT, UR17, UR18, UPT ;  /* 0x000000121100728c */ /* 0x000fe2000bf05270 */
[----:B------:R4:W1:Y:S01]  /*4820*/  SYNCS.PHASECHK.TRANS64.TRYWAIT P0, [UR4+0x48], R0 ;  /* 0x00004800ff0075a7 */ /* 0x0008620008001104 */
[----:B------:R-:W-:-:S03]  /*4830*/  ULEA UR4, UR19, UR12, 0xd ;  /* 0x0000000c13047291 */ /* 0x000fc6000f8e68ff */
[----:B------:R-:W-:Y:S01]  /*4840*/  UMOV UR19, UR14 ;  /* 0x0000000e00137c82 */ /* 0x000fe20008000000 */
[----:B------:R-:W-:Y:S02]  /*4850*/  UIADD3 UR8, UPT, UPT, UR4, 0x11400, URZ ;  /* 0x0001140004087890 */ /* 0x000fe4000fffe0ff */
[----:B------:R-:W-:-:S07]  /*4860*/  UIADD3 UR4, UPT, UPT, UR4, 0x23400, URZ ;  /* 0x0002340004047890 */ /* 0x000fce000fffe0ff */
[----:B------:R4:W-:Y:S02]  /*4870*/  UTMALDG.2D.2CTA [UR8], [UR22], desc[UR24] ;  /* 0x00001808160075b4 */ /* 0x0009e40008209000 */
[----:B------:R4:W-:Y:S01]  /*4880*/  UTMALDG.2D.2CTA [UR4], [UR20], desc[UR24] ;  /* 0x00001804140075b4 */ /* 0x0009e20008209000 */
[----:B------:R-:W-:Y:S05]  /*4890*/  BRA.U UP0, `(.L_x_46) ;  /* 0xfffffffd00687547 */ /* 0x000fea000b83ffff */
.L_x_40:
[----:B------:R-:W-:Y:S01]  /*48a0*/  UISETP.NE.AND UP0, UPT, UR37, 0x8, UPT ;  /* 0x000000082500788c */ /* 0x000fe2000bf05270 */
[----:B------:R-:W-:-:S08]  /*48b0*/  NOP ;  /* 0x0000000000007918 */ /* 0x000fd00000000000 */
[----:B------:R-:W-:Y:S05]  /*48c0*/  BRA.U UP0, `(.L_x_47) ;  /* 0x0000000100047547 */ /* 0x000fea000b800000 */
[----:B-1--4-:R-:W-:Y:S05]  /*48d0*/  BPT.TRAP 0x1 ;  /* 0x000000040000795c */ /* 0x012fea0000300000 */
.L_x_47:
[----:B----4-:R-:W-:Y:S01]  /*48e0*/  ULEA UR4, UR15, UR12, 0x3 ;  /* 0x0000000c0f047291 */ /* 0x010fe2000f8e18ff */
[----:B------:R-:W-:-:S08]  /*48f0*/  SHF.L.U32 R3, R17, 0x1f, RZ ;  /* 0x0000001f11037819 */ /* 0x000fd000000006ff */
[----:B-1-3--:R-:W1:Y:S02]  /*4900*/  SYNCS.PHASECHK.TRANS64.TRYWAIT P0, [UR4+0x1a0], R3 ;  /* 0x0001a003ff0075a7 */ /* 0x00ae640008001104 */
[----:B-1----:R-:W-:Y:S05]  /*4910*/  @!P0 BRA `(.L_x_48) ;  /* 0x000000f000d88947 */ /* 0x002fea0003800000 */
.L_x_244:
[----:B------:R-:W-:-:S09]  /*4920*/  UIMAD UR5, UR15, 0x14, UR36 ;  /* 0x000000140f0578a4 */ /* 0x000fd2000f8e0224 */
[----:B-1----:R-:W1:Y:S04]  /*4930*/  LDS R3, [UR5] ;  /* 0x00000005ff037984 */ /* 0x002e680008000800 */
[----:B------:R-:W3:Y:S04]  /*4940*/  LDS R2, [UR5+0x4] ;  /* 0x00000405ff027984 */ /* 0x000ee80008000800 */
[----:B------:R-:W4:Y:S04]  /*4950*/  LDS.U16 R18, [UR5+0x12] ;  /* 0x00001205ff127984 */ /* 0x000f280008000400 */
[----:B------:R-:W4:Y:S04]  /*4960*/  LDS R16, [UR5+0x8] ;  /* 0x00000805ff107984 */ /* 0x000f280008000800 */
[----:B--2---:R-:W2:Y:S01]  /*4970*/  LDS R0, [UR5+0xc] ;  /* 0x00000c05ff007984 */ /* 0x004ea20008000800 */
[----:B------:R-:W-:Y:S01]  /*4980*/  @!PT LDS RZ, [RZ] ;  /* 0x00000000fffff984 */ /* 0x000fe20000000800 */
[----:B------:R-:W-:Y:S01]  /*4990*/  @!PT LDS RZ, [RZ] ;  /* 0x00000000fffff984 */ /* 0x000fe20000000800 */
[----:B------:R-:W-:Y:S01]  /*49a0*/  @!PT LDS RZ, [RZ] ;  /* 0x00000000fffff984 */ /* 0x000fe20000000800 */
[----:B------:R-:W-:Y:S01]  /*49b0*/  @!PT LDS RZ, [RZ] ;  /* 0x00000000fffff984 */ /* 0x000fe20000000800 */
[----:B------:R5:W-:Y:S06]  /*49c0*/  MEMBAR.ALL.CTA ;  /* 0x0000000000007992 */ /* 0x000bec0000008000 */
[----:B-----5:R-:W2:Y:S01]  /*49d0*/  FENCE.VIEW.ASYNC.S ;  /* 0x00000000000073c6 */ /* 0x020ea20000000000 */
[----:B-1----:R-:W-:-:S02]  /*49e0*/  R2UR UR18, R3 ;  /* 0x00000000031272ca */ /* 0x002fc400000e0000 */
[----:B---3--:R-:W-:Y:S01]  /*49f0*/  R2UR UR19, R2 ;  /* 0x00000000021372ca */ /* 0x008fe200000e0000 */
[----:B------:R-:W-:-:S14]  /*4a00*/  BRA.U UP0, `(.L_x_49) ;  /* 0x0000000100047547 */ /* 0x000fdc000b800000 */
[----:B------:R-:W-:Y:S05]  /*4a10*/  BPT.TRAP 0x1 ;  /* 0x000000040000795c */ /* 0x000fea0000300000 */
.L_x_49:
[----:B------:R-:W-:Y:S01]  /*4a20*/  UIADD3 UR4, UPT, UPT, UR4, 0x1e0, URZ ;  /* 0x000001e004047890 */ /* 0x000fe2000fffe0ff */
[----:B--2---:R-:W-:Y:S01]  /*4a30*/  ISETP.NE.AND P0, PT, R0, RZ, PT ;  /* 0x000000ff0000720c */ /* 0x004fe20003f05270 */
[----:B------:R-:W-:Y:S01]  /*4a40*/  UIADD3 UR15, UPT, UPT, UR15, 0x1, URZ ;  /* 0x000000010f0f7890 */ /* 0x000fe2000fffe0ff */
[----:B------:R-:W-:Y:S01]  /*4a50*/  PLOP3.LUT P4, PT, PT, PT, PT, 0x80, 0x8 ;  /* 0x000000000008781c */ /* 0x000fe20003f8f070 */
[----:B------:R-:W-:Y:S02]  /*4a60*/  UPRMT UR4, UR13, 0x654, UR4 ;  /* 0x000006540d047896 */ /* 0x000fe40008000004 */
[----:B------:R-:W-:-:S04]  /*4a70*/  UISETP.NE.AND UP0, UPT, UR15, 0x8, UPT ;  /* 0x000000080f00788c */ /* 0x000fc8000bf05270 */
[----:B------:R-:W-:-:S03]  /*4a80*/  USEL UR15, UR15, URZ, UP0 ;  /* 0x000000ff0f0f7287 */ /* 0x000fc60008000000 */
[----:B------:R-:W-:Y:S01]  /*4a90*/  SYNCS.ARRIVE.TRANS64.RED.A1T0 RZ, [UR4], RZ ;  /* 0x000000ffffff79a7 */ /* 0x000fe20008100404 */
[----:B------:R-:W-:-:S06]  /*4aa0*/  USEL UR4, URZ, 0x1, UP0 ;  /* 0x00000001ff047887 */ /* 0x000fcc0008000000 */
[----:B------:R-:W-:Y:S01]  /*4ab0*/  LOP3.LUT R17, R17, UR4, RZ, 0x3c, !PT ;  /* 0x0000000411117c12 */ /* 0x000fe2000f8e3cff */
[----:B------:R-:W-:Y:S06]  /*4ac0*/  @P0 BRA `(.L_x_50) ;  /* 0xffffffec00ac0947 */ /* 0x000fec000383ffff */
[----:B------:R-:W-:Y:S01]  /*4ad0*/  UIADD3 UR12, UPT, UPT, UR12, 0x48, URZ ;  /* 0x000000480c0c7890 */ /* 0x000fe2000fffe0ff */
[----:B------:R-:W-:-:S03]  /*4ae0*/  SHF.L.U32 R3, R19, 0x1f, RZ ;  /* 0x0000001f13037819 */ /* 0x000fc600000006ff */
[----:B------:R-:W-:-:S09]  /*4af0*/  ULEA UR4, UR14, UR12, 0x3 ;  /* 0x0000000c0e047291 */ /* 0x000fd2000f8e18ff */
[----:B------:R-:W1:Y:S02]  /*4b00*/  SYNCS.PHASECHK.TRANS64.TRYWAIT P0, [UR4], R3 ;  /* 0x00000003ff0075a7 */ /* 0x000e640008001104 */
[----:B-1----:R-:W-:Y:S05]  /*4b10*/  @!P0 BRA `(.L_x_51) ;  /* 0x000000f000708947 */ /* 0x002fea0003800000 */
.L_x_246:
[----:B------:R-:W-:-:S04]  /*4b20*/  UIADD3 UR5, UPT, UPT, UR14, 0x1, URZ ;  /* 0x000000010e057890 */ /* 0x000fc8000fffe0ff */
[----:B------:R-:W-:-:S04]  /*4b30*/  UISETP.NE.AND UP0, UPT, UR5, 0x9, UPT ;  /* 0x000000090500788c */ /* 0x000fc8000bf05270 */
[----:B------:R-:W-:Y:S02]  /*4b40*/  USEL UR6, URZ, 0x1, UP0 ;  /* 0x00000001ff067887 */ /* 0x000fe40008000000 */
[----:B------:R-:W-:-:S04]  /*4b50*/  USEL UR5, UR5, URZ, UP0 ;  /* 0x000000ff05057287 */ /* 0x000fc80008000000 */
[----:B------:R-:W-:Y:S01]  /*4b60*/  ULEA UR4, UR5, UR12, 0x3 ;  /* 0x0000000c05047291 */ /* 0x000fe2000f8e18ff */
[----:B------:R-:W-:-:S04]  /*4b70*/  LOP3.LUT R2, R19, UR6, RZ, 0x3c, !PT ;  /* 0x0000000613027c12 */ /* 0x000fc8000f8e3cff */
[----:B-1----:R-:W-:-:S04]  /*4b80*/  SHF.L.U32 R3, R2, 0x1f, RZ ;  /* 0x0000001f02037819 */ /* 0x002fc800000006ff */
[----:B------:R-:W1:Y:S02]  /*4b90*/  SYNCS.PHASECHK.TRANS64.TRYWAIT P0, [UR4], R3 ;  /* 0x00000003ff0075a7 */ /* 0x000e640008001104 */
[----:B-1----:R-:W-:Y:S05]  /*4ba0*/  @!P0 BRA `(.L_x_52) ;  /* 0x000000f000648947 */ /* 0x002fea0003800000 */
.L_x_248:
        /* <DEDUP_REMOVED lines=9> */
.L_x_250:
        /* <DEDUP_REMOVED lines=9> */
.L_x_252:
        /* <DEDUP_REMOVED lines=9> */
.L_x_254:
        /* <DEDUP_REMOVED lines=9> */
.L_x_256:
        /* <DEDUP_REMOVED lines=9> */
.L_x_258:
        /* <DEDUP_REMOVED lines=9> */
.L_x_260:
[----:B------:R-:W-:-:S04]  /*4f10*/  UIADD3 UR5, UPT, UPT, UR5, 0x1, URZ ;  /* 0x0000000105057890 */ /* 0x000fc8000fffe0ff */
[----:B------:R-:W-:-:S04]  /*4f20*/  UISETP.NE.AND UP0, UPT, UR5, 0x9, UPT ;  /* 0x000000090500788c */ /* 0x000fc8000bf05270 */
[----:B------:R-:W-:Y:S02]  /*4f30*/  USEL UR4, URZ, 0x1, UP0 ;  /* 0x00000001ff047887 */ /* 0x000fe40008000000 */
[----:B------:R-:W-:-:S04]  /*4f40*/  USEL UR5, UR5, URZ, UP0 ;  /* 0x000000ff05057287 */ /* 0x000fc80008000000 */
[----:B------:R-:W-:Y:S01]  /*4f50*/  LOP3.LUT R2, R2, UR4, RZ, 0x3c, !PT ;  /* 0x0000000402027c12 */ /* 0x000fe2000f8e3cff */
[----:B------:R-:W-:-:S12]  /*4f60*/  ULEA UR5, UR5, UR12, 0x3 ;  /* 0x0000000c05057291 */ /* 0x000fd8000f8e18ff */
.L_x_59:
[----:B-1----:R-:W-:Y:S02]  /*4f70*/  SHF.L.U32 R3, R2, 0x1f, RZ ;  /* 0x0000001f02037819 */ /* 0x002fe400000006ff */
[----:B------:R-:W-:-:S04]  /*4f80*/  MOV R0, UR5 ;  /* 0x0000000500007c02 */ /* 0x000fc80008000f00 */
[----:B------:R1:W2:Y:S03]  /*4f90*/  SYNCS.PHASECHK.TRANS64.TRYWAIT P0, [R0+URZ], R3 ;  /* 0x00000003000075a7 */ /* 0x0002a600080011ff */
[----:B--2---:R-:W-:Y:S05]  /*4fa0*/  @!P0 NANOSLEEP.SYNCS 0x989680 ;  /* 0x009896800000895d */ /* 0x004fea0003900000 */
[----:B------:R-:W2:Y:S02]  /*4fb0*/  @!P0 SYNCS.PHASECHK.TRANS64 P0, [R0+URZ], R3 ;  /* 0x00000003000085a7 */ /* 0x000ea400080010ff */
[----:B--2---:R-:W-:Y:S05]  /*4fc0*/  @P0 EXIT ;  /* 0x000000000000094d */ /* 0x004fea0003800000 */
[----:B------:R-:W-:Y:S05]  /*4fd0*/  BRA `(.L_x_59) ;  /* 0xfffffffc00e47947 */ /* 0x000fea000383ffff */
.L_x_26:
[----:B------:R-:W-:-:S04]  /*4fe0*/  UISETP.LT.U32.AND UP0, UPT, UR37, 0x9, UPT ;  /* 0x000000092500788c */ /* 0x000fc8000bf01070 */
[----:B------:R-:W-:-:S04]  /*4ff0*/  USEL UR4, UR37, 0x9, UP0 ;  /* 0x0000000925047887 */ /* 0x000fc80008000000 */
[----:B------:R-:W-:-:S12]  /*5000*/  USHF.L.U32 UR4, UR4, 0x2, URZ ;  /* 0x0000000204047899 */ /* 0x000fd800080006ff */
[----:B------:R-:W3:Y:S02]  /*5010*/  LDCU UR6, c[0x2][UR4] ;  /* 0x00800000040677ac */ /* 0x000ee40008000800 */
[----:B---3--:R-:W-:-:S10]  /*5020*/  USHF.R.S32.HI UR7, URZ, 0x1f, UR6 ;  /* 0x0000001fff077899 */ /* 0x008fd40008011406 */
.L_x_302:
[----:B--2---:R-:W-:Y:S05]  /*5030*/  BRXU UR6 -0x5040                                                                                                                                                                                                                                                                                                                                                                                                                                                                                                                                                                                                                                                                                                                                                                                                                                                                                                                                                                                                                                                                                                                                                                                                                                                                                                                                                                                                                                          (*"BRANCH_TARGETS .L_x_303,.L_x_304,.L_x_311"*) ;  /* 0xffffffac06f07958 */ /* 0x004fea000b83ffff */
.L_x_304:
[----:B------:R-:W-:-:S09]  /*5040*/  UISETP.NE.AND UP0, UPT, UR37, 0x1, UPT ;  /* 0x000000012500788c */ /* 0x000fd2000bf05270 */
[----:B------:R-:W-:Y:S05]  /*5050*/  BRA.U UP0, `(.L_x_60) ;  /* 0x0000003900447547 */ /* 0x000fea000b800000 */
[----:B------:R-:W-:-:S08]  /*5060*/  NOP ;  /* 0x0000000000007918 */ /* 0x000fd00000000000 */
[----:B-1--45:R-:W1:-:S00]  /*5070*/  USETMAXREG.DEALLOC.CTAPOOL 0x88 ;  /* 0x00000088000079c8 */ /* 0x032e4000080e0500 */
[----:B------:R-:W2:Y:S01]  /*5080*/  LDCU.64 UR14, c[0x0][0xba0] ;  /* 0x00017400ff0e77ac */ /* 0x000ea20008000a00 */
[----:B-1----:R-:W-:Y:S01]  /*5090*/  HFMA2 R8, -RZ, RZ, 0, 5.9604644775390625e-08 ;  /* 0x00000001ff087431 */ /* 0x002fe200000001ff */
[----:B------:R-:W-:Y:S01]  /*50a0*/  PRMT R10, RZ, 0x7610, R10 ;  /* 0x00007610ff0a7816 */ /* 0x000fe2000000000a */
[----:B------:R-:W1:Y:S01]  /*50b0*/  LDCU.64 UR12, c[0x0][0xbb8] ;  /* 0x00017700ff0c77ac */ /* 0x000e620008000a00 */
[----:B------:R-:W3:Y:S01]  /*50c0*/  LDCU UR4, c[0x0][0xbdc] ;  /* 0x00017b80ff0477ac */ /* 0x000ee20008000800 */
[----:B------:R-:W4:Y:S01]  /*50d0*/  LDCU UR19, c[0x0][0xb80] ;  /* 0x00017000ff1377ac */ /* 0x000f220008000800 */
[----:B------:R-:W-:Y:S01]  /*50e0*/  UMOV UR5, 0xffffffff ;  /* 0xffffffff00057882 */ /* 0x000fe20000000000 */
[----:B------:R-:W-:Y:S01]  /*50f0*/  UMOV UR20, URZ ;  /* 0x000000ff00147c82 */ /* 0x000fe20008000000 */
[----:B--2---:R-:W-:-:S04]  /*5100*/  UIADD3 UR18, UP0, UPT, UR14, -0x1, URZ ;  /* 0xffffffff0e127890 */ /* 0x004fc8000ff1e0ff */
[----:B------:R-:W-:Y:S02]  /*5110*/  UIADD3.X UR15, UPT, UPT, UR15, -0x1, URZ, UP0, !UPT ;  /* 0xffffffff0f0f7890 */ /* 0x000fe400087fe4ff */
[----:B-1----:R-:W-:Y:S02]  /*5120*/  UIADD3 UR14, UP0, UPT, UR12, -0x1, URZ ;  /* 0xffffffff0c0e7890 */ /* 0x002fe4000ff1e0ff */
[----:B---3--:R-:W-:Y:S02]  /*5130*/  USHF.L.U32 UR4, UR5, UR4, URZ ;  /* 0x0000000405047299 */ /* 0x008fe400080006ff */
[----:B------:R-:W-:Y:S02]  /*5140*/  UIADD3.X UR13, UPT, UPT, UR13, -0x1, URZ, UP0, !UPT ;  /* 0xffffffff0d0d7890 */ /* 0x000fe400087fe4ff */
[----:B----4-:R-:W-:Y:S02]  /*5150*/  UIADD3 UR19, UPT, UPT, UR19, -0x1, URZ ;  /* 0xffffffff13137890 */ /* 0x010fe4000fffe0ff */
[----:B------:R-:W-:-:S12]  /*5160*/  ULOP3.LUT UR12, URZ, UR4, URZ, 0x33, !UPT ;  /* 0x00000004ff0c7292 */ /* 0x000fd8000f8e33ff */
.L_x_77:
[----:B------:R-:W1:Y:S01]  /*5170*/  LDC.64 R2, c[0x0][0xbd0] ;  /* 0x0002f400ff027b82 */ /* 0x000e620000000a00 */
[----:B------:R-:W-:Y:S01]  /*5180*/  UIADD3 UR24, UP0, UPT, UR24, UR30, URZ ;  /* 0x0000001e18187290 */ /* 0x000fe2000ff1e0ff */
[----:B------:R-:W-:Y:S01]  /*5190*/  ISETP.NE.AND P1, PT, RZ, UR16, PT ;  /* 0x00000010ff007c0c */ /* 0x000fe2000bf25270 */
[----:B------:R-:W-:Y:S01]  /*51a0*/  IMAD.MOV.U32 R17, RZ, RZ, -0x1 ;  /* 0xffffffffff117424 */ /* 0x000fe200078e00ff */
[----:B------:R-:W-:Y:S01]  /*51b0*/  PLOP3.LUT P2, PT, PT, PT, PT, 0x80, 0x8 ;  /* 0x000000000008781c */ /* 0x000fe20003f4f070 */
[----:B------:R-:W-:Y:S01]  /*51c0*/  UIADD3.X UR17, UPT, UPT, UR17, UR25, URZ, UP0, !UPT ;  /* 0x0000001911117290 */ /* 0x000fe200087fe4ff */
[----:B------:R-:W-:Y:S02]  /*51d0*/  IMAD.MOV.U32 R9, RZ, RZ, -0x1 ;  /* 0xffffffffff097424 */ /* 0x000fe400078e00ff */
[----:B------:R-:W-:Y:S02]  /*51e0*/  P2R R11, PR, RZ, 0x4 ;  /* 0x00000004ff0b7803 */ /* 0x000fe40000000000 */
[----:B-1----:R-:W-:Y:S01]  /*51f0*/  ISETP.LE.U32.AND P0, PT, R2, UR24, PT ;  /* 0x0000001802007c0c */ /* 0x002fe2000bf03070 */
[----:B------:R-:W-:-:S05]  /*5200*/  IMAD.U32 R2, RZ, RZ, UR17 ;  /* 0x00000011ff027e24 */ /* 0x000fca000f8e00ff */
[----:B------:R-:W-:Y:S01]  /*5210*/  ISETP.GE.U32.AND.EX P0, PT, R2, R3, PT, P0 ;  /* 0x000000030200720c */ /* 0x000fe20003f06100 */
[----:B------:R-:W-:Y:S02]  /*5220*/  IMAD.MOV.U32 R3, RZ, RZ, RZ ;  /* 0x000000ffff037224 */ /* 0x000fe400078e00ff */
[----:B------:R-:W-:-:S10]  /*5230*/  IMAD.MOV.U32 R2, RZ, RZ, -0x1 ;  /* 0xffffffffff027424 */ /* 0x000fd400078e00ff */
[----:B----45:R-:W-:Y:S05]  /*5240*/  @P0 BRA P1, `(.L_x_61) ;  /* 0x0000001800080947 */ /* 0x030fea0000800000 */
[----:B------:R-:W-:Y:S01]  /*5250*/  IADD3 R15, P1, PT, R18, UR41, RZ ;  /* 0x00000029120f7c10 */ /* 0x000fe2000ff3e0ff */
[----:B------:R-:W-:-:S03]  /*5260*/  IMAD.U32 R9, RZ, RZ, UR17 ;  /* 0x00000011ff097e24 */ /* 0x000fc6000f8e00ff */
[----:B------:R-:W-:Y:S02]  /*5270*/  ISETP.LE.U32.AND P0, PT, R15, UR24, PT ;  /* 0x000000180f007c0c */ /* 0x000fe4000bf03070 */
[----:B------:R-:W-:-:S04]  /*5280*/  IADD3.X R20, PT, PT, R19, UR40, RZ, P1, !PT ;  /* 0x0000002813147c10 */ /* 0x000fc80008ffe4ff */
[----:B------:R-:W-:-:S13]  /*5290*/  ISETP.GE.U32.AND.EX P0, PT, R9, R20, PT, P0 ;  /* 0x000000140900720c */ /* 0x000fda0003f06100 */
[----:B------:R-:W-:Y:S05]  /*52a0*/  @!P0 BRA `(.L_x_62) ;  /* 0x0000001000ec8947 */ /* 0x000fea0003800000 */
[----:B------:R-:W1:Y:S01]  /*52b0*/  LDCU UR21, c[0x0][0xbe8] ;  /* 0x00017d00ff1577ac */ /* 0x000e620008000800 */
[----:B------:R-:W-:Y:S01]  /*52c0*/  IMAD.IADD R23, R7, 0x1, R14 ;  /* 0x0000000107177824 */ /* 0x000fe200078e020e */
[----:B------:R-:W-:Y:S01]  /*52d0*/  MOV R14, R5 ;  /* 0x00000005000e7202 */ /* 0x000fe20000000f00 */
[----:B------:R-:W-:Y:S02]  /*52e0*/  IMAD.MOV.U32 R17, RZ, RZ, R6 ;  /* 0x000000ffff117224 */ /* 0x000fe400078e0006 */
[----:B------:R-:W-:-:S05]  /*52f0*/  VIADD R9, R23, 0x20 ;  /* 0x0000002017097836 */ /* 0x000fca0000000000 */
[----:B-1----:R-:W-:-:S13]  /*5300*/  ISETP.GE.AND P0, PT, R9, UR21, PT ;  /* 0x0000001509007c0c */ /* 0x002fda000bf06270 */
[----:B------:R-:W1:Y:S01]  /*5310*/  @!P0 LDC.64 R20, c[0x0][0xbf0] ;  /* 0x0002fc00ff148b82 */ /* 0x000e620000000a00 */
[----:B------:R-:W-:Y:S01]  /*5320*/  BSSY.RECONVERGENT B0, `(.L_x_63) ;  /* 0x0000062000007945 */ /* 0x000fe20003800200 */
[----:B------:R-:W-:Y:S01]  /*5330*/  HFMA2 R15, -RZ, RZ, 0, 0 ;  /* 0x00000000ff0f7431 */ /* 0x000fe200000001ff */
[----:B------:R-:W-:Y:S01]  /*5340*/  MOV R18, 0x7fffffff ;  /* 0x7fffffff00127802 */ /* 0x000fe20000000f00 */
[----:B-1----:R-:W-:-:S05]  /*5350*/  @!P0 IMAD.WIDE R20, R23, 0xc, R20 ;  /* 0x0000000c17148825 */ /* 0x002fca00078e0214 */
[----:B------:R1:W5:Y:S04]  /*5360*/  @!P0 LDG.E R5, desc[UR50][R20.64+0x180] ;  /* 0x0001803214058981 */ /* 0x000368000c1e1900 */
[----:B------:R1:W5:Y:S01]  /*5370*/  @!P0 LDG.E R6, desc[UR50][R20.64+0x184] ;  /* 0x0001843214068981 */ /* 0x000362000c1e1900 */
[----:B------:R-:W-:-:S13]  /*5380*/  ISETP.GE.AND P0, PT, R23, UR21, PT ;  /* 0x0000001517007c0c */ /* 0x000fda000bf06270 */
[----:B------:R-:W-:Y:S05]  /*5390*/  @P0 BRA `(.L_x_64) ;  /* 0x0000000400680947 */ /* 0x000fea0003800000 */
[----:B------:R-:W-:Y:S01]  /*53a0*/  IABS R13, R4 ;  /* 0x00000004000d7213 */ /* 0x000fe20000000000 */
[----:B------:R-:W2:Y:S01]  /*53b0*/  LDCU.128 UR4, c[0x0][0xbc0] ;  /* 0x00017800ff0477ac */ /* 0x000ea20008000c00 */
[----:B------:R-:W-:Y:S02]  /*53c0*/  IABS R12, R0 ;  /* 0x00000000000c7213 */ /* 0x000fe40000000000 */
[----:B------:R-:W3:Y:S01]  /*53d0*/  I2F.RP R24, R13 ;  /* 0x0000000d00187306 */ /* 0x000ee20000209400 */
[----:B------:R-:W4:Y:S01]  /*53e0*/  LDCU.64 UR8, c[0x0][0xbb0] ;  /* 0x00017600ff0877ac */ /* 0x000f220008000a00 */
[C---:B-1----:R-:W-:Y:S02]  /*53f0*/  IADD3 R20, P2, PT, R17.reuse, UR14, RZ ;  /* 0x0000000e11147c10 */ /* 0x042fe4000ff5e0ff */
[----:B------:R-:W-:Y:S01]  /*5400*/  IADD3 R15, P0, PT, R14, UR18, RZ ;  /* 0x000000120e0f7c10 */ /* 0x000fe2000ff1e0ff */
[----:B------:R-:W1:Y:S01]  /*5410*/  LDCU.64 UR10, c[0x0][0xba8] ;  /* 0x00017500ff0a77ac */ /* 0x000e620008000a00 */
[----:B------:R-:W-:-:S02]  /*5420*/  LEA.HI.X.SX32 R19, R17, UR13, 0x1, P2 ;  /* 0x0000000d11137c11 */ /* 0x000fc400090f0eff */
[----:B------:R-:W1:Y:S01]  /*5430*/  I2F.RP R9, R12 ;  /* 0x0000000c00097306 */ /* 0x000e620000209400 */
[----:B------:R-:W-:Y:S02]  /*5440*/  LEA.HI.X.SX32 R14, R14, UR15, 0x1, P0 ;  /* 0x0000000f0e0e7c11 */ /* 0x000fe400080f0eff */
[----:B--2---:R-:W-:-:S05]  /*5450*/  IADD3 R22, P1, PT, R20, UR7, RZ ;  /* 0x0000000714167c10 */ /* 0x004fca000ff3e0ff */
[----:B---3--:R-:W2:Y:S01]  /*5460*/  MUFU.RCP R24, R24 ;  /* 0x0000001800187308 */ /* 0x008ea20000001000 */
[----:B----4-:R-:W-:Y:S01]  /*5470*/  IADD3 R18, P0, PT, R15, UR9, RZ ;  /* 0x000000090f127c10 */ /* 0x010fe2000ff1e0ff */
[----:B------:R-:W-:Y:S02]  /*5480*/  IMAD.X R21, RZ, RZ, R19, P1 ;  /* 0x000000ffff157224 */ /* 0x000fe400008e0613 */
[----:B------:R-:W-:-:S04]  /*5490*/  IMAD.WIDE.U32 R36, R22, UR4, RZ ;  /* 0x0000000416247c25 */ /* 0x000fc8000f8e00ff */
[----:B-1----:R-:W1:Y:S01]  /*54a0*/  MUFU.RCP R9, R9 ;  /* 0x0000000900097308 */ /* 0x002e620000001000 */
[----:B------:R-:W-:Y:S02]  /*54b0*/  IMAD.X R17, RZ, RZ, R14, P0 ;  /* 0x000000ffff117224 */ /* 0x000fe400000e060e */
[----:B------:R-:W-:-:S04]  /*54c0*/  IMAD.WIDE.U32 R26, R21, UR4, RZ ;  /* 0x00000004151a7c25 */ /* 0x000fc8000f8e00ff */
[----:B------:R-:W-:-:S04]  /*54d0*/  IMAD.WIDE.U32 R28, R17, UR10, RZ ;  /* 0x0000000a111c7c25 */ /* 0x000fc8000f8e00ff */
[----:B--2---:R-:W-:Y:S02]  /*54e0*/  VIADD R24, R24, 0xffffffe ;  /* 0x0ffffffe18187836 */ /* 0x004fe40000000000 */
[----:B------:R-:W-:Y:S02]  /*54f0*/  IMAD.WIDE.U32 R26, P0, R22, UR5, R26 ;  /* 0x00000005161a7c25 */ /* 0x000fe4000f80001a */
[----:B------:R-:W2:Y:S02]  /*5500*/  F2I.FTZ.U32.TRUNC.NTZ R25, R24 ;  /* 0x0000001800197305 */ /* 0x000ea4000021f000 */
[----:B------:R-:W-:Y:S01]  /*5510*/  IMAD.WIDE.U32 R28, P1, R18, UR11, R28 ;  /* 0x0000000b121c7c25 */ /* 0x000fe2000f82001c */
[----:B------:R-:W-:-:S03]  /*5520*/  IADD3 RZ, P2, PT, R37, R26, RZ ;  /* 0x0000001a25ff7210 */ /* 0x000fc60007f5e0ff */
[----:B------:R-:W-:-:S04]  /*5530*/  IMAD.WIDE.U32 R34, R18, UR10, RZ ;  /* 0x0000000a12227c25 */ /* 0x000fc8000f8e00ff */
[----:B-1----:R-:W-:Y:S02]  /*5540*/  VIADD R9, R9, 0xffffffe ;  /* 0x0ffffffe09097836 */ /* 0x002fe40000000000 */
[----:B------:R-:W-:Y:S01]  /*5550*/  IMAD.X R33, RZ, RZ, RZ, P1 ;  /* 0x000000ffff217224 */ /* 0x000fe200008e06ff */
[----:B------:R-:W-:Y:S01]  /*5560*/  IADD3 RZ, P1, PT, R35, R28, RZ ;  /* 0x0000001c23ff7210 */ /* 0x000fe20007f3e0ff */
[----:B------:R-:W-:Y:S02]  /*5570*/  IMAD.MOV.U32 R30, RZ, RZ, R27 ;  /* 0x000000ffff1e7224 */ /* 0x000fe400078e001b */
[----:B------:R-:W1:Y:S01]  /*5580*/  F2I.FTZ.U32.TRUNC.NTZ R27, R9 ;  /* 0x00000009001b7305 */ /* 0x000e62000021f000 */
[----:B------:R-:W-:Y:S02]  /*5590*/  IMAD.MOV.U32 R32, RZ, RZ, R29 ;  /* 0x000000ffff207224 */ /* 0x000fe400078e001d */
[----:B------:R-:W-:Y:S01]  /*55a0*/  IMAD.X R31, RZ, RZ, RZ, P0 ;  /* 0x000000ffff1f7224 */ /* 0x000fe200000e06ff */
[----:B------:R-:W-:Y:S01]  /*55b0*/  ISETP.NE.U32.AND P0, PT, RZ, UR10, PT ;  /* 0x0000000aff007c0c */ /* 0x000fe2000bf05070 */
[----:B------:R-:W-:Y:S01]  /*55c0*/  IMAD.WIDE.U32.X R32, R17, UR11, R32, P1 ;  /* 0x0000000b11207c25 */ /* 0x000fe200088e0420 */
[----:B------:R-:W-:-:S02]  /*55d0*/  ISETP.NE.U32.AND P1, PT, RZ, UR4, PT ;  /* 0x00000004ff007c0c */ /* 0x000fc4000bf25070 */
[----:B------:R-:W-:Y:S01]  /*55e0*/  ISETP.NE.AND.EX P0, PT, RZ, UR11, PT, P0 ;  /* 0x0000000bff007c0c */ /* 0x000fe2000bf05300 */
[----:B--2---:R-:W-:Y:S01]  /*55f0*/  IMAD.MOV R18, RZ, RZ, -R25 ;  /* 0x000000ffff127224 */ /* 0x004fe200078e0a19 */
[----:B------:R-:W-:Y:S01]  /*5600*/  ISETP.NE.AND.EX P1, PT, RZ, UR5, PT, P1 ;  /* 0x00000005ff007c0c */ /* 0x000fe2000bf25310 */
[----:B------:R-:W-:Y:S01]  /*5610*/  IMAD.WIDE.U32.X R30, R21, UR5, R30, P2 ;  /* 0x00000005151e7c25 */ /* 0x000fe200090e041e */
[----:B------:R-:W-:Y:S02]  /*5620*/  SEL R15, R15, R32, !P0 ;  /* 0x000000200f0f7207 */ /* 0x000fe40004000000 */
[----:B------:R-:W-:Y:S01]  /*5630*/  SEL R14, R14, R33, !P0 ;  /* 0x000000210e0e7207 */ /* 0x000fe20004000000 */
[----:B------:R-:W-:Y:S01]  /*5640*/  IMAD R17, R18, R13, RZ ;  /* 0x0000000d12117224 */ /* 0x000fe200078e02ff */
[----:B------:R-:W-:Y:S01]  /*5650*/  SEL R20, R20, R30, !P1 ;  /* 0x0000001e14147207 */ /* 0x000fe20004800000 */
[----:B------:R-:W-:Y:S01]  /*5660*/  IMAD.MOV.U32 R24, RZ, RZ, RZ ;  /* 0x000000ffff187224 */ /* 0x000fe200078e00ff */
[----:B------:R-:W-:Y:S01]  /*5670*/  SEL R19, R19, R31, !P1 ;  /* 0x0000001f13137207 */ /* 0x000fe20004800000 */
[----:B-1----:R-:W-:Y:S01]  /*5680*/  IMAD.MOV R9, RZ, RZ, -R27 ;  /* 0x000000ffff097224 */ /* 0x002fe200078e0a1b */
[----:B------:R-:W-:Y:S01]  /*5690*/  SHF.R.U64 R21, R15, UR8, R14 ;  /* 0x000000080f157c19 */ /* 0x000fe2000800120e */
[----:B------:R-:W-:Y:S01]  /*56a0*/  IMAD.HI.U32 R17, R25, R17, R24 ;  /* 0x0000001119117227 */ /* 0x000fe200078e0018 */
[----:B------:R-:W-:-:S02]  /*56b0*/  SHF.R.U64 R25, R20, UR6, R19 ;  /* 0x0000000614197c19 */ /* 0x000fc40008001213 */
[----:B------:R-:W-:Y:S01]  /*56c0*/  IADD3 R21, PT, PT, R4, -0x1, R21 ;  /* 0xffffffff04157810 */ /* 0x000fe20007ffe015 */
[----:B------:R-:W-:Y:S01]  /*56d0*/  IMAD.MOV.U32 R19, RZ, RZ, R9 ;  /* 0x000000ffff137224 */ /* 0x000fe200078e0009 */
[----:B------:R-:W-:Y:S01]  /*56e0*/  IABS R15, R4 ;  /* 0x00000004000f7213 */ /* 0x000fe20000000000 */
[----:B------:R-:W-:Y:S01]  /*56f0*/  IMAD.MOV.U32 R26, RZ, RZ, RZ ;  /* 0x000000ffff1a7224 */ /* 0x000fe200078e00ff */
[----:B------:R-:W-:Y:S01]  /*5700*/  IADD3 R20, PT, PT, R0, -0x1, R25 ;  /* 0xffffffff00147810 */ /* 0x000fe20007ffe019 */
[----:B------:R-:W-:Y:S01]  /*5710*/  IMAD R19, R19, R12, RZ ;  /* 0x0000000c13137224 */ /* 0x000fe200078e02ff */
[----:B------:R-:W-:Y:S01]  /*5720*/  IABS R18, R21 ;  /* 0x0000001500127213 */ /* 0x000fe20000000000 */
[----:B------:R-:W-:Y:S01]  /*5730*/  IMAD.MOV R15, RZ, RZ, -R15 ;  /* 0x000000ffff0f7224 */ /* 0x000fe200078e0a0f */
[----:B------:R-:W-:Y:S01]  /*5740*/  IABS R9, R0 ;  /* 0x0000000000097213 */ /* 0x000fe20000000000 */
[----:B------:R-:W-:Y:S01]  /*5750*/  IMAD.HI.U32 R19, R27, R19, R26 ;  /* 0x000000131b137227 */ /* 0x000fe200078e001a */
[----:B------:R-:W-:-:S02]  /*5760*/  IABS R14, R20 ;  /* 0x00000014000e7213 */ /* 0x000fc40000000000 */
[----:B------:R-:W-:Y:S01]  /*5770*/  ISETP.GE.AND P4, PT, R21, RZ, PT ;  /* 0x000000ff1500720c */ /* 0x000fe20003f86270 */
[----:B------:R-:W-:Y:S01]  /*5780*/  IMAD.HI.U32 R17, R17, R18, RZ ;  /* 0x0000001211117227 */ /* 0x000fe200078e00ff */
[----:B------:R-:W-:-:S03]  /*5790*/  ISETP.GE.AND P2, PT, R20, RZ, PT ;  /* 0x000000ff1400720c */ /* 0x000fc60003f46270 */
[----:B------:R-:W-:Y:S02]  /*57a0*/  IMAD.MOV R9, RZ, RZ, -R9 ;  /* 0x000000ffff097224 */ /* 0x000fe400078e0a09 */
[----:B------:R-:W-:-:S04]  /*57b0*/  IMAD.HI.U32 R19, R19, R14, RZ ;  /* 0x0000000e13137227 */ /* 0x000fc800078e00ff */
[----:B------:R-:W-:Y:S02]  /*57c0*/  IMAD R18, R17, R15, R18 ;  /* 0x0000000f11127224 */ /* 0x000fe400078e0212 */
[----:B------:R-:W-:Y:S02]  /*57d0*/  IMAD R19, R19, R9, R14 ;  /* 0x0000000913137224 */ /* 0x000fe400078e020e */
[----:B------:R-:W1:Y:S01]  /*57e0*/  LDC R9, c[0x0][0xbe0] ;  /* 0x0002f800ff097b82 */ /* 0x000e620000000800 */
[----:B------:R-:W-:Y:S02]  /*57f0*/  ISETP.GT.U32.AND P1, PT, R13, R18, PT ;  /* 0x000000120d00720c */ /* 0x000fe40003f24070 */
[----:B------:R-:W-:-:S11]  /*5800*/  ISETP.GT.U32.AND P0, PT, R12, R19, PT ;  /* 0x000000130c00720c */ /* 0x000fd60003f04070 */
[----:B------:R-:W-:Y:S01]  /*5810*/  @!P1 IMAD.IADD R18, R18, 0x1, -R13 ;  /* 0x0000000112129824 */ /* 0x000fe200078e0a0d */
[----:B------:R-:W-:Y:S01]  /*5820*/  ISETP.NE.AND P1, PT, RZ, UR27, PT ;  /* 0x0000001bff007c0c */ /* 0x000fe2000bf25270 */
[----:B------:R-:W-:-:S03]  /*5830*/  @!P0 IMAD.IADD R19, R19, 0x1, -R12 ;  /* 0x0000000113138824 */ /* 0x000fc600078e0a0c */
[----:B------:R-:W-:Y:S02]  /*5840*/  ISETP.GT.U32.AND P0, PT, R13, R18, PT ;  /* 0x000000120d00720c */ /* 0x000fe40003f04070 */
[----:B------:R-:W-:-:S11]  /*5850*/  ISETP.GT.U32.AND P3, PT, R12, R19, PT ;  /* 0x000000130c00720c */ /* 0x000fd60003f64070 */
[----:B------:R-:W-:Y:S01]  /*5860*/  @!P0 IMAD.IADD R18, R18, 0x1, -R13 ;  /* 0x0000000112128824 */ /* 0x000fe200078e0a0d */
[----:B------:R-:W-:Y:S01]  /*5870*/  ISETP.NE.AND P0, PT, RZ, UR26, PT ;  /* 0x0000001aff007c0c */ /* 0x000fe2000bf05270 */
[----:B------:R-:W-:Y:S02]  /*5880*/  @!P3 IMAD.IADD R19, R19, 0x1, -R12 ;  /* 0x000000011313b824 */ /* 0x000fe400078e0a0c */
[----:B------:R-:W-:Y:S01]  /*5890*/  @!P4 IMAD.MOV R18, RZ, RZ, -R18 ;  /* 0x000000ffff12c224 */ /* 0x000fe200078e0a12 */
[----:B------:R-:W-:Y:S01]  /*58a0*/  @!P1 LOP3.LUT R18, RZ, UR27, RZ, 0x33, !PT ;  /* 0x0000001bff129c12 */ /* 0x000fe2000f8e33ff */
[----:B------:R-:W-:-:S04]  /*58b0*/  @!P2 IMAD.MOV R19, RZ, RZ, -R19 ;  /* 0x000000ffff13a224 */ /* 0x000fc800078e0a13 */
[----:B------:R-:W-:-:S04]  /*58c0*/  IMAD.IADD R21, R21, 0x1, -R18 ;  /* 0x0000000115157824 */ /* 0x000fc800078e0a12 */
[----:B------:R-:W-:Y:S02]  /*58d0*/  @!P0 LOP3.LUT R19, RZ, UR26, RZ, 0x33, !PT ;  /* 0x0000001aff138c12 */ /* 0x000fe4000f8e33ff */
[----:B-1----:R-:W-:-:S03]  /*58e0*/  ISETP.NE.AND P0, PT, R9, 0x1, PT ;  /* 0x000000010900780c */ /* 0x002fc60003f05270 */
[----:B------:R-:W-:-:S04]  /*58f0*/  IMAD.IADD R12, R20, 0x1, -R19 ;  /* 0x00000001140c7824 */ /* 0x000fc800078e0a13 */
[----:B------:R-:W-:Y:S01]  /*5900*/  IMAD R18, R21, R12, RZ ;  /* 0x0000000c15127224 */ /* 0x000fe200078e02ff */
[----:B------:R-:W-:-:S04]  /*5910*/  SEL R12, R12, R21, !P0 ;  /* 0x000000150c0c7207 */ /* 0x000fc80004000000 */
[----:B------:R-:W-:Y:S02]  /*5920*/  SHF.R.S32.HI R15, RZ, 0x1f, R18 ;  /* 0x0000001fff0f7819 */ /* 0x000fe40000011412 */
[----:B------:R-:W-:Y:S02]  /*5930*/  SHF.R.S32.HI R13, RZ, 0x1f, R12 ;  /* 0x0000001fff0d7819 */ /* 0x000fe4000001140c */
.L_x_64:
[----:B------:R-:W-:Y:S05]  /*5940*/  BSYNC.RECONVERGENT B0 ;  /* 0x0000000000007941 */ /* 0x000fea0003800200 */
.L_x_63:
[----:B------:R-:W2:Y:S01]  /*5950*/  SHFL.UP PT, R9, R18, 0x1, RZ ;  /* 0x0420000012097989 */ /* 0x000ea200000e00ff */
[C---:B------:R-:W-:Y:S02]  /*5960*/  ISETP.NE.AND P5, PT, R7.reuse, RZ, PT ;  /* 0x000000ff0700720c */ /* 0x040fe40003fa5270 */
[C---:B------:R-:W-:Y:S01]  /*5970*/  ISETP.GE.U32.AND P4, PT, R7.reuse, 0x2, PT ;  /* 0x000000020700780c */ /* 0x040fe20003f86070 */
[----:B-1----:R-:W1:Y:S01]  /*5980*/  SHFL.UP PT, R20, R15, 0x1, RZ ;  /* 0x042000000f147989 */ /* 0x002e6200000e00ff */
[C---:B------:R-:W-:Y:S02]  /*5990*/  ISETP.GE.U32.AND P1, PT, R7.reuse, 0x4, PT ;  /* 0x000000040700780c */ /* 0x040fe40003f26070 */
[C---:B------:R-:W-:Y:S02]  /*59a0*/  ISETP.GE.U32.AND P2, PT, R7.reuse, 0x8, PT ;  /* 0x000000080700780c */ /* 0x040fe40003f46070 */
[----:B------:R-:W-:Y:S02]  /*59b0*/  ISETP.GE.U32.AND P3, PT, R7, 0x10, PT ;  /* 0x000000100700780c */ /* 0x000fe40003f66070 */
[----:B--2---:R-:W-:-:S02]  /*59c0*/  SEL R9, R9, RZ, P5 ;  /* 0x000000ff09097207 */ /* 0x004fc40002800000 */
[----:B-1----:R-:W-:Y:S02]  /*59d0*/  SEL R20, R20, RZ, P5 ;  /* 0x000000ff14147207 */ /* 0x002fe40002800000 */
[----:B------:R-:W-:-:S05]  /*59e0*/  IADD3 R14, P0, PT, R9, R18, RZ ;  /* 0x00000012090e7210 */ /* 0x000fca0007f1e0ff */
[----:B------:R-:W-:Y:S01]  /*59f0*/  IMAD.X R9, R20, 0x1, R15, P0 ;  /* 0x0000000114097824 */ /* 0x000fe200000e060f */
[----:B------:R-:W1:Y:S04]  /*5a00*/  SHFL.UP PT, R17, R14, 0x2, RZ ;  /* 0x044000000e117989 */ /* 0x000e6800000e00ff */
[----:B------:R-:W2:Y:S01]  /*5a10*/  SHFL.UP PT, R19, R9, 0x2, RZ ;  /* 0x0440000009137989 */ /* 0x000ea200000e00ff */
[----:B-1----:R-:W-:-:S04]  /*5a20*/  SEL R17, R17, RZ, P4 ;  /* 0x000000ff11117207 */ /* 0x002fc80002000000 */
[----:B------:R-:W-:Y:S02]  /*5a30*/  IADD3 R17, P0, PT, R17, R14, RZ ;  /* 0x0000000e11117210 */ /* 0x000fe40007f1e0ff */
[----:B--2---:R-:W-:-:S05]  /*5a40*/  SEL R20, R19, RZ, P4 ;  /* 0x000000ff13147207 */ /* 0x004fca0002000000 */
[----:B------:R-:W-:Y:S02]  /*5a50*/  IMAD.X R19, R20, 0x1, R9, P0 ;  /* 0x0000000114137824 */ /* 0x000fe400000e0609 */
[----:B------:R-:W1:Y:S04]  /*5a60*/  SHFL.UP PT, R20, R17, 0x4, RZ ;  /* 0x0480000011147989 */ /* 0x000e6800000e00ff */
[----:B------:R-:W2:Y:S01]  /*5a70*/  SHFL.UP PT, R21, R19, 0x4, RZ ;  /* 0x0480000013157989 */ /* 0x000ea200000e00ff */
[----:B-1----:R-:W-:-:S04]  /*5a80*/  SEL R20, R20, RZ, P1 ;  /* 0x000000ff14147207 */ /* 0x002fc80000800000 */
[----:B------:R-:W-:Y:S02]  /*5a90*/  IADD3 R20, P0, PT, R20, R17, RZ ;  /* 0x0000001114147210 */ /* 0x000fe40007f1e0ff */
[----:B--2---:R-:W-:-:S03]  /*5aa0*/  SEL R14, R21, RZ, P1 ;  /* 0x000000ff150e7207 */ /* 0x004fc60000800000 */
[----:B------:R-:W1:Y:S02]  /*5ab0*/  SHFL.UP PT, R21, R20, 0x8, RZ ;  /* 0x0500000014157989 */ /* 0x000e6400000e00ff */
[----:B------:R-:W-:Y:S02]  /*5ac0*/  IMAD.X R9, R14, 0x1, R19, P0 ;  /* 0x000000010e097824 */ /* 0x000fe400000e0613 */
[----:B------:R-:W-:-:S03]  /*5ad0*/  IMAD.U32 R19, RZ, RZ, UR17 ;  /* 0x00000011ff137e24 */ /* 0x000fc6000f8e00ff */
        /* <DEDUP_REMOVED lines=10> */
[----:B------:R-:W-:Y:S01]  /*5b80*/  IMAD.X R20, R9, 0x1, R22, P0 ;  /* 0x0000000109147824 */ /* 0x000fe200000e0616 */
[----:B------:R-:W-:-:S04]  /*5b90*/  IADD3 R9, P0, PT, R17, UR41, RZ ;  /* 0x0000002911097c10 */ /* 0x000fc8000ff1e0ff */
[----:B------:R-:W-:Y:S02]  /*5ba0*/  IADD3.X R14, PT, PT, R20, UR40, RZ, P0, !PT ;  /* 0x00000028140e7c10 */ /* 0x000fe400087fe4ff */
[----:B------:R-:W-:-:S04]  /*5bb0*/  ISETP.LE.U32.AND P0, PT, R9, UR24, PT ;  /* 0x0000001809007c0c */ /* 0x000fc8000bf03070 */
[----:B------:R-:W-:-:S13]  /*5bc0*/  ISETP.GE.U32.AND.EX P0, PT, R19, R14, PT, P0 ;  /* 0x0000000e1300720c */ /* 0x000fda0003f06100 */
[----:B------:R-:W-:-:S04]  /*5bd0*/  VOTE.ANY R19, PT, !P0 ;  /* 0x0000000000137806 */ /* 0x000fc800040e0100 */
[----:B------:R-:W-:-:S13]  /*5be0*/  ISETP.NE.AND P0, PT, R19, RZ, PT ;  /* 0x000000ff1300720c */ /* 0x000fda0003f05270 */
[----:B------:R-:W-:Y:S05]  /*5bf0*/  @P0 BRA `(.L_x_65) ;  /* 0x00000008004c0947 */ /* 0x000fea0003800000 */
[----:B------:R-:W1:Y:S01]  /*5c00*/  LDC R15, c[0x0][0xbe0] ;  /* 0x0002f800ff0f7b82 */ /* 0x000e620000000800 */
[----:B------:R-:W2:Y:S01]  /*5c10*/  LDCU UR21, c[0x0][0xbe8] ;  /* 0x00017d00ff1577ac */ /* 0x000ea20008000800 */
[----:B------:R-:W3:Y:S01]  /*5c20*/  LDCU.64 UR10, c[0x0][0xba8] ;  /* 0x00017500ff0a77ac */ /* 0x000ee20008000a00 */
[----:B------:R-:W4:Y:S01]  /*5c30*/  LDCU.64 UR8, c[0x0][0xbb0] ;  /* 0x00017600ff0877ac */ /* 0x000f220008000a00 */
[----:B------:R-:W1:Y:S02]  /*5c40*/  LDCU.128 UR4, c[0x0][0xbc0] ;  /* 0x00017800ff0477ac */ /* 0x000e640008000c00 */
[----:B-1234-:R-:W-:-:S13]  /*5c50*/  ISETP.NE.AND P6, PT, R15, 0x1, PT ;  /* 0x000000010f00780c */ /* 0x01efda0003fc5270 */
.L_x_68:
[C---:B------:R-:W-:Y:S01]  /*5c60*/  VIADD R15, R23.reuse, 0x40 ;  /* 0x00000040170f7836 */ /* 0x040fe20000000000 */
[----:B-----5:R-:W-:Y:S01]  /*5c70*/  MOV R19, R5 ;  /* 0x0000000500137202 */ /* 0x020fe20000000f00 */
[----:B------:R-:W-:Y:S02]  /*5c80*/  VIADD R23, R23, 0x20 ;  /* 0x0000002017177836 */ /* 0x000fe40000000000 */
[----:B------:R-:W-:Y:S01]  /*5c90*/  IMAD.MOV.U32 R17, RZ, RZ, R6 ;  /* 0x000000ffff117224 */ /* 0x000fe200078e0006 */
[----:B------:R-:W-:-:S13]  /*5ca0*/  ISETP.GE.AND P0, PT, R15, UR21, PT ;  /* 0x000000150f007c0c */ /* 0x000fda000bf06270 */
[----:B------:R-:W1:Y:S01]  /*5cb0*/  @!P0 LDC.64 R20, c[0x0][0xbf0] ;  /* 0x0002fc00ff148b82 */ /* 0x000e620000000a00 */
[----:B------:R-:W2:Y:S01]  /*5cc0*/  SHFL.IDX PT, R14, R14, 0x1f, 0x1f ;  /* 0x03e01f000e0e7f89 */ /* 0x000ea200000e0000 */
[----:B------:R-:W-:Y:S01]  /*5cd0*/  BSSY.RECONVERGENT B0, `(.L_x_66) ;  /* 0x000005d000007945 */ /* 0x000fe20003800200 */
[----:B------:R-:W-:Y:S02]  /*5ce0*/  HFMA2 R15, -RZ, RZ, 0, 0 ;  /* 0x00000000ff0f7431 */ /* 0x000fe400000001ff */
[----:B------:R-:W3:Y:S01]  /*5cf0*/  SHFL.IDX PT, R9, R9, 0x1f, 0x1f ;  /* 0x03e01f0009097f89 */ /* 0x000ee200000e0000 */
[----:B-1----:R-:W-:-:S05]  /*5d00*/  @!P0 IMAD.WIDE R20, R23, 0xc, R20 ;  /* 0x0000000c17148825 */ /* 0x002fca00078e0214 */
[----:B------:R1:W5:Y:S04]  /*5d10*/  @!P0 LDG.E R5, desc[UR50][R20.64+0x180] ;  /* 0x0001803214058981 */ /* 0x000368000c1e1900 */
[----:B------:R1:W5:Y:S01]  /*5d20*/  @!P0 LDG.E R6, desc[UR50][R20.64+0x184] ;  /* 0x0001843214068981 */ /* 0x000362000c1e1900 */
[----:B------:R-:W-:Y:S02]  /*5d30*/  ISETP.GE.AND P0, PT, R23, UR21, PT ;  /* 0x0000001517007c0c */ /* 0x000fe4000bf06270 */
[----:B------:R-:W-:-:S11]  /*5d40*/  MOV R18, 0x7fffffff ;  /* 0x7fffffff00127802 */ /* 0x000fd60000000f00 */
[----:B--23--:R-:W-:Y:S05]  /*5d50*/  @P0 BRA `(.L_x_67) ;  /* 0x0000000400500947 */ /* 0x00cfea0003800000 */
[----:B------:R-:W-:-:S04]  /*5d60*/  IADD3 R13, P0, PT, R19, UR18, RZ ;  /* 0x00000012130d7c10 */ /* 0x000fc8000ff1e0ff */
[----:B------:R-:W-:Y:S02]  /*5d70*/  LEA.HI.X.SX32 R12, R19, UR15, 0x1, P0 ;  /* 0x0000000f130c7c11 */ /* 0x000fe400080f0eff */
[----:B------:R-:W-:-:S04]  /*5d80*/  IADD3 R19, P0, PT, R17, UR14, RZ ;  /* 0x0000000e11137c10 */ /* 0x000fc8000ff1e0ff */
[----:B------:R-:W-:Y:S02]  /*5d90*/  LEA.HI.X.SX32 R18, R17, UR13, 0x1, P0 ;  /* 0x0000000d11127c11 */ /* 0x000fe400080f0eff */
[----:B------:R-:W-:-:S05]  /*5da0*/  IADD3 R17, P0, PT, R13, UR9, RZ ;  /* 0x000000090d117c10 */ /* 0x000fca000ff1e0ff */
[----:B------:R-:W-:Y:S01]  /*5db0*/  IMAD.X R15, RZ, RZ, R12, P0 ;  /* 0x000000ffff0f7224 */ /* 0x000fe200000e060c */
[----:B-1----:R-:W-:Y:S01]  /*5dc0*/  IADD3 R21, P0, PT, R19, UR7, RZ ;  /* 0x0000000713157c10 */ /* 0x002fe2000ff1e0ff */
        /* <DEDUP_REMOVED lines=22> */
[----:B------:R-:W-:-:S02]  /*5f30*/  IABS R12, R4 ;  /* 0x00000004000c7213 */ /* 0x000fc40000000000 */
[----:B------:R-:W-:Y:S02]  /*5f40*/  SEL R22, R18, R21, !P0 ;  /* 0x0000001512167207 */ /* 0x000fe40004000000 */
[----:B------:R-:W-:Y:S01]  /*5f50*/  IABS R18, R4 ;  /* 0x0000000400127213 */ /* 0x000fe20000000000 */
[----:B------:R-:W-:Y:S01]  /*5f60*/  IMAD.MOV R12, RZ, RZ, -R12 ;  /* 0x000000ffff0c7224 */ /* 0x000fe200078e0a0c */
[----:B------:R-:W-:Y:S02]  /*5f70*/  SEL R19, R19, R20, !P0 ;  /* 0x0000001413137207 */ /* 0x000fe40004000000 */
[----:B------:R-:W1:Y:S01]  /*5f80*/  I2F.RP R17, R18 ;  /* 0x0000001200117306 */ /* 0x000e620000209400 */
[----:B------:R-:W-:Y:S02]  /*5f90*/  IADD3 R20, PT, PT, R4, -0x1, R13 ;  /* 0xffffffff04147810 */ /* 0x000fe40007ffe00d */
[----:B------:R-:W-:Y:S02]  /*5fa0*/  SHF.R.U64 R19, R19, UR6, R22 ;  /* 0x0000000613137c19 */ /* 0x000fe40008001216 */
[----:B------:R-:W-:-:S02]  /*5fb0*/  IABS R13, R20 ;  /* 0x00000014000d7213 */ /* 0x000fc40000000000 */
[----:B------:R-:W-:Y:S01]  /*5fc0*/  IADD3 R19, PT, PT, R0, -0x1, R19 ;  /* 0xffffffff00137810 */ /* 0x000fe20007ffe013 */
[----:B-1----:R-:W1:Y:S02]  /*5fd0*/  MUFU.RCP R24, R17 ;  /* 0x0000001100187308 */ /* 0x002e640000001000 */
[----:B-1----:R-:W-:Y:S01]  /*5fe0*/  VIADD R24, R24, 0xffffffe ;  /* 0x0ffffffe18187836 */ /* 0x002fe20000000000 */
[----:B------:R-:W-:-:S05]  /*5ff0*/  IABS R17, R0 ;  /* 0x0000000000117213 */ /* 0x000fca0000000000 */
[----:B------:R-:W1:Y:S08]  /*6000*/  F2I.FTZ.U32.TRUNC.NTZ R25, R24 ;  /* 0x0000001800197305 */ /* 0x000e70000021f000 */
[----:B------:R-:W2:Y:S01]  /*6010*/  I2F.RP R26, R17 ;  /* 0x00000011001a7306 */ /* 0x000ea20000209400 */
[----:B-1----:R-:W-:Y:S02]  /*6020*/  IMAD.MOV R15, RZ, RZ, -R25 ;  /* 0x000000ffff0f7224 */ /* 0x002fe400078e0a19 */
[----:B------:R-:W-:-:S02]  /*6030*/  IMAD.MOV.U32 R24, RZ, RZ, RZ ;  /* 0x000000ffff187224 */ /* 0x000fc400078e00ff */
[----:B------:R-:W-:-:S04]  /*6040*/  IMAD R15, R15, R18, RZ ;  /* 0x000000120f0f7224 */ /* 0x000fc800078e02ff */
[----:B------:R-:W-:Y:S02]  /*6050*/  IMAD.HI.U32 R15, R25, R15, R24 ;  /* 0x0000000f190f7227 */ /* 0x000fe400078e0018 */
[----:B--2---:R-:W1:Y:S04]  /*6060*/  MUFU.RCP R24, R26 ;  /* 0x0000001a00187308 */ /* 0x004e680000001000 */
[----:B------:R-:W-:-:S04]  /*6070*/  IMAD.HI.U32 R15, R15, R13, RZ ;  /* 0x0000000d0f0f7227 */ /* 0x000fc800078e00ff */
[----:B------:R-:W-:Y:S01]  /*6080*/  IMAD R21, R15, R12, R13 ;  /* 0x0000000c0f157224 */ /* 0x000fe200078e020d */
[----:B------:R-:W-:-:S04]  /*6090*/  IABS R13, R19 ;  /* 0x00000013000d7213 */ /* 0x000fc80000000000 */
[----:B------:R-:W-:Y:S01]  /*60a0*/  ISETP.GT.U32.AND P0, PT, R18, R21, PT ;  /* 0x000000151200720c */ /* 0x000fe20003f04070 */
[----:B-1----:R-:W-:-:S04]  /*60b0*/  VIADD R24, R24, 0xffffffe ;  /* 0x0ffffffe18187836 */ /* 0x002fc80000000000 */
[----:B------:R-:W1:Y:S08]  /*60c0*/  F2I.FTZ.U32.TRUNC.NTZ R25, R24 ;  /* 0x0000001800197305 */ /* 0x000e70000021f000 */
[----:B------:R-:W-:Y:S02]  /*60d0*/  @!P0 IMAD.IADD R21, R21, 0x1, -R18 ;  /* 0x0000000115158824 */ /* 0x000fe400078e0a12 */
[----:B-1----:R-:W-:-:S02]  /*60e0*/  IMAD.MOV R12, RZ, RZ, -R25 ;  /* 0x000000ffff0c7224 */ /* 0x002fc400078e0a19 */
        /* <DEDUP_REMOVED lines=21> */
[----:B------:R-:W-:-:S05]  /*6240*/  @!P0 LOP3.LUT R12, RZ, UR26, RZ, 0x33, !PT ;  /* 0x0000001aff0c8c12 */ /* 0x000fca000f8e33ff */
[----:B------:R-:W-:-:S05]  /*6250*/  IMAD.IADD R19, R19, 0x1, -R12 ;  /* 0x0000000113137824 */ /* 0x000fca00078e0a0c */
[CC--:B------:R-:W-:Y:S01]  /*6260*/  SEL R12, R19.reuse, R18.reuse, !P6 ;  /* 0x00000012130c7207 */ /* 0x0c0fe20007000000 */
[----:B------:R-:W-:-:S03]  /*6270*/  IMAD R18, R19, R18, RZ ;  /* 0x0000001213127224 */ /* 0x000fc600078e02ff */
[----:B------:R-:W-:Y:S02]  /*6280*/  SHF.R.S32.HI R13, RZ, 0x1f, R12 ;  /* 0x0000001fff0d7819 */ /* 0x000fe4000001140c */
[----:B------:R-:W-:Y:S02]  /*6290*/  SHF.R.S32.HI R15, RZ, 0x1f, R18 ;  /* 0x0000001fff0f7819 */ /* 0x000fe40000011412 */
.L_x_67:
[----:B------:R-:W-:Y:S05]  /*62a0*/  BSYNC.RECONVERGENT B0 ;  /* 0x0000000000007941 */ /* 0x000fea0003800200 */
.L_x_66:
[----:B------:R-:W2:Y:S01]  /*62b0*/  SHFL.UP PT, R19, R18, 0x1, RZ ;  /* 0x0420000012137989 */ /* 0x000ea200000e00ff */
[----:B------:R-:W-:Y:S02]  /*62c0*/  R2UR UR41, R9 ;  /* 0x00000000092972ca */ /* 0x000fe400000e0000 */
[----:B------:R-:W-:Y:S01]  /*62d0*/  R2UR UR40, R14 ;  /* 0x000000000e2872ca */ /* 0x000fe200000e0000 */
[----:B-1----:R-:W1:Y:S01]  /*62e0*/  SHFL.UP PT, R20, R15, 0x1, RZ ;  /* 0x042000000f147989 */ /* 0x002e6200000e00ff */
[----:B--2---:R-:W-:Y:S02]  /*62f0*/  SEL R19, R19, RZ, P5 ;  /* 0x000000ff13137207 */ /* 0x004fe40002800000 */
[----:B-1----:R-:W-:Y:S02]  /*6300*/  SEL R20, R20, RZ, P5 ;  /* 0x000000ff14147207 */ /* 0x002fe40002800000 */
        /* <DEDUP_REMOVED lines=26> */
[----:B------:R-:W-:Y:S01]  /*64b0*/  IADD3 R9, P0, PT, R17, UR41, RZ ;  /* 0x0000002911097c10 */ /* 0x000fe2000ff1e0ff */
[----:B------:R-:W-:-:S03]  /*64c0*/  IMAD.U32 R19, RZ, RZ, UR17 ;  /* 0x00000011ff137e24 */ /* 0x000fc6000f8e00ff */
[----:B------:R-:W-:Y:S02]  /*64d0*/  IADD3.X R14, PT, PT, R20, UR40, RZ, P0, !PT ;  /* 0x00000028140e7c10 */ /* 0x000fe400087fe4ff */
[----:B------:R-:W-:-:S04]  /*64e0*/  ISETP.LE.U32.AND P0, PT, R9, UR24, PT ;  /* 0x0000001809007c0c */ /* 0x000fc8000bf03070 */
[----:B------:R-:W-:-:S13]  /*64f0*/  ISETP.GE.U32.AND.EX P0, PT, R19, R14, PT, P0 ;  /* 0x0000000e1300720c */ /* 0x000fda0003f06100 */
[----:B------:R-:W-:-:S04]  /*6500*/  VOTE.ANY R19, PT, !P0 ;  /* 0x0000000000137806 */ /* 0x000fc800040e0100 */
[----:B------:R-:W-:-:S13]  /*6510*/  ISETP.NE.AND P0, PT, R19, RZ, PT ;  /* 0x000000ff1300720c */ /* 0x000fda0003f05270 */
[----:B------:R-:W-:Y:S05]  /*6520*/  @!P0 BRA `(.L_x_68) ;  /* 0xfffffff400cc8947 */ /* 0x000fea000383ffff */
.L_x_65:
        /* <DEDUP_REMOVED lines=9> */
[----:B------:R-:W-:-:S03]  /*65c0*/  IADD3 R22, P1, P0, R17, UR41, -R18 ;  /* 0x0000002911167c10 */ /* 0x000fc6000f83e812 */
[----:B------:R-:W-:Y:S01]  /*65d0*/  SHFL.IDX PT, R19, R15, R9, 0x1f ;  /* 0x00001f090f137589 */ /* 0x000fe200000e0000 */
[----:B------:R-:W-:-:S03]  /*65e0*/  IADD3.X R20, PT, PT, R20, UR40, ~R15, P1, P0 ;  /* 0x0000002814147c10 */ /* 0x000fc60008fe0c0f */
[----:B------:R-:W2:Y:S04]  /*65f0*/  SHFL.IDX PT, R22, R22, R9, 0x1f ;  /* 0x00001f0916167589 */ /* 0x000ea800000e0000 */
[----:B------:R-:W3:Y:S04]  /*6600*/  SHFL.IDX PT, R17, R20, R9, 0x1f ;  /* 0x00001f0914117589 */ /* 0x000ee800000e0000 */
[----:B------:R1:W4:Y:S04]  /*6610*/  SHFL.IDX PT, R18, R18, R9, 0x1f ;  /* 0x00001f0912127589 */ /* 0x00032800000e0000 */
[----:B------:R1:W1:Y:S04]  /*6620*/  SHFL.IDX PT, R13, R13, R9, 0x1f ;  /* 0x00001f090d0d7589 */ /* 0x00026800000e0000 */
[----:B------:R1:W1:Y:S01]  /*6630*/  SHFL.IDX PT, R12, R12, R9, 0x1f ;  /* 0x00001f090c0c7589 */ /* 0x00026200000e0000 */
[----:B--2---:R-:W-:-:S02]  /*6640*/  R2UR UR41, R22 ;  /* 0x00000000162972ca */ /* 0x004fc400000e0000 */
[----:B---3--:R-:W-:-:S15]  /*6650*/  R2UR UR40, R17 ;  /* 0x00000000112872ca */ /* 0x008fde00000e0000 */
.L_x_62:
[----:B------:R-:W2:Y:S01]  /*6660*/  LDCU UR4, c[0x0][0xbe8] ;  /* 0x00017d00ff0477ac */ /* 0x000ea20008000800 */
[----:B------:R-:W-:Y:S01]  /*6670*/  IMAD.MOV.U32 R17, RZ, RZ, -0x1 ;  /* 0xffffffffff117424 */ /* 0x000fe200078e00ff */
[----:B-1----:R-:W-:Y:S02]  /*6680*/  MOV R9, 0xffffffff ;  /* 0xffffffff00097802 */ /* 0x002fe40000000f00 */
[----:B--2---:R-:W-:-:S13]  /*6690*/  ISETP.GE.AND P0, PT, R14, UR4, PT ;  /* 0x000000040e007c0c */ /* 0x004fda000bf06270 */
[----:B------:R-:W-:Y:S05]  /*66a0*/  @P0 BRA `(.L_x_61) ;  /* 0x0000000000f00947 */ /* 0x000fea0003800000 */
[----:B------:R-:W1:Y:S01]  /*66b0*/  LDCU UR9, c[0x0][0xb98] ;  /* 0x00017300ff0977ac */ /* 0x000e620008000800 */
[----:B------:R-:W2:Y:S01]  /*66c0*/  LDCU UR7, c[0x0][0xb88] ;  /* 0x00017100ff0777ac */ /* 0x000ea20008000800 */
[----:B------:R-:W3:Y:S01]  /*66d0*/  LDCU UR5, c[0x0][0xbdc] ;  /* 0x00017b80ff0577ac */ /* 0x000ee20008000800 */
[----:B------:R-:W-:-:S04]  /*66e0*/  UIADD3 UR11, UP0, UPT, -UR41, UR24, URZ ;  /* 0x00000018290b7290 */ /* 0x000fc8000ff1e1ff */
[----:B------:R-:W-:-:S04]  /*66f0*/  UIADD3.X UR10, UPT, UPT, ~UR40, UR17, URZ, UP0, !UPT ;  /* 0x00000011280a7290 */ /* 0x000fc800087fe5ff */
[----:B-1----:R-:W-:Y:S01]  /*6700*/  USHF.R.U32.HI UR8, URZ, UR9, UR10 ;  /* 0x00000009ff087299 */ /* 0x002fe2000801160a */
[--C-:B--2---:R-:W-:Y:S01]  /*6710*/  SHF.R.U32.HI R3, RZ, UR7, R13.reuse ;  /* 0x00000007ff037c19 */ /* 0x104fe2000801160d */
[----:B------:R-:W-:Y:S01]  /*6720*/  USHF.R.U64 UR11, UR11, UR9, UR10 ;  /* 0x000000090b0b7299 */ /* 0x000fe2000800120a */
[----:B------:R-:W-:Y:S01]  /*6730*/  SHF.R.U64 R20, R12, UR7, R13 ;  /* 0x000000070c147c19 */ /* 0x000fe2000800120d */
[----:B------:R-:W-:Y:S02]  /*6740*/  USHF.R.U32.HI UR6, URZ, UR7, UR8 ;  /* 0x00000007ff067299 */ /* 0x000fe40008011608 */
[----:B------:R-:W-:Y:S02]  /*6750*/  USHF.R.U64 UR8, UR11, UR7, UR8 ;  /* 0x000000070b087299 */ /* 0x000fe40008001208 */
[----:B---3--:R-:W-:Y:S02]  /*6760*/  USHF.R.U32.HI UR4, URZ, UR5, UR6 ;  /* 0x00000005ff047299 */ /* 0x008fe40008011606 */
[----:B------:R-:W-:-:S04]  /*6770*/  USHF.R.U64 UR5, UR8, UR5, UR6 ;  /* 0x0000000508057299 */ /* 0x000fc80008001206 */
[----:B------:R-:W-:-:S04]  /*6780*/  LOP3.LUT R2, R3, UR4, RZ, 0xfc, !PT ;  /* 0x0000000403027c12 */ /* 0x000fc8000f8efcff */
[----:B------:R-:W-:-:S13]  /*6790*/  ISETP.NE.U32.AND P0, PT, R2, RZ, PT ;  /* 0x000000ff0200720c */ /* 0x000fda0003f05070 */
[----:B------:R-:W-:Y:S05]  /*67a0*/  @P0 BRA `(.L_x_69) ;  /* 0x0000000000540947 */ /* 0x000fea0003800000 */
[----:B------:R-:W1:Y:S01]  /*67b0*/  I2F.U32.RP R9, R20 ;  /* 0x0000001400097306 */ /* 0x000e620000209000 */
[----:B------:R-:W-:-:S07]  /*67c0*/  ISETP.NE.U32.AND P1, PT, R20, RZ, PT ;  /* 0x000000ff1400720c */ /* 0x000fce0003f25070 */
[----:B-1----:R-:W1:Y:S02]  /*67d0*/  MUFU.RCP R22, R9 ;  /* 0x0000000900167308 */ /* 0x002e640000001000 */
[----:B-1----:R-:W-:-:S06]  /*67e0*/  IADD3 R22, PT, PT, R22, 0xffffffe, RZ ;  /* 0x0ffffffe16167810 */ /* 0x002fcc0007ffe0ff */
[----:B------:R1:W2:Y:S02]  /*67f0*/  F2I.FTZ.U32.TRUNC.NTZ R23, R22 ;  /* 0x0000001600177305 */ /* 0x0002a4000021f000 */
[----:B-1----:R-:W-:Y:S02]  /*6800*/  HFMA2 R22, -RZ, RZ, 0, 0 ;  /* 0x00000000ff167431 */ /* 0x002fe400000001ff */
[----:B--2---:R-:W-:-:S04]  /*6810*/  IMAD.MOV R2, RZ, RZ, -R23 ;  /* 0x000000ffff027224 */ /* 0x004fc800078e0a17 */
[----:B------:R-:W-:-:S04]  /*6820*/  IMAD R2, R2, R20, RZ ;  /* 0x0000001402027224 */ /* 0x000fc800078e02ff */
[----:B------:R-:W-:-:S06]  /*6830*/  IMAD.HI.U32 R2, R23, R2, R22 ;  /* 0x0000000217027227 */ /* 0x000fcc00078e0016 */
[----:B------:R-:W-:-:S04]  /*6840*/  IMAD.HI.U32 R15, R2, UR5, RZ ;  /* 0x00000005020f7c27 */ /* 0x000fc8000f8e00ff */
[----:B------:R-:W-:-:S04]  /*6850*/  IMAD.MOV R3, RZ, RZ, -R15 ;  /* 0x000000ffff037224 */ /* 0x000fc800078e0a0f */
[----:B------:R-:W-:-:S05]  /*6860*/  IMAD R3, R20, R3, UR5 ;  /* 0x0000000514037e24 */ /* 0x000fca000f8e0203 */
[----:B------:R-:W-:-:S13]  /*6870*/  ISETP.GE.U32.AND P0, PT, R3, R20, PT ;  /* 0x000000140300720c */ /* 0x000fda0003f06070 */
[----:B------:R-:W-:Y:S01]  /*6880*/  @P0 IADD3 R3, PT, PT, R3, -R20, RZ ;  /* 0x8000001403030210 */ /* 0x000fe20007ffe0ff */
[----:B------:R-:W-:-:S03]  /*6890*/  @P0 VIADD R15, R15, 0x1 ;  /* 0x000000010f0f0836 */ /* 0x000fc60000000000 */
[----:B------:R-:W-:-:S13]  /*68a0*/  ISETP.GE.U32.AND P2, PT, R3, R20, PT ;  /* 0x000000140300720c */ /* 0x000fda0003f46070 */
[----:B------:R-:W-:Y:S02]  /*68b0*/  @P2 IADD3 R15, PT, PT, R15, 0x1, RZ ;  /* 0x000000010f0f2810 */ /* 0x000fe40007ffe0ff */
[----:B------:R-:W-:-:S04]  /*68c0*/  @!P1 LOP3.LUT R15, RZ, R20, RZ, 0x33, !PT ;  /* 0x00000014ff0f9212 */ /* 0x000fc800078e33ff */
[----:B------:R-:W-:-:S05]  /*68d0*/  IADD3 R11, PT, PT, -R15, RZ, RZ ;  /* 0x000000ff0f0b7210 */ /* 0x000fca0007ffe1ff */
[----:B------:R-:W-:Y:S01]  /*68e0*/  IMAD R11, R20, R11, UR5 ;  /* 0x00000005140b7e24 */ /* 0x000fe2000f8e020b */
[----:B------:R-:W-:Y:S06]  /*68f0*/  BRA `(.L_x_70) ;  /* 0x0000000000187947 */ /* 0x000fec0003800000 */
.L_x_69:
[----:B------:R-:W-:Y:S01]  /*6900*/  IMAD.U32 R17, RZ, RZ, UR5 ;  /* 0x00000005ff117e24 */ /* 0x000fe2000f8e00ff */
[----:B------:R-:W-:Y:S02]  /*6910*/  MOV R15, UR4 ;  /* 0x00000004000f7c02 */ /* 0x000fe40008000f00 */
[----:B------:R-:W-:Y:S02]  /*6920*/  MOV R2, 0x6940 ;  /* 0x0000694000027802 */ /* 0x000fe40000000f00 */
[----:B----45:R-:W-:Y:S05]  /*6930*/  CALL.REL.NOINC `(.L_x_71) ;  /* 0x000000e400887944 */ /* 0x030fea0003c00000 */
[----:B------:R-:W-:-:S05]  /*6940*/  IADD3 R11, PT, PT, -R15, RZ, RZ ;  /* 0x000000ff0f0b7210 */ /* 0x000fca0007ffe1ff */
[----:B------:R-:W-:-:S07]  /*6950*/  IMAD R11, R20, R11, UR5 ;  /* 0x00000005140b7e24 */ /* 0x000fce000f8e020b */
.L_x_70:
[----:B------:R-:W1:Y:S01]  /*6960*/  LDC R20, c[0x0][0xbdc] ;  /* 0x0002f700ff147b82 */ /* 0x000e620000000800 */
[----:B------:R-:W-:Y:S01]  /*6970*/  ULOP3.LUT UR8, UR8, UR12, URZ, 0xc0, !UPT ;  /* 0x0000000c08087292 */ /* 0x000fe2000f8ec0ff */
[----:B------:R-:W-:Y:S01]  /*6980*/  PLOP3.LUT P1, PT, PT, PT, PT, 0x8, 0x80 ;  /* 0x000000000080781c */ /* 0x000fe20003f2e170 */
[----:B------:R-:W-:-:S05]  /*6990*/  ULOP3.LUT UR11, UR19, UR11, URZ, 0xc0, !UPT ;  /* 0x0000000b130b7292 */ /* 0x000fca000f8ec0ff */
[----:B------:R-:W2:Y:S08]  /*69a0*/  LDC R2, c[0x0][0xb80] ;  /* 0x0002e000ff027b82 */ /* 0x000eb00000000800 */
[----:B------:R-:W3:Y:S08]  /*69b0*/  LDC R3, c[0x0][0xb90] ;  /* 0x0002e400ff037b82 */ /* 0x000ef00000000800 */
[----:B------:R-:W4:Y:S01]  /*69c0*/  LDC R9, c[0x0][0xbe0] ;  /* 0x0002f800ff097b82 */ /* 0x000f220000000800 */
[----:B-1----:R-:W-:-:S05]  /*69d0*/  SHF.L.U32 R15, R15, R20, RZ ;  /* 0x000000140f0f7219 */ /* 0x002fca00000006ff */
[----:B------:R-:W-:Y:S02]  /*69e0*/  VIADD R20, R15, UR8 ;  /* 0x000000080f147c36 */ /* 0x000fe40008000000 */
[----:B--2---:R-:W-:Y:S02]  /*69f0*/  IMAD R11, R11, R2, UR11 ;  /* 0x0000000b0b0b7e24 */ /* 0x004fe4000f8e0202 */
[----:B---3--:R-:W-:Y:S02]  /*6a00*/  IMAD R20, R20, R3, UR32 ;  /* 0x0000002014147e24 */ /* 0x008fe4000f8e0203 */
[----:B------:R-:W-:Y:S01]  /*6a10*/  IMAD.MOV.U32 R3, RZ, RZ, 0x1 ;  /* 0x00000001ff037424 */ /* 0x000fe200078e00ff */
[----:B----4-:R-:W-:Y:S01]  /*6a20*/  ISETP.NE.AND P0, PT, R9, 0x1, PT ;  /* 0x000000010900780c */ /* 0x010fe20003f05270 */
[----:B------:R-:W-:-:S03]  /*6a30*/  IMAD.MOV.U32 R9, RZ, RZ, R14 ;  /* 0x000000ffff097224 */ /* 0x000fc600078e000e */
[----:B------:R-:W-:Y:S02]  /*6a40*/  SEL R2, R20, R11, !P0 ;  /* 0x0000000b14027207 */ /* 0x000fe40004000000 */
[----:B------:R-:W-:Y:S02]  /*6a50*/  SEL R17, R11, R20, !P0 ;  /* 0x000000140b117207 */ /* 0x000fe40004000000 */
[----:B------:R-:W-:Y:S02]  /*6a60*/  P2R R11, PR, RZ, 0x2 ;  /* 0x00000002ff0b7803 */ /* 0x000fe40000000000 */
.L_x_61:
[----:B------:R-:W-:-:S09]  /*6a70*/  UISETP.NE.AND UP0, UPT, UR37, 0x1, UPT ;  /* 0x000000012500788c */ /* 0x000fd2000bf05270 */
[----:B------:R-:W-:Y:S05]  /*6a80*/  BRA.U !UP0, `(.L_x_72) ;  /* 0x0000000108047547 */ /* 0x000fea000b800000 */
[----:B------:R-:W-:Y:S05]  /*6a90*/  BPT.TRAP 0x1 ;  /* 0x000000040000795c */ /* 0x000fea0000300000 */
.L_x_72:
[----:B------:R-:W1:Y:S01]  /*6aa0*/  S2UR UR4, SR_CgaCtaId ;  /* 0x00000000000479c3 */ /* 0x000e620000008800 */
[----:B------:R-:W-:Y:S01]  /*6ab0*/  UMOV UR5, 0x400 ;  /* 0x0000040000057882 */ /* 0x000fe20000000000 */
[----:B------:R-:W-:Y:S01]  /*6ac0*/  SHF.L.U32 R15, R8, 0x1f, RZ ;  /* 0x0000001f080f7819 */ /* 0x000fe200000006ff */
[----:B------:R-:W-:Y:S01]  /*6ad0*/  VIADD R20, R10, 0x1 ;  /* 0x000000010a147836 */ /* 0x000fe20000000000 */
[----:B------:R-:W-:Y:S01]  /*6ae0*/  ISETP.NE.AND P1, PT, R16, R9, PT ;  /* 0x000000091000720c */ /* 0x000fe20003f25270 */
[----:B-1----:R-:W-:-:S04]  /*6af0*/  ULEA UR4, UR4, UR5, 0x18 ;  /* 0x0000000504047291 */ /* 0x002fc8000f8ec0ff */
[----:B------:R-:W-:-:S09]  /*6b00*/  ULEA UR4, UR20, UR4, 0x3 ;  /* 0x0000000414047291 */ /* 0x000fd2000f8e18ff */
[----:B------:R-:W1:Y:S02]  /*6b10*/  SYNCS.PHASECHK.TRANS64.TRYWAIT P0, [UR4+0x120], R15 ;  /* 0x0001200fff0075a7 */ /* 0x000e640008001104 */
[----:B-1----:R-:W-:Y:S05]  /*6b20*/  @!P0 BRA `(.L_x_73) ;  /* 0x000000d4002c8947 */ /* 0x002fea0003800000 */
.L_x_262:
[----:B------:R-:W-:Y:S01]  /*6b30*/  ELECT P0, URZ, PT ;  /* 0x0000000000ff782f */ /* 0x000fe20003800000 */
[----:B------:R-:W-:Y:S01]  /*6b40*/  @!P1 IMAD.MOV R20, RZ, RZ, R10 ;  /* 0x000000ffff149224 */ /* 0x000fe200078e020a */
[----:B------:R-:W-:Y:S01]  /*6b50*/  BSSY.RECONVERGENT B0, `(.L_x_74) ;  /* 0x0000017000007945 */ /* 0x000fe20003800200 */
[----:B------:R-:W-:-:S03]  /*6b60*/  ISETP.NE.AND P2, PT, R11, RZ, PT ;  /* 0x000000ff0b00720c */ /* 0x000fc60003f45270 */
[----:B------:R-:W-:-:S07]  /*6b70*/  PRMT R10, R20, 0x7610, R10 ;  /* 0x00007610140a7816 */ /* 0x000fce000000000a */
[----:B------:R-:W-:Y:S05]  /*6b80*/  @!P0 BRA `(.L_x_75) ;  /* 0x00000000004c8947 */ /* 0x000fea0003800000 */
[----:B------:R-:W-:Y:S01]  /*6b90*/  PLOP3.LUT P0, PT, P1, P2, PT, 0x20, 0x2 ;  /* 0x000000000002781c */ /* 0x000fe20000f04470 */
[----:B------:R-:W-:Y:S01]  /*6ba0*/  UIMAD UR5, UR20, 0x14, UR36 ;  /* 0x00000014140578a4 */ /* 0x000fe2000f8e0224 */
[----:B------:R-:W-:Y:S02]  /*6bb0*/  SEL R11, R10, RZ, !P2 ;  /* 0x000000ff0a0b7207 */ /* 0x000fe40005000000 */
[----:B-1----:R-:W-:-:S04]  /*6bc0*/  SEL R16, RZ, 0x1, !P0 ;  /* 0x00000001ff107807 */ /* 0x002fc80004000000 */
[----:B------:R-:W-:Y:S02]  /*6bd0*/  PRMT R11, R16, 0x5410, R11 ;  /* 0x00005410100b7816 */ /* 0x000fe4000000000b */
[----:B------:R1:W-:Y:S04]  /*6be0*/  STS [UR5], R2 ;  /* 0x00000002ff007988 */ /* 0x0003e80008000805 */
[----:B------:R1:W-:Y:S04]  /*6bf0*/  STS [UR5+0x4], R17 ;  /* 0x00000411ff007988 */ /* 0x0003e80008000805 */
[----:B------:R1:W-:Y:S04]  /*6c00*/  STS [UR5+0xc], R3 ;  /* 0x00000c03ff007988 */ /* 0x0003e80008000805 */
[----:B------:R1:W-:Y:S04]  /*6c10*/  STS [UR5+0x10], R11 ;  /* 0x0000100bff007988 */ /* 0x0003e80008000805 */
[----:B------:R1:W-:Y:S01]  /*6c20*/  STS [UR5+0x8], R9 ;  /* 0x00000809ff007988 */ /* 0x0003e20008000805 */
[----:B------:R-:W-:Y:S01]  /*6c30*/  @!PT LDS RZ, [RZ] ;  /* 0x00000000fffff984 */ /* 0x000fe20000000800 */
[----:B------:R-:W-:Y:S01]  /*6c40*/  @!PT LDS RZ, [RZ] ;  /* 0x00000000fffff984 */ /* 0x000fe20000000800 */
[----:B------:R-:W-:Y:S01]  /*6c50*/  @!PT LDS RZ, [RZ] ;  /* 0x00000000fffff984 */ /* 0x000fe20000000800 */
[----:B------:R-:W-:Y:S01]  /*6c60*/  @!PT LDS RZ, [RZ] ;  /* 0x00000000fffff984 */ /* 0x000fe20000000800 */
[----:B------:R2:W-:Y:S06]  /*6c70*/  MEMBAR.ALL.CTA ;  /* 0x0000000000007992 */ /* 0x0005ec0000008000 */
[----:B--2---:R-:W2:Y:S01]  /*6c80*/  FENCE.VIEW.ASYNC.S ;  /* 0x00000000000073c6 */ /* 0x004ea20000000000 */
[----:B------:R-:W-:Y:S05]  /*6c90*/  BRA.U !UP0, `(.L_x_76) ;  /* 0x0000000108047547 */ /* 0x000fea000b800000 */
[----:B------:R-:W-:Y:S05]  /*6ca0*/  BPT.TRAP 0x1 ;  /* 0x000000040000795c */ /* 0x000fea0000300000 */
.L_x_76:
[----:B--2---:R-:W-:Y:S01]  /*6cb0*/  SYNCS.ARRIVE.TRANS64.A1T0 RZ, [UR4+0xe0], RZ ;  /* 0x0000e0ffffff79a7 */ /* 0x004fe20008100004 */
.L_x_75:
[----:B------:R-:W-:Y:S05]  /*6cc0*/  BSYNC.RECONVERGENT B0 ;  /* 0x0000000000007941 */ /* 0x000fea0003800200 */
.L_x_74:
[----:B------:R-:W-:Y:S01]  /*6cd0*/  UIADD3 UR20, UPT, UPT, UR20, 0x1, URZ ;  /* 0x0000000114147890 */ /* 0x000fe2000fffe0ff */
[----:B-1----:R-:W-:-:S03]  /*6ce0*/  MOV R16, R9 ;  /* 0x0000000900107202 */ /* 0x002fc60000000f00 */
[----:B------:R-:W-:-:S04]  /*6cf0*/  UISETP.NE.AND UP0, UPT, UR20, 0x8, UPT ;  /* 0x000000081400788c */ /* 0x000fc8000bf05270 */
[----:B------:R-:W-:Y:S02]  /*6d00*/  USEL UR4, URZ, 0x1, UP0 ;  /* 0x00000001ff047887 */ /* 0x000fe40008000000 */
[----:B------:R-:W-:-:S04]  /*6d10*/  USEL UR20, UR20, URZ, UP0 ;  /* 0x000000ff14147287 */ /* 0x000fc80008000000 */
[----:B------:R-:W-:Y:S01]  /*6d20*/  LOP3.LUT R8, R8, UR4, RZ, 0x3c, !PT ;  /* 0x0000000408087c12 */ /* 0x000fe2000f8e3cff */
[----:B------:R-:W-:Y:S07]  /*6d30*/  @!P2 BRA `(.L_x_77) ;  /* 0xffffffe4000ca947 */ /* 0x000fee000383ffff */
[----:B------:R-:W-:Y:S01]  /*6d40*/  HFMA2 R10, -RZ, RZ, 0, 0 ;  /* 0x00000000ff0a7431 */ /* 0x000fe200000001ff */
[----:B------:R-:W-:Y:S02]  /*6d50*/  PRMT R11, RZ, 0x7610, R11 ;  /* 0x00007610ff0b7816 */ /* 0x000fe4000000000b */
.L_x_93:
[----:B-1----:R-:W1:Y:S01]  /*6d60*/  LDC.64 R2, c[0x0][0xbd0] ;  /* 0x0002f400ff027b82 */ /* 0x002e620000000a00 */
[----:B------:R-:W-:Y:S01]  /*6d70*/  UIADD3 UR24, UP0, UPT, UR24, UR30, URZ ;  /* 0x0000001e18187290 */ /* 0x000fe2000ff1e0ff */
[----:B------:R-:W-:Y:S01]  /*6d80*/  ISETP.NE.AND P1, PT, RZ, UR16, PT ;  /* 0x00000010ff007c0c */ /* 0x000fe2000bf25270 */
[----:B------:R-:W-:Y:S01]  /*6d90*/  IMAD.MOV.U32 R23, RZ, RZ, RZ ;  /* 0x000000ffff177224 */ /* 0x000fe200078e00ff */
[----:B------:R-:W-:Y:S01]  /*6da0*/  PLOP3.LUT P2, PT, PT, PT, PT, 0x80, 0x8 ;  /* 0x000000000008781c */ /* 0x000fe20003f4f070 */
[----:B------:R-:W-:Y:S01]  /*6db0*/  UIADD3.X UR17, UPT, UPT, UR17, UR25, URZ, UP0, !UPT ;  /* 0x0000001911117290 */ /* 0x000fe200087fe4ff */
[----:B------:R-:W-:Y:S02]  /*6dc0*/  IMAD.MOV.U32 R22, RZ, RZ, -0x1 ;  /* 0xffffffffff167424 */ /* 0x000fe400078e00ff */
[----:B------:R-:W-:Y:S01]  /*6dd0*/  P2R R24, PR, RZ, 0x4 ;  /* 0x00000004ff187803 */ /* 0x000fe20000000000 */
[----:B------:R-:W-:Y:S01]  /*6de0*/  IMAD.MOV.U32 R16, RZ, RZ, -0x1 ;  /* 0xffffffffff107424 */ /* 0x000fe200078e00ff */
[----:B-1----:R-:W-:Y:S01]  /*6df0*/  ISETP.LE.U32.AND P0, PT, R2, UR24, PT ;  /* 0x0000001802007c0c */ /* 0x002fe2000bf03070 */
[----:B------:R-:W-:-:S05]  /*6e00*/  IMAD.U32 R2, RZ, RZ, UR17 ;  /* 0x00000011ff027e24 */ /* 0x000fca000f8e00ff */
[----:B------:R-:W-:Y:S01]  /*6e10*/  ISETP.GE.U32.AND.EX P0, PT, R2, R3, PT, P0 ;  /* 0x000000030200720c */ /* 0x000fe20003f06100 */
[----:B------:R-:W-:-:S12]  /*6e20*/  IMAD.MOV.U32 R3, RZ, RZ, -0x1 ;  /* 0xffffffffff037424 */ /* 0x000fd800078e00ff */
[----:B------:R-:W-:Y:S05]  /*6e30*/  @P0 BRA P1, `(.L_x_78) ;  /* 0x0000001800080947 */ /* 0x000fea0000800000 */
[----:B----4-:R-:W-:Y:S01]  /*6e40*/  IADD3 R3, P1, PT, R18, UR41, RZ ;  /* 0x0000002912037c10 */ /* 0x010fe2000ff3e0ff */
[----:B------:R-:W-:-:S03]  /*6e50*/  IMAD.U32 R2, RZ, RZ, UR17 ;  /* 0x00000011ff027e24 */ /* 0x000fc6000f8e00ff */
[----:B------:R-:W-:Y:S02]  /*6e60*/  ISETP.LE.U32.AND P0, PT, R3, UR24, PT ;  /* 0x0000001803007c0c */ /* 0x000fe4000bf03070 */
[----:B------:R-:W-:-:S04]  /*6e70*/  IADD3.X R3, PT, PT, R19, UR40, RZ, P1, !PT ;  /* 0x0000002813037c10 */ /* 0x000fc80008ffe4ff */
[----:B------:R-:W-:-:S13]  /*6e80*/  ISETP.GE.U32.AND.EX P0, PT, R2, R3, PT, P0 ;  /* 0x000000030200720c */ /* 0x000fda0003f06100 */
[----:B------:R-:W-:Y:S05]  /*6e90*/  @!P0 BRA `(.L_x_79) ;  /* 0x0000001000e88947 */ /* 0x000fea0003800000 */
[----:B------:R-:W1:Y:S01]  /*6ea0*/  LDCU UR21, c[0x0][0xbe8] ;  /* 0x00017d00ff1577ac */ /* 0x000e620008000800 */
[----:B------:R-:W-:Y:S01]  /*6eb0*/  IMAD.IADD R21, R7, 0x1, R14 ;  /* 0x0000000107157824 */ /* 0x000fe200078e020e */
[----:B-----5:R-:W-:Y:S01]  /*6ec0*/  MOV R16, R5 ;  /* 0x0000000500107202 */ /* 0x020fe20000000f00 */
        /* <DEDUP_REMOVED lines=13> */
[----:B------:R-:W2:Y:S01]  /*6fa0*/  LDCU.64 UR8, c[0x0][0xbb0] ;  /* 0x00017600ff0877ac */ /* 0x000ea20008000a00 */
[----:B-1----:R-:W-:Y:S02]  /*6fb0*/  IABS R3, R0 ;  /* 0x0000000000037213 */ /* 0x002fe40000000000 */
[----:B------:R-:W1:Y:S01]  /*6fc0*/  I2F.RP R26, R12 ;  /* 0x0000000c001a7306 */ /* 0x000e620000209400 */
[----:B------:R-:W3:Y:S01]  /*6fd0*/  LDCU.128 UR4, c[0x0][0xbc0] ;  /* 0x00017800ff0477ac */ /* 0x000ee20008000c00 */
[C---:B------:R-:W-:Y:S02]  /*6fe0*/  IADD3 R14, P0, PT, R16.reuse, UR18, RZ ;  /* 0x00000012100e7c10 */ /* 0x040fe4000ff1e0ff */
[----:B------:R-:W-:Y:S01]  /*6ff0*/  IADD3 R18, P2, PT, R15, UR14, RZ ;  /* 0x0000000e0f127c10 */ /* 0x000fe2000ff5e0ff */
[----:B------:R-:W4:Y:S01]  /*7000*/  LDCU.64 UR10, c[0x0][0xba8] ;  /* 0x00017500ff0a77ac */ /* 0x000f220008000a00 */
[----:B------:R-:W-:-:S02]  /*7010*/  LEA.HI.X.SX32 R13, R16, UR15, 0x1, P0 ;  /* 0x0000000f100d7c11 */ /* 0x000fc400080f0eff */
[----:B------:R-:W4:Y:S01]  /*7020*/  I2F.RP R2, R3 ;  /* 0x0000000300027306 */ /* 0x000f220000209400 */
[----:B------:R-:W-:Y:S02]  /*7030*/  LEA.HI.X.SX32 R17, R15, UR13, 0x1, P2 ;  /* 0x0000000d0f117c11 */ /* 0x000fe400090f0eff */
[----:B--2---:R-:W-:-:S05]  /*7040*/  IADD3 R16, P0, PT, R14, UR9, RZ ;  /* 0x000000090e107c10 */ /* 0x004fca000ff1e0ff */
[----:B-1----:R-:W1:Y:S01]  /*7050*/  MUFU.RCP R26, R26 ;  /* 0x0000001a001a7308 */ /* 0x002e620000001000 */
[----:B---3--:R-:W-:Y:S01]  /*7060*/  IADD3 R20, P1, PT, R18, UR7, RZ ;  /* 0x0000000712147c10 */ /* 0x008fe2000ff3e0ff */
[----:B------:R-:W-:Y:S02]  /*7070*/  IMAD.X R15, RZ, RZ, R13, P0 ;  /* 0x000000ffff0f7224 */ /* 0x000fe400000e060d */
[----:B----4-:R-:W-:-:S04]  /*7080*/  IMAD.WIDE.U32 R36, R16, UR10, RZ ;  /* 0x0000000a10247c25 */ /* 0x010fc8000f8e00ff */
[----:B------:R-:W2:Y:S01]  /*7090*/  MUFU.RCP R2, R2 ;  /* 0x0000000200027308 */ /* 0x000ea20000001000 */
[----:B------:R-:W-:Y:S02]  /*70a0*/  IMAD.X R19, RZ, RZ, R17, P1 ;  /* 0x000000ffff137224 */ /* 0x000fe400008e0611 */
[----:B------:R-:W-:-:S04]  /*70b0*/  IMAD.WIDE.U32 R30, R15, UR10, RZ ;  /* 0x0000000a0f1e7c25 */ /* 0x000fc8000f8e00ff */
[----:B------:R-:W-:-:S04]  /*70c0*/  IMAD.WIDE.U32 R28, R19, UR4, RZ ;  /* 0x00000004131c7c25 */ /* 0x000fc8000f8e00ff */
[----:B------:R-:W-:-:S04]  /*70d0*/  IMAD.WIDE.U32 R30, P1, R16, UR11, R30 ;  /* 0x0000000b101e7c25 */ /* 0x000fc8000f82001e */
[----:B-1----:R-:W-:Y:S02]  /*70e0*/  VIADD R26, R26, 0xffffffe ;  /* 0x0ffffffe1a1a7836 */ /* 0x002fe40000000000 */
[C---:B------:R-:W-:Y:S02]  /*70f0*/  IMAD.WIDE.U32 R28, P0, R20.reuse, UR5, R28 ;  /* 0x00000005141c7c25 */ /* 0x040fe4000f80001c */
[----:B------:R-:W1:Y:S02]  /*7100*/  F2I.FTZ.U32.TRUNC.NTZ R27, R26 ;  /* 0x0000001a001b7305 */ /* 0x000e64000021f000 */
[----:B------:R-:W-:-:S04]  /*7110*/  IMAD.WIDE.U32 R38, R20, UR4, RZ ;  /* 0x0000000414267c25 */ /* 0x000fc8000f8e00ff */
[----:B------:R-:W-:Y:S01]  /*7120*/  IMAD.X R35, RZ, RZ, RZ, P1 ;  /* 0x000000ffff237224 */ /* 0x000fe200008e06ff */
[----:B------:R-:W-:Y:S01]  /*7130*/  IADD3 RZ, P1, PT, R37, R30, RZ ;  /* 0x0000001e25ff7210 */ /* 0x000fe20007f3e0ff */
[----:B--2---:R-:W-:Y:S01]  /*7140*/  VIADD R2, R2, 0xffffffe ;  /* 0x0ffffffe02027836 */ /* 0x004fe20000000000 */
[----:B------:R-:W-:Y:S01]  /*7150*/  IADD3 RZ, P2, PT, R39, R28, RZ ;  /* 0x0000001c27ff7210 */ /* 0x000fe20007f5e0ff */
[----:B------:R-:W-:Y:S02]  /*7160*/  IMAD.MOV.U32 R34, RZ, RZ, R31 ;  /* 0x000000ffff227224 */ /* 0x000fe400078e001f */
[----:B------:R-:W-:Y:S01]  /*7170*/  IMAD.X R33, RZ, RZ, RZ, P0 ;  /* 0x000000ffff217224 */ /* 0x000fe200000e06ff */
[----:B------:R-:W-:Y:S01]  /*7180*/  ISETP.NE.U32.AND P0, PT, RZ, UR10, PT ;  /* 0x0000000aff007c0c */ /* 0x000fe2000bf05070 */
[----:B------:R-:W-:Y:S02]  /*7190*/  IMAD.MOV.U32 R32, RZ, RZ, R29 ;  /* 0x000000ffff207224 */ /* 0x000fe400078e001d */
[----:B------:R-:W2:Y:S01]  /*71a0*/  F2I.FTZ.U32.TRUNC.NTZ R29, R2 ;  /* 0x00000002001d7305 */ /* 0x000ea2000021f000 */
[----:B------:R-:W-:Y:S01]  /*71b0*/  IMAD.WIDE.U32.X R34, R15, UR11, R34, P1 ;  /* 0x0000000b0f227c25 */ /* 0x000fe200088e0422 */
[----:B------:R-:W-:-:S02]  /*71c0*/  ISETP.NE.U32.AND P1, PT, RZ, UR4, PT ;  /* 0x00000004ff007c0c */ /* 0x000fc4000bf25070 */
[----:B------:R-:W-:Y:S01]  /*71d0*/  ISETP.NE.AND.EX P0, PT, RZ, UR11, PT, P0 ;  /* 0x0000000bff007c0c */ /* 0x000fe2000bf05300 */
[----:B------:R-:W-:Y:S01]  /*71e0*/  IMAD.WIDE.U32.X R32, R19, UR5, R32, P2 ;  /* 0x0000000513207c25 */ /* 0x000fe200090e0420 */
[----:B------:R-:W-:Y:S02]  /*71f0*/  ISETP.NE.AND.EX P1, PT, RZ, UR5, PT, P1 ;  /* 0x00000005ff007c0c */ /* 0x000fe4000bf25310 */
[----:B------:R-:W-:Y:S01]  /*7200*/  SEL R14, R14, R34, !P0 ;  /* 0x000000220e0e7207 */ /* 0x000fe20004000000 */
[----:B-1----:R-:W-:Y:S01]  /*7210*/  IMAD.MOV R16, RZ, RZ, -R27 ;  /* 0x000000ffff107224 */ /* 0x002fe200078e0a1b */
[----:B------:R-:W-:Y:S01]  /*7220*/  SEL R13, R13, R35, !P0 ;  /* 0x000000230d0d7207 */ /* 0x000fe20004000000 */
[----:B------:R-:W-:Y:S01]  /*7230*/  IMAD.MOV.U32 R26, RZ, RZ, RZ ;  /* 0x000000ffff1a7224 */ /* 0x000fe200078e00ff */
[----:B------:R-:W-:Y:S01]  /*7240*/  SEL R18, R18, R32, !P1 ;  /* 0x0000002012127207 */ /* 0x000fe20004800000 */
[----:B------:R-:W-:Y:S01]  /*7250*/  IMAD R15, R16, R12, RZ ;  /* 0x0000000c100f7224 */ /* 0x000fe200078e02ff */
[----:B------:R-:W-:Y:S01]  /*7260*/  SEL R17, R17, R33, !P1 ;  /* 0x0000002111117207 */ /* 0x000fe20004800000 */
[----:B--2---:R-:W-:Y:S01]  /*7270*/  IMAD.MOV R20, RZ, RZ, -R29 ;  /* 0x000000ffff147224 */ /* 0x004fe200078e0a1d */
[----:B------:R-:W-:Y:S01]  /*7280*/  SHF.R.U64 R13, R14, UR8, R13 ;  /* 0x000000080e0d7c19 */ /* 0x000fe2000800120d */
[----:B------:R-:W-:Y:S01]  /*7290*/  IMAD.HI.U32 R15, R27, R15, R26 ;  /* 0x0000000f1b0f7227 */ /* 0x000fe200078e001a */
[----:B------:R-:W-:-:S02]  /*72a0*/  SHF.R.U64 R17, R18, UR6, R17 ;  /* 0x0000000612117c19 */ /* 0x000fc40008001211 */
[----:B------:R-:W-:Y:S01]  /*72b0*/  IADD3 R19, PT, PT, R4, -0x1, R13 ;  /* 0xffffffff04137810 */ /* 0x000fe20007ffe00d */
[----:B------:R-:W-:Y:S01]  /*72c0*/  IMAD.MOV.U32 R28, RZ, RZ, RZ ;  /* 0x000000ffff1c7224 */ /* 0x000fe200078e00ff */
[----:B------:R-:W-:Y:S01]  /*72d0*/  IADD3 R18, PT, PT, R0, -0x1, R17 ;  /* 0xffffffff00127810 */ /* 0x000fe20007ffe011 */
[----:B------:R-:W-:Y:S01]  /*72e0*/  IMAD R17, R20, R3, RZ ;  /* 0x0000000314117224 */ /* 0x000fe200078e02ff */
[----:B------:R-:W-:Y:S02]  /*72f0*/  IABS R14, R4 ;  /* 0x00000004000e7213 */ /* 0x000fe40000000000 */
[----:B------:R-:W-:Y:S01]  /*7300*/  IABS R16, R19 ;  /* 0x0000001300107213 */ /* 0x000fe20000000000 */
[----:B------:R-:W-:Y:S01]  /*7310*/  IMAD.HI.U32 R17, R29, R17, R28 ;  /* 0x000000111d117227 */ /* 0x000fe200078e001c */
[----:B------:R-:W-:Y:S02]  /*7320*/  IABS R2, R0 ;  /* 0x0000000000027213 */ /* 0x000fe40000000000 */
[----:B------:R-:W-:Y:S01]  /*7330*/  IABS R13, R18 ;  /* 0x00000012000d7213 */ /* 0x000fe20000000000 */
[----:B------:R-:W-:Y:S01]  /*7340*/  IMAD.MOV R14, RZ, RZ, -R14 ;  /* 0x000000ffff0e7224 */ /* 0x000fe200078e0a0e */
        /* <DEDUP_REMOVED lines=29> */
.L_x_81:
[----:B------:R-:W-:Y:S05]  /*7520*/  BSYNC.RECONVERGENT B0 ;  /* 0x0000000000007941 */ /* 0x000fea0003800200 */
.L_x_80:
[----:B-1----:R-:W1:Y:S01]  /*7530*/  SHFL.UP PT, R3, R18, 0x1, RZ ;  /* 0x0420000012037989 */ /* 0x002e6200000e00ff */
[C---:B------:R-:W-:Y:S02]  /*7540*/  ISETP.NE.AND P5, PT, R7.reuse, RZ, PT ;  /* 0x000000ff0700720c */ /* 0x040fe40003fa5270 */
[C---:B------:R-:W-:Y:S01]  /*7550*/  ISETP.GE.U32.AND P4, PT, R7.reuse, 0x2, PT ;  /* 0x000000020700780c */ /* 0x040fe20003f86070 */
[----:B------:R-:W2:Y:S01]  /*7560*/  SHFL.UP PT, R2, R17, 0x1, RZ ;  /* 0x0420000011027989 */ /* 0x000ea200000e00ff */
[C---:B------:R-:W-:Y:S02]  /*7570*/  ISETP.GE.U32.AND P1, PT, R7.reuse, 0x4, PT ;  /* 0x000000040700780c */ /* 0x040fe40003f26070 */
[C---:B------:R-:W-:Y:S02]  /*7580*/  ISETP.GE.U32.AND P2, PT, R7.reuse, 0x8, PT ;  /* 0x000000080700780c */ /* 0x040fe40003f46070 */
[----:B------:R-:W-:Y:S02]  /*7590*/  ISETP.GE.U32.AND P3, PT, R7, 0x10, PT ;  /* 0x000000100700780c */ /* 0x000fe40003f66070 */
[----:B-1----:R-:W-:-:S02]  /*75a0*/  SEL R3, R3, RZ, P5 ;  /* 0x000000ff03037207 */ /* 0x002fc40002800000 */
[----:B--2---:R-:W-:Y:S02]  /*75b0*/  SEL R2, R2, RZ, P5 ;  /* 0x000000ff02027207 */ /* 0x004fe40002800000 */
[----:B------:R-:W-:-:S05]  /*75c0*/  IADD3 R3, P0, PT, R3, R18, RZ ;  /* 0x0000001203037210 */ /* 0x000fca0007f1e0ff */
[----:B------:R-:W-:Y:S01]  /*75d0*/  IMAD.X R2, R2, 0x1, R17, P0 ;  /* 0x0000000102027824 */ /* 0x000fe200000e0611 */
[----:B------:R-:W1:Y:S04]  /*75e0*/  SHFL.UP PT, R14, R3, 0x2, RZ ;  /* 0x04400000030e7989 */ /* 0x000e6800000e00ff */
        /* <DEDUP_REMOVED lines=8> */
[----:B------:R-:W-:Y:S01]  /*7670*/  IADD3 R19, P0, PT, R19, R14, RZ ;  /* 0x0000000e13137210 */ /* 0x000fe20007f1e0ff */
[----:B------:R-:W-:Y:S01]  /*7680*/  IMAD.U32 R14, RZ, RZ, UR17 ;  /* 0x00000011ff0e7e24 */ /* 0x000fe2000f8e00ff */
        /* <DEDUP_REMOVED lines=27> */
.L_x_85:
[C---:B------:R-:W-:Y:S01]  /*7840*/  VIADD R14, R21.reuse, 0x40 ;  /* 0x00000040150e7836 */ /* 0x040fe20000000000 */
[----:B-----5:R-:W-:Y:S01]  /*7850*/  MOV R15, R5 ;  /* 0x00000005000f7202 */ /* 0x020fe20000000f00 */
[----:B------:R-:W-:-:S03]  /*7860*/  VIADD R21, R21, 0x20 ;  /* 0x0000002015157836 */ /* 0x000fc60000000000 */
[----:B------:R-:W-:Y:S01]  /*7870*/  ISETP.GE.AND P0, PT, R14, UR21, PT ;  /* 0x000000150e007c0c */ /* 0x000fe2000bf06270 */
[----:B------:R-:W-:-:S12]  /*7880*/  IMAD.MOV.U32 R14, RZ, RZ, R6 ;  /* 0x000000ffff0e7224 */ /* 0x000fd800078e0006 */
        /* <DEDUP_REMOVED lines=17> */
[----:B------:R-:W-:Y:S01]  /*79a0*/  IADD3 R19, P0, PT, R17, UR7, RZ ;  /* 0x0000000711137c10 */ /* 0x000fe2000ff1e0ff */
[----:B------:R-:W-:-:S04]  /*79b0*/  IMAD.WIDE.U32 R34, R15, UR10, RZ ;  /* 0x0000000a0f227c25 */ /* 0x000fc8000f8e00ff */
[----:B------:R-:W-:-:S04]  /*79c0*/  IMAD.WIDE.U32 R32, R14, UR10, RZ ;  /* 0x0000000a0e207c25 */ /* 0x000fc8000f8e00ff */
[----:B------:R-:W-:Y:S02]  /*79d0*/  IMAD.X R18, RZ, RZ, R16, P0 ;  /* 0x000000ffff127224 */ /* 0x000fe400000e0610 */
[----:B------:R-:W-:-:S04]  /*79e0*/  IMAD.WIDE.U32 R32, P0, R15, UR11, R32 ;  /* 0x0000000b0f207c25 */ /* 0x000fc8000f800020 */
[----:B------:R-:W-:-:S04]  /*79f0*/  IMAD.WIDE.U32 R28, R18, UR4, RZ ;  /* 0x00000004121c7c25 */ /* 0x000fc8000f8e00ff */
[----:B------:R-:W-:Y:S02]  /*7a00*/  IMAD.X R31, RZ, RZ, RZ, P0 ;  /* 0x000000ffff1f7224 */ /* 0x000fe400000e06ff */
[----:B------:R-:W-:-:S04]  /*7a10*/  IMAD.WIDE.U32 R28, P0, R19, UR5, R28 ;  /* 0x00000005131c7c25 */ /* 0x000fc8000f80001c */
[----:B-1----:R-:W-:Y:S01]  /*7a20*/  IMAD.X R27, RZ, RZ, RZ, P0 ;  /* 0x000000ffff1b7224 */ /* 0x002fe200000e06ff */
[----:B------:R-:W-:Y:S01]  /*7a30*/  IADD3 RZ, P0, PT, R35, R32, RZ ;  /* 0x0000002023ff7210 */ /* 0x000fe20007f1e0ff */
[----:B------:R-:W-:Y:S02]  /*7a40*/  IMAD.MOV.U32 R30, RZ, RZ, R33 ;  /* 0x000000ffff1e7224 */ /* 0x000fe400078e0021 */
[----:B------:R-:W-:Y:S02]  /*7a50*/  IMAD.MOV.U32 R26, RZ, RZ, R29 ;  /* 0x000000ffff1a7224 */ /* 0x000fe400078e001d */
[----:B------:R-:W-:-:S04]  /*7a60*/  IMAD.WIDE.U32.X R14, R14, UR11, R30, P0 ;  /* 0x0000000b0e0e7c25 */ /* 0x000fc800080e041e */
[----:B------:R-:W-:-:S05]  /*7a70*/  IMAD.WIDE.U32 R30, R19, UR4, RZ ;  /* 0x00000004131e7c25 */ /* 0x000fca000f8e00ff */
[----:B------:R-:W-:-:S05]  /*7a80*/  IADD3 RZ, P0, PT, R31, R28, RZ ;  /* 0x0000001c1fff7210 */ /* 0x000fca0007f1e0ff */
        /* <DEDUP_REMOVED lines=19> */
[----:B-1----:R-:W-:-:S06]  /*7bc0*/  VIADD R26, R26, 0xffffffe ;  /* 0x0ffffffe1a1a7836 */ /* 0x002fcc0000000000 */
[----:B------:R-:W1:Y:S02]  /*7bd0*/  F2I.FTZ.U32.TRUNC.NTZ R27, R26 ;  /* 0x0000001a001b7305 */ /* 0x000e64000021f000 */
[----:B-1----:R-:W-:Y:S02]  /*7be0*/  IMAD.MOV R15, RZ, RZ, -R27 ;  /* 0x000000ffff0f7224 */ /* 0x002fe400078e0a1b */
[----:B------:R-:W-:Y:S02]  /*7bf0*/  IMAD.MOV.U32 R26, RZ, RZ, RZ ;  /* 0x000000ffff1a7224 */ /* 0x000fe400078e00ff */
[----:B------:R-:W-:-:S04]  /*7c00*/  IMAD R15, R15, R16, RZ ;  /* 0x000000100f0f7224 */ /* 0x000fc800078e02ff */
[----:B------:R-:W-:-:S06]  /*7c10*/  IMAD.HI.U32 R15, R27, R15, R26 ;  /* 0x0000000f1b0f7227 */ /* 0x000fcc00078e001a */
[----:B------:R-:W-:-:S04]  /*7c20*/  IMAD.HI.U32 R15, R15, R13, RZ ;  /* 0x0000000d0f0f7227 */ /* 0x000fc800078e00ff */
[----:B------:R-:W-:Y:S01]  /*7c30*/  IMAD R19, R15, R12, R13 ;  /* 0x0000000c0f137224 */ /* 0x000fe200078e020d */
[----:B------:R-:W-:Y:S02]  /*7c40*/  IABS R15, R0 ;  /* 0x00000000000f7213 */ /* 0x000fe40000000000 */
[----:B------:R-:W-:Y:S02]  /*7c50*/  IABS R13, R17 ;  /* 0x00000011000d7213 */ /* 0x000fe40000000000 */
[----:B------:R-:W1:Y:S01]  /*7c60*/  I2F.RP R20, R15 ;  /* 0x0000000f00147306 */ /* 0x000e620000209400 */
[----:B------:R-:W-:-:S13]  /*7c70*/  ISETP.GT.U32.AND P0, PT, R16, R19, PT ;  /* 0x000000131000720c */ /* 0x000fda0003f04070 */
[----:B------:R-:W-:Y:S01]  /*7c80*/  @!P0 IMAD.IADD R19, R19, 0x1, -R16 ;  /* 0x0000000113138824 */ /* 0x000fe200078e0a10 */
[----:B-1----:R-:W1:Y:S02]  /*7c90*/  MUFU.RCP R26, R20 ;  /* 0x00000014001a7308 */ /* 0x002e640000001000 */
[----:B-1----:R-:W-:-:S06]  /*7ca0*/  VIADD R26, R26, 0xffffffe ;  /* 0x0ffffffe1a1a7836 */ /* 0x002fcc0000000000 */
        /* <DEDUP_REMOVED lines=29> */
.L_x_84:
[----:B------:R-:W-:Y:S05]  /*7e80*/  BSYNC.RECONVERGENT B0 ;  /* 0x0000000000007941 */ /* 0x000fea0003800200 */
.L_x_83:
[----:B------:R-:W2:Y:S01]  /*7e90*/  SHFL.UP PT, R15, R18, 0x1, RZ ;  /* 0x04200000120f7989 */ /* 0x000ea200000e00ff */
[----:B------:R-:W-:Y:S02]  /*7ea0*/  R2UR UR41, R2 ;  /* 0x00000000022972ca */ /* 0x000fe400000e0000 */
[----:B------:R-:W-:Y:S01]  /*7eb0*/  R2UR UR40, R3 ;  /* 0x00000000032872ca */ /* 0x000fe200000e0000 */
[----:B------:R-:W3:Y:S01]  /*7ec0*/  SHFL.UP PT, R14, R17, 0x1, RZ ;  /* 0x04200000110e7989 */ /* 0x000ee200000e00ff */
[----:B--2---:R-:W-:Y:S02]  /*7ed0*/  SEL R15, R15, RZ, P5 ;  /* 0x000000ff0f0f7207 */ /* 0x004fe40002800000 */
[----:B---3--:R-:W-:Y:S02]  /*7ee0*/  SEL R14, R14, RZ, P5 ;  /* 0x000000ff0e0e7207 */ /* 0x008fe40002800000 */
[----:B------:R-:W-:-:S05]  /*7ef0*/  IADD3 R15, P0, PT, R15, R18, RZ ;  /* 0x000000120f0f7210 */ /* 0x000fca0007f1e0ff */
[----:B------:R-:W-:Y:S01]  /*7f00*/  IMAD.X R14, R14, 0x1, R17, P0 ;  /* 0x000000010e0e7824 */ /* 0x000fe200000e0611 */
[----:B------:R-:W2:Y:S04]  /*7f10*/  SHFL.UP PT, R16, R15, 0x2, RZ ;  /* 0x044000000f107989 */ /* 0x000ea800000e00ff */
        /* <DEDUP_REMOVED lines=16> */
[----:B-1----:R-:W-:Y:S02]  /*8020*/  IMAD.X R26, R15, 0x1, R20, P0 ;  /* 0x000000010f1a7824 */ /* 0x002fe400000e0614 */
[----:B------:R-:W1:Y:S01]  /*8030*/  SHFL.UP PT, R15, R14, 0x10, RZ ;  /* 0x060000000e0f7989 */ /* 0x000e6200000e00ff */
[----:B------:R-:W-:-:S03]  /*8040*/  IMAD.U32 R20, RZ, RZ, UR17 ;  /* 0x00000011ff147e24 */ /* 0x000fc6000f8e00ff */
[----:B------:R-:W2:Y:S01]  /*8050*/  SHFL.UP PT, R19, R26, 0x10, RZ ;  /* 0x060000001a137989 */ /* 0x000ea200000e00ff */
[----:B-1----:R-:W-:Y:S02]  /*8060*/  SEL R15, R15, RZ, P3 ;  /* 0x000000ff0f0f7207 */ /* 0x002fe40001800000 */
[----:B--2---:R-:W-:Y:S02]  /*8070*/  SEL R19, R19, RZ, P3 ;  /* 0x000000ff13137207 */ /* 0x004fe40001800000 */
[----:B------:R-:W-:-:S05]  /*8080*/  IADD3 R15, P0, PT, R15, R14, RZ ;  /* 0x0000000e0f0f7210 */ /* 0x000fca0007f1e0ff */
[----:B------:R-:W-:Y:S01]  /*8090*/  IMAD.X R16, R19, 0x1, R26, P0 ;  /* 0x0000000113107824 */ /* 0x000fe200000e061a */
[----:B------:R-:W-:-:S04]  /*80a0*/  IADD3 R2, P0, PT, R15, UR41, RZ ;  /* 0x000000290f027c10 */ /* 0x000fc8000ff1e0ff */
[----:B------:R-:W-:Y:S02]  /*80b0*/  IADD3.X R3, PT, PT, R16, UR40, RZ, P0, !PT ;  /* 0x0000002810037c10 */ /* 0x000fe400087fe4ff */
[----:B------:R-:W-:-:S04]  /*80c0*/  ISETP.LE.U32.AND P0, PT, R2, UR24, PT ;  /* 0x0000001802007c0c */ /* 0x000fc8000bf03070 */
[----:B------:R-:W-:-:S13]  /*80d0*/  ISETP.GE.U32.AND.EX P0, PT, R20, R3, PT, P0 ;  /* 0x000000031400720c */ /* 0x000fda0003f06100 */
[----:B------:R-:W-:-:S04]  /*80e0*/  VOTE.ANY R19, PT, !P0 ;  /* 0x0000000000137806 */ /* 0x000fc800040e0100 */
[----:B------:R-:W-:-:S13]  /*80f0*/  ISETP.NE.AND P0, PT, R19, RZ, PT ;  /* 0x000000ff1300720c */ /* 0x000fda0003f05270 */
[----:B------:R-:W-:Y:S05]  /*8100*/  @!P0 BRA `(.L_x_85) ;  /* 0xfffffff400cc8947 */ /* 0x000fea000383ffff */
.L_x_82:
        /* <DEDUP_REMOVED lines=19> */
.L_x_79:
[----:B------:R-:W2:Y:S01]  /*8240*/  LDCU UR4, c[0x0][0xbe8] ;  /* 0x00017d00ff0477ac */ /* 0x000ea20008000800 */
[----:B-1----:R-:W-:Y:S01]  /*8250*/  IMAD.MOV.U32 R3, RZ, RZ, -0x1 ;  /* 0xffffffffff037424 */ /* 0x002fe200078e00ff */
[----:B------:R-:W-:Y:S02]  /*8260*/  MOV R16, 0xffffffff ;  /* 0xffffffff00107802 */ /* 0x000fe40000000f00 */
        /* <DEDUP_REMOVED lines=39> */
.L_x_86:
[----:B------:R-:W-:Y:S01]  /*84e0*/  IMAD.U32 R17, RZ, RZ, UR5 ;  /* 0x00000005ff117e24 */ /* 0x000fe2000f8e00ff */
[----:B------:R-:W-:Y:S02]  /*84f0*/  MOV R15, UR4 ;  /* 0x00000004000f7c02 */ /* 0x000fe40008000f00 */
[----:B------:R-:W-:Y:S02]  /*8500*/  MOV R2, 0x8520 ;  /* 0x0000852000027802 */ /* 0x000fe40000000f00 */
[----:B----45:R-:W-:Y:S05]  /*8510*/  CALL.REL.NOINC `(.L_x_71) ;  /* 0x000000c800907944 */ /* 0x030fea0003c00000 */
[----:B------:R-:W-:Y:S02]  /*8520*/  IADD3 R3, PT, PT, -R15, RZ, RZ ;  /* 0x000000ff0f037210 */ /* 0x000fe40007ffe1ff */
[----:B------:R-:W-:-:S03]  /*8530*/  MOV R2, R15 ;  /* 0x0000000f00027202 */ /* 0x000fc60000000f00 */
[----:B------:R-:W-:-:S07]  /*8540*/  IMAD R20, R20, R3, UR5 ;  /* 0x0000000514147e24 */ /* 0x000fce000f8e0203 */
.L_x_87:
[----:B------:R-:W1:Y:S01]  /*8550*/  LDC R17, c[0x0][0xbdc] ;  /* 0x0002f700ff117b82 */ /* 0x000e620000000800 */
[----:B------:R-:W-:Y:S01]  /*8560*/  ULOP3.LUT UR8, UR8, UR12, URZ, 0xc0, !UPT ;  /* 0x0000000c08087292 */ /* 0x000fe2000f8ec0ff */
[----:B------:R-:W-:Y:S01]  /*8570*/  PLOP3.LUT P1, PT, PT, PT, PT, 0x8, 0x80 ;  /* 0x000000000080781c */ /* 0x000fe20003f2e170 */
[----:B------:R-:W-:Y:S01]  /*8580*/  ULOP3.LUT UR11, UR19, UR11, URZ, 0xc0, !UPT ;  /* 0x0000000b130b7292 */ /* 0x000fe2000f8ec0ff */
[----:B------:R-:W-:Y:S02]  /*8590*/  IMAD.MOV.U32 R23, RZ, RZ, 0x1 ;  /* 0x00000001ff177424 */ /* 0x000fe400078e00ff */
[----:B------:R-:W-:Y:S02]  /*85a0*/  P2R R24, PR, RZ, 0x2 ;  /* 0x00000002ff187803 */ /* 0x000fe40000000000 */
[----:B------:R-:W2:Y:S08]  /*85b0*/  LDC R3, c[0x0][0xb80] ;  /* 0x0002e000ff037b82 */ /* 0x000eb00000000800 */
[----:B------:R-:W3:Y:S08]  /*85c0*/  LDC R15, c[0x0][0xb90] ;  /* 0x0002e400ff0f7b82 */ /* 0x000ef00000000800 */
[----:B------:R-:W4:Y:S01]  /*85d0*/  LDC R16, c[0x0][0xbe0] ;  /* 0x0002f800ff107b82 */ /* 0x000f220000000800 */
[----:B-1----:R-:W-:-:S05]  /*85e0*/  SHF.L.U32 R2, R2, R17, RZ ;  /* 0x0000001102027219 */ /* 0x002fca00000006ff */
[----:B------:R-:W-:Y:S02]  /*85f0*/  VIADD R2, R2, UR8 ;  /* 0x0000000802027c36 */ /* 0x000fe40008000000 */
[----:B--2---:R-:W-:Y:S02]  /*8600*/  IMAD R3, R20, R3, UR11 ;  /* 0x0000000b14037e24 */ /* 0x004fe4000f8e0203 */
[----:B---3--:R-:W-:Y:S01]  /*8610*/  IMAD R2, R2, R15, UR32 ;  /* 0x0000002002027e24 */ /* 0x008fe2000f8e020f */
[----:B----4-:R-:W-:Y:S01]  /*8620*/  ISETP.NE.AND P0, PT, R16, 0x1, PT ;  /* 0x000000011000780c */ /* 0x010fe20003f05270 */
[----:B------:R-:W-:-:S03]  /*8630*/  IMAD.MOV.U32 R16, RZ, RZ, R14 ;  /* 0x000000ffff107224 */ /* 0x000fc600078e000e */
[----:B------:R-:W-:Y:S02]  /*8640*/  SEL R22, R2, R3, !P0 ;  /* 0x0000000302167207 */ /* 0x000fe40004000000 */
[----:B------:R-:W-:Y:S02]  /*8650*/  SEL R3, R3, R2, !P0 ;  /* 0x0000000203037207 */ /* 0x000fe40004000000 */
.L_x_78:
[----:B------:R-:W-:-:S09]  /*8660*/  UISETP.NE.AND UP0, UPT, UR37, 0x1, UPT ;  /* 0x000000012500788c */ /* 0x000fd2000bf05270 */
[----:B------:R-:W-:Y:S05]  /*8670*/  BRA.U !UP0, `(.L_x_88) ;  /* 0x0000000108047547 */ /* 0x000fea000b800000 */
[----:B------:R-:W-:Y:S05]  /*8680*/  BPT.TRAP 0x1 ;  /* 0x000000040000795c */ /* 0x000fea0000300000 */
.L_x_88:
[----:B------:R-:W1:Y:S01]  /*8690*/  S2UR UR4, SR_CgaCtaId ;  /* 0x00000000000479c3 */ /* 0x000e620000008800 */
[----:B------:R-:W-:Y:S01]  /*86a0*/  UMOV UR5, 0x400 ;  /* 0x0000040000057882 */ /* 0x000fe20000000000 */
[----:B------:R-:W-:Y:S02]  /*86b0*/  SHF.L.U32 R2, R8, 0x1f, RZ ;  /* 0x0000001f08027819 */ /* 0x000fe400000006ff */
[----:B------:R-:W-:Y:S02]  /*86c0*/  ISETP.NE.AND P1, PT, R9, R16, PT ;  /* 0x000000100900720c */ /* 0x000fe40003f25270 */
[----:B------:R-:W-:-:S04]  /*86d0*/  ISETP.NE.AND P2, PT, R24, RZ, PT ;  /* 0x000000ff1800720c */ /* 0x000fc80003f45270 */
[----:B------:R-:W-:Y:S01]  /*86e0*/  ISETP.NE.AND P2, PT, R9, R16, !P2 ;  /* 0x000000100900720c */ /* 0x000fe20005745270 */
[----:B------:R-:W-:-:S06]  /*86f0*/  VIADD R9, R11, 0x1 ;  /* 0x000000010b097836 */ /* 0x000fcc0000000000 */
[----:B------:R-:W-:Y:S01]  /*8700*/  @!P1 IMAD.MOV R9, RZ, RZ, R11 ;  /* 0x000000ffff099224 */ /* 0x000fe200078e020b */
[----:B-1----:R-:W-:-:S04]  /*8710*/  ULEA UR4, UR4, UR5, 0x18 ;  /* 0x0000000504047291 */ /* 0x002fc8000f8ec0ff */
[----:B------:R-:W-:-:S09]  /*8720*/  ULEA UR4, UR20, UR4, 0x3 ;  /* 0x0000000414047291 */ /* 0x000fd2000f8e18ff */
[----:B------:R-:W1:Y:S02]  /*8730*/  SYNCS.PHASECHK.TRANS64.TRYWAIT P0, [UR4+0x120], R2 ;  /* 0x00012002ff0075a7 */ /* 0x000e640008001104 */
[----:B-1----:R-:W-:Y:S05]  /*8740*/  @!P0 BRA `(.L_x_89) ;  /* 0x000000b8003c8947 */ /* 0x002fea0003800000 */
.L_x_264:
[----:B------:R-:W-:Y:S02]  /*8750*/  ELECT P0, URZ, PT ;  /* 0x0000000000ff782f */ /* 0x000fe40003800000 */
[----:B------:R-:W-:Y:S01]  /*8760*/  ISETP.NE.AND P1, PT, R24, RZ, PT ;  /* 0x000000ff1800720c */ /* 0x000fe20003f25270 */
[----:B------:R-:W-:Y:S03]  /*8770*/  BSSY.RECONVERGENT B0, `(.L_x_90) ;  /* 0x0000015000007945 */ /* 0x000fe60003800200 */
[----:B------:R-:W-:-:S04]  /*8780*/  SEL R9, R9, RZ, !P1 ;  /* 0x000000ff09097207 */ /* 0x000fc80004800000 */
[----:B-1----:R-:W-:-:S03]  /*8790*/  PRMT R11, R9, 0x7610, R11 ;  /* 0x00007610090b7816 */ /* 0x002fc6000000000b */
[----:B------:R-:W-:Y:S05]  /*87a0*/  @!P0 BRA `(.L_x_91) ;  /* 0x0000000000448947 */ /* 0x000fea0003800000 */
[----:B------:R-:W-:Y:S01]  /*87b0*/  UIMAD UR5, UR20, 0x14, UR36 ;  /* 0x00000014140578a4 */ /* 0x000fe2000f8e0224 */
[----:B------:R-:W-:-:S04]  /*87c0*/  SEL R2, RZ, 0x1, !P2 ;  /* 0x00000001ff027807 */ /* 0x000fc80005000000 */
[----:B------:R-:W-:-:S04]  /*87d0*/  PRMT R2, R2, 0x5410, R11 ;  /* 0x0000541002027816 */ /* 0x000fc8000000000b */
        /* <DEDUP_REMOVED lines=13> */
.L_x_92:
[----:B--2---:R-:W-:Y:S01]  /*88b0*/  SYNCS.ARRIVE.TRANS64.A1T0 RZ, [UR4+0xe0], RZ ;  /* 0x0000e0ffffff79a7 */ /* 0x004fe20008100004 */
.L_x_91:
[----:B------:R-:W-:Y:S05]  /*88c0*/  BSYNC.RECONVERGENT B0 ;  /* 0x0000000000007941 */ /* 0x000fea0003800200 */
.L_x_90:
[----:B------:R-:W-:Y:S01]  /*88d0*/  UIADD3 UR20, UPT, UPT, UR20, 0x1, URZ ;  /* 0x0000000114147890 */ /* 0x000fe2000fffe0ff */
[----:B------:R-:W-:Y:S02]  /*88e0*/  VIADD R10, R10, 0x1 ;  /* 0x000000010a0a7836 */ /* 0x000fe40000000000 */
[----:B------:R-:W-:Y:S01]  /*88f0*/  IMAD.MOV.U32 R9, RZ, RZ, R16 ;  /* 0x000000ffff097224 */ /* 0x000fe200078e0010 */
[----:B------:R-:W-:Y:S02]  /*8900*/  UISETP.NE.AND UP0, UPT, UR20, 0x8, UPT ;  /* 0x000000081400788c */ /* 0x000fe4000bf05270 */
[----:B------:R-:W-:Y:S02]  /*8910*/  ISETP.NE.AND P0, PT, R10, 0x4, PT ;  /* 0x000000040a00780c */ /* 0x000fe40003f05270 */
[----:B------:R-:W-:Y:S02]  /*8920*/  USEL UR4, URZ, 0x1, UP0 ;  /* 0x00000001ff047887 */ /* 0x000fe40008000000 */
[----:B------:R-:W-:-:S04]  /*8930*/  USEL UR20, UR20, URZ, UP0 ;  /* 0x000000ff14147287 */ /* 0x000fc80008000000 */
[----:B------:R-:W-:-:S05]  /*8940*/  LOP3.LUT R8, R8, UR4, RZ, 0x3c, !PT ;  /* 0x0000000408087c12 */ /* 0x000fca000f8e3cff */
[----:B------:R-:W-:Y:S05]  /*8950*/  @!P0 EXIT ;  /* 0x000000000000894d */ /* 0x000fea0003800000 */
[----:B------:R-:W-:Y:S05]  /*8960*/  BRA `(.L_x_93) ;  /* 0xffffffe000fc7947 */ /* 0x000fea000383ffff */
.L_x_60:
[----:B------:R-:W-:-:S09]  /*8970*/  UISETP.NE.AND UP0, UPT, UR37, 0x3, UPT ;  /* 0x000000032500788c */ /* 0x000fd2000bf05270 */
[----:B------:R-:W-:Y:S05]  /*8980*/  BRA.U UP0, `(.L_x_94) ;  /* 0x0000001100c47547 */ /* 0x000fea000b800000 */
[----:B------:R-:W-:-:S08]  /*8990*/  NOP ;  /* 0x0000000000007918 */ /* 0x000fd00000000000 */
[----:B-1--45:R-:W1:-:S00]  /*89a0*/  USETMAXREG.DEALLOC.CTAPOOL 0x88 ;  /* 0x00000088000079c8 */ /* 0x032e4000080e0500 */
[----:B-1----:R-:W1:Y:S01]  /*89b0*/  LDC.64 R20, c[0x0][0x390] ;  /* 0x0000e400ff147b82 */ /* 0x002e620000000a00 */
[----:B------:R-:W-:Y:S02]  /*89c0*/  HFMA2 R18, -RZ, RZ, 0, 0 ;  /* 0x00000000ff127431 */ /* 0x000fe400000001ff */
[----:B------:R-:W-:Y:S01]  /*89d0*/  IMAD.MOV.U32 R19, RZ, RZ, 0x1 ;  /* 0x00000001ff137424 */ /* 0x000fe200078e00ff */
[----:B------:R-:W-:Y:S01]  /*89e0*/  PRMT R4, RZ, 0x7610, R4 ;  /* 0x00007610ff047816 */ /* 0x000fe20000000004 */
[----:B------:R-:W2:Y:S03]  /*89f0*/  LDCU UR26, c[0x0][0x880] ;  /* 0x00011000ff1a77ac */ /* 0x000ea60008000800 */
[----:B------:R-:W3:Y:S01]  /*8a00*/  LDC.64 R10, c[0x0][0xb08] ;  /* 0x0002c200ff0a7b82 */ /* 0x000ee20000000a00 */
[----:B------:R-:W4:Y:S01]  /*8a10*/  LDCU.64 UR6, c[0x0][0x888] ;  /* 0x00011100ff0677ac */ /* 0x000f220008000a00 */
[----:B------:R-:W-:Y:S01]  /*8a20*/  UPLOP3.LUT UP0, UPT, UPT, UPT, UPT, 0x40, 0x4 ;  /* 0x000000000004789c */ /* 0x000fe20003f0e870 */
[----:B------:R-:W-:-:S05]  /*8a30*/  UMOV UR5, URZ ;  /* 0x000000ff00057c82 */ /* 0x000fca0008000000 */
[----:B------:R-:W1:Y:S08]  /*8a40*/  LDC.64 R8, c[0x0][0xb10] ;  /* 0x0002c400ff087b82 */ /* 0x000e700000000a00 */
[----:B--2---:R-:W1:Y:S02]  /*8a50*/  LDC.64 R2, c[0x0][0x890] ;  /* 0x00022400ff027b82 */ /* 0x004e640000000a00 */
.L_x_128:
[----:B------:R-:W-:Y:S04]  /*8a60*/  LOP3.LUT R0, R4, 0xffff, RZ, 0xc0, !PT ;  /* 0x0000ffff04007812 */ /* 0x000fe800078ec0ff */
[----:B------:R-:W-:Y:S04]  /*8a70*/  SHF.R.U32.HI R0, RZ, 0x1, R0 ;  /* 0x00000001ff007819 */ /* 0x000fe80000011600 */
[----:B------:R-:W-:Y:S05]  /*8a80*/  LOP3.LUT R0, R0, 0xffff, RZ, 0xc0, !PT ;  /* 0x0000ffff00007812 */ /* 0x000fea00078ec0ff */
[----:B------:R-:W-:Y:S05]  /*8a90*/  IMAD R0, R0, 0x4925, RZ ;  /* 0x0000492500007824 */ /* 0x000fea00078e02ff */
[----:B------:R-:W-:Y:S04]  /*8aa0*/  SHF.R.U32.HI R0, RZ, 0x11, R0 ;  /* 0x00000011ff007819 */ /* 0x000fe80000011600 */
[----:B------:R-:W-:Y:S05]  /*8ab0*/  PRMT R0, R0, 0x9910, RZ ;  /* 0x0000991000007816 */ /* 0x000fea00000000ff */
[----:B------:R-:W-:Y:S04]  /*8ac0*/  IMAD R0, R0, 0xe, RZ ;  /* 0x0000000e00007824 */ /* 0x000fe800078e02ff */
[----:B------:R-:W-:Y:S05]  /*8ad0*/  IMAD.MOV R0, RZ, RZ, -R0 ;  /* 0x000000ffff007224 */ /* 0x000fea00078e0a00 */
[----:B------:R-:W-:Y:S05]  /*8ae0*/  PRMT R5, R0, 0x7710, RZ ;  /* 0x0000771000057816 */ /* 0x000fea00000000ff */
[----:B------:R-:W-:Y:S05]  /*8af0*/  IMAD.IADD R5, R5, 0x1, R4 ;  /* 0x0000000105057824 */ /* 0x000fea00078e0204 */
[----:B------:R-:W-:Y:S11]  /*8b00*/  R2UR UR4, R5 ;  /* 0x00000000050472ca */ /* 0x000ff600000e0000 */
[----:B------:R-:W-:Y:S02]  /*8b10*/  @!UPT UIADD3 URZ, UPT, UPT, URZ, URZ, URZ ;  /* 0x000000fffffff290 */ /* 0x000fe4000fffe0ff */
[----:B------:R-:W-:Y:S06]  /*8b20*/  ULOP3.LUT UR4, UR4, 0xffff, URZ, 0xc0, !UPT ;  /* 0x0000ffff04047892 */ /* 0x000fec000f8ec0ff */
[----:B------:R-:W-:Y:S02]  /*8b30*/  IMAD.U32 R4, RZ, RZ, UR4 ;  /* 0x00000004ff047e24 */ /* 0x000fe4000f8e00ff */
[----:B------:R-:W-:Y:S03]  /*8b40*/  IMAD.U32 R0, RZ, RZ, UR4 ;  /* 0x00000004ff007e24 */ /* 0x000fe6000f8e00ff */
[----:B------:R-:W-:Y:S04]  /*8b50*/  LEA R4, P0, R4, UR22, 0x7 ;  /* 0x0000001604047c11 */ /* 0x000fe8000f8038ff */
[----:B------:R-:W-:Y:S02]  /*8b60*/  LEA.HI.X R5, R0, UR23, RZ, 0x7, P0 ;  /* 0x0000001700057c11 */ /* 0x000fe400080f3cff */
[----:B------:R-:W-:Y:S02]  /*8b70*/  R2UR UR28, R4 ;  /* 0x00000000041c72ca */ /* 0x000fe400000e0000 */
[----:B------:R-:W-:Y:S01]  /*8b80*/  R2UR UR29, R5 ;  /* 0x00000000051d72ca */ /* 0x000fe200000e0000 */
[----:B------:R-:W-:Y:S03]  /*8b90*/  @!UPT UIADD3 URZ, UPT, UPT, URZ, URZ, URZ ;  /* 0x000000fffffff290 */ /* 0x000fe6000fffe0ff */
[----:B------:R-:W-:Y:S11]  /*8ba0*/  BRA.U UP0, `(.L_x_95) ;  /* 0x0000000500107547 */ /* 0x000ff6000b800000 */
[----:B------:R-:W2:Y:S01]  /*8bb0*/  S2R R0, SR_LANEID ;  /* 0x0000000000007919 */ /* 0x000ea20000000000 */
[----:B------:R-:W-:Y:S02]  /*8bc0*/  MOV R4, 0x400 ;  /* 0x0000040000047802 */ /* 0x000fe40000000f00 */
[----:B------:R-:W-:Y:S01]  /*8bd0*/  ELECT P0, URZ, PT ;  /* 0x0000000000ff782f */ /* 0x000fe20003800000 */
[----:B------:R-:W-:Y:S01]  /*8be0*/  BSSY.RECONVERGENT B0, `(.L_x_96) ;  /* 0x0000037000007945 */ /* 0x000fe20003800200 */
[----:B------:R-:W5:Y:S02]  /*8bf0*/  S2R R15, SR_CgaCtaId ;  /* 0x00000000000f7919 */ /* 0x000f640000008800 */
[----:B-----5:R-:W-:Y:S01]  /*8c00*/  LEA R15, R15, R4, 0x18 ;  /* 0x000000040f0f7211 */ /* 0x020fe200078ec0ff */
[----:B--2---:R-:W-:Y:S05]  /*8c10*/  IMAD.SHL.U32 R0, R0, 0x4, RZ ;  /* 0x0000000400007824 */ /* 0x004fea00078e00ff */
[----:B------:R-:W-:Y:S03]  /*8c20*/  IADD3 R17, PT, PT, R0, 0x380, R15 ;  /* 0x0000038000117810 */ /* 0x000fe60007ffe00f */
[----:B------:R-:W-:Y:S05]  /*8c30*/  @!P0 BRA `(.L_x_97) ;  /* 0x0000000000c48947 */ /* 0x000fea0003800000 */
[----:B-1----:R-:W-:Y:S01]  /*8c40*/  ISETP.NE.U32.AND P0, PT, R8, RZ, PT ;  /* 0x000000ff0800720c */ /* 0x002fe20003f05070 */
[----:B------:R-:W-:Y:S01]  /*8c50*/  IMAD.WIDE R12, R16, 0xc, R20 ;  /* 0x0000000c100c7825 */ /* 0x000fe200078e0214 */
[----:B---3--:R-:W-:Y:S01]  /*8c60*/  ISETP.NE.U32.AND P1, PT, R10, RZ, PT ;  /* 0x000000ff0a00720c */ /* 0x008fe20003f25070 */
[----:B------:R-:W1:Y:S01]  /*8c70*/  S2UR UR4, SR_CgaCtaId ;  /* 0x00000000000479c3 */ /* 0x000e620000008800 */
[----:B------:R-:W-:Y:S01]  /*8c80*/  ISETP.NE.AND.EX P0, PT, R9, RZ, PT, P0 ;  /* 0x000000ff0900720c */ /* 0x000fe20003f05300 */
[----:B------:R-:W-:Y:S01]  /*8c90*/  UMOV UR8, 0x400 ;  /* 0x0000040000087882 */ /* 0x000fe20000000000 */
[----:B------:R-:W2:Y:S01]  /*8ca0*/  LDG.E R26, desc[UR50][R12.64] ;  /* 0x000000320c1a7981 */ /* 0x000ea2000c1e1900 */
[----:B------:R-:W-:Y:S10]  /*8cb0*/  ISETP.NE.AND.EX P1, PT, R11, RZ, PT, P1 ;  /* 0x000000ff0b00720c */ /* 0x000ff40003f25310 */
[----:B------:R-:W3:Y:S08]  /*8cc0*/  @P0 LDC.64 R4, c[0x0][0xb10] ;  /* 0x0002c400ff040b82 */ /* 0x000ef00000000a00 */
[----:B------:R-:W5:Y:S01]  /*8cd0*/  @P1 LDC.64 R6, c[0x0][0xb08] ;  /* 0x0002c200ff061b82 */ /* 0x000f620000000a00 */
[----:B--2---:R-:W-:Y:S01]  /*8ce0*/  SHF.R.S32.HI R27, RZ, 0x1f, R26 ;  /* 0x0000001fff1b7819 */ /* 0x004fe2000001141a */
[C---:B---3--:R-:W-:Y:S01]  /*8cf0*/  @P0 IMAD.WIDE R4, R16.reuse, 0x8, R4 ;  /* 0x0000000810040825 */ /* 0x048fe200078e0204 */
[----:B-1----:R-:W-:Y:S03]  /*8d00*/  ULEA UR4, UR4, UR8, 0x18 ;  /* 0x0000000804047291 */ /* 0x002fe6000f8ec0ff */
[----:B-----5:R-:W-:Y:S01]  /*8d10*/  @P1 IMAD.WIDE R6, R16, 0x8, R6 ;  /* 0x0000000810061825 */ /* 0x020fe200078e0206 */
[----:B------:R-:W2:Y:S01]  /*8d20*/  @P0 LDG.E.64 R28, desc[UR50][R4.64] ;  /* 0x00000032041c0981 */ /* 0x000ea2000c1e1b00 */
[----:B------:R-:W-:Y:S03]  /*8d30*/  UIADD3 UR8, UPT, UPT, UR4, 0x380, URZ ;  /* 0x0000038004087890 */ /* 0x000fe6000fffe0ff */
[----:B------:R1:W3:Y:S04]  /*8d40*/  @P1 LDG.E.64 R24, desc[UR50][R6.64] ;  /* 0x0000003206181981 */ /* 0x0002e8000c1e1b00 */
[----:B------:R-:W-:Y:S04]  /*8d50*/  STS [UR4+0x3b0], RZ ;  /* 0x0003b0ffff007988 */ /* 0x000fe80008000804 */
[----:B------:R5:W4:Y:S04]  /*8d60*/  LDG.E R5, desc[UR50][R12.64+0x4] ;  /* 0x000004320c057981 */ /* 0x000b28000c1e1900 */
[----:B-1----:R-:W1:Y:S01]  /*8d70*/  LDS R7, [UR4+0x39c] ;  /* 0x00039c04ff077984 */ /* 0x002e620008000800 */
[----:B------:R-:W-:Y:S05]  /*8d80*/  IMAD.U32 R6, RZ, RZ, UR8 ;  /* 0x00000008ff067e24 */ /* 0x000fea000f8e00ff */
[----:B-----5:R-:W-:Y:S05]  /*8d90*/  SHF.R.U64 R12, R6, 0x4, RZ ;  /* 0x00000004060c7819 */ /* 0x020fea00000012ff */
[----:B------:R-:W-:Y:S04]  /*8da0*/  STS [UR4+0x390], R12 ;  /* 0x0003900cff007988 */ /* 0x000fe80008000804 */
[----:B------:R-:W-:Y:S01]  /*8db0*/  STS [UR4+0x394], R12 ;  /* 0x0003940cff007988 */ /* 0x000fe20008000804 */
[----:B------:R-:W-:Y:S02]  /*8dc0*/  @!P0 IMAD.MOV.U32 R28, RZ, RZ, R26 ;  /* 0x000000ffff1c8224 */ /* 0x000fe400078e001a */
[----:B------:R-:W-:Y:S01]  /*8dd0*/  @!P0 IMAD.MOV.U32 R29, RZ, RZ, R27 ;  /* 0x000000ffff1d8224 */ /* 0x000fe200078e001b */
[----:B---3--:R-:W-:Y:S04]  /*8de0*/  @P1 STS.64 [UR4+0x380], R24 ;  /* 0x00038018ff001988 */ /* 0x008fe80008000a04 */
[----:B--2---:R-:W-:Y:S04]  /*8df0*/  SHF.L.U64.HI R14, R28, 0x1, R29 ;  /* 0x000000011c0e7819 */ /* 0x004fe8000001021d */
[----:B------:R-:W-:Y:S04]  /*8e00*/  LOP3.LUT R14, R14, 0x1fffffff, RZ, 0xc0, !PT ;  /* 0x1fffffff0e0e7812 */ /* 0x000fe800078ec0ff */
[----:B------:R-:W-:Y:S04]  /*8e10*/  SHF.R.U32.HI R4, RZ, 0x4, R14 ;  /* 0x00000004ff047819 */ /* 0x000fe8000001160e */
[----:B-1----:R-:W-:Y:S02]  /*8e20*/  LOP3.LUT R23, R7, 0xf, R4, 0xb8, !PT ;  /* 0x0000000f07177812 */ /* 0x002fe400078eb804 */
[----:B------:R-:W-:Y:S03]  /*8e30*/  CS2R R6, SRZ ;  /* 0x0000000000067805 */ /* 0x000fe6000001ff00 */
[----:B------:R1:W-:Y:S01]  /*8e40*/  STS [UR4+0x39c], R23 ;  /* 0x00039c17ff007988 */ /* 0x0003e20008000804 */
[----:B----4-:R-:W-:Y:S03]  /*8e50*/  VIADD R5, R5, 0xffffffff ;  /* 0xffffffff05057836 */ /* 0x010fe60000000000 */
[----:B------:R-:W2:Y:S01]  /*8e60*/  LDS R4, [UR4+0x39c] ;  /* 0x00039c04ff047984 */ /* 0x000ea20008000800 */
[----:B-1----:R-:W-:Y:S05]  /*8e70*/  IMAD.SHL.U32 R23, R28, 0x2, RZ ;  /* 0x000000021c177824 */ /* 0x002fea00078e00ff */
[----:B------:R-:W-:Y:S04]  /*8e80*/  LOP3.LUT R23, R23, 0xfffffffe, RZ, 0xc0, !PT ;  /* 0xfffffffe17177812 */ /* 0x000fe800078ec0ff */
[----:B------:R-:W-:Y:S05]  /*8e90*/  SHF.R.U64 R14, R23, 0x4, R14 ;  /* 0x00000004170e7819 */ /* 0x000fea000000120e */
[----:B------:R-:W-:Y:S01]  /*8ea0*/  STS [UR4+0x38c], R14 ;  /* 0x00038c0eff007988 */ /* 0x000fe20008000804 */
[----:B--2---:R-:W-:Y:S05]  /*8eb0*/  LOP3.LUT R30, R4, 0xf0, RZ, 0xb8, !PT ;  /* 0x000000f0041e7812 */ /* 0x004fea00078eb8ff */
[----:B------:R-:W-:Y:S04]  /*8ec0*/  STS [UR4+0x39c], R30 ;  /* 0x00039c1eff007988 */ /* 0x000fe80008000804 */
[----:B------:R-:W1:Y:S02]  /*8ed0*/  LDS R4, [UR4+0x39c] ;  /* 0x00039c04ff047984 */ /* 0x000e640008000800 */
[----:B-1----:R-:W-:Y:S01]  /*8ee0*/  LOP3.LUT R13, R4, 0xf00, RZ, 0xb8, !PT ;  /* 0x00000f00040d7812 */ /* 0x002fe200078eb8ff */
[----:B------:R-:W-:Y:S04]  /*8ef0*/  VIADD R4, R26, 0xffffffff ;  /* 0xffffffff1a047836 */ /* 0x000fe80000000000 */
[----:B------:R-:W-:Y:S04]  /*8f00*/  STS.64 [UR4+0x398], R12 ;  /* 0x0003980cff007988 */ /* 0x000fe80008000a04 */
[----:B------:R-:W1:Y:S04]  /*8f10*/  LDS R22, [UR4+0x39c] ;  /* 0x00039c04ff167984 */ /* 0x000e680008000800 */
[----:B------:R2:W-:Y:S01]  /*8f20*/  STS.128 [UR4+0x3a0], R4 ;  /* 0x0003a004ff007988 */ /* 0x0005e20008000c04 */
[----:B-1----:R-:W-:Y:S05]  /*8f30*/  LOP3.LUT R22, R22, 0xf000, RZ, 0xb8, !PT ;  /* 0x0000f00016167812 */ /* 0x002fea00078eb8ff */
[----:B------:R2:W-:Y:S02]  /*8f40*/  STS [UR4+0x39c], R22 ;  /* 0x00039c16ff007988 */ /* 0x0005e40008000804 */
.L_x_97:
[----:B----4-:R-:W-:Y:S05]  /*8f50*/  BSYNC.RECONVERGENT B0 ;  /* 0x0000000000007941 */ /* 0x010fea0003800200 */
.L_x_96:
[----:B------:R-:W-:Y:S01]  /*8f60*/  NOP ;  /* 0x0000000000007918 */ /* 0x000fe20000000000 */
[----:B------:R-:W4:Y:S01]  /*8f70*/  LDS R17, [R17] ;  /* 0x0000000011117984 */ /* 0x000f220000000800 */
[----:B--2---:R-:W-:Y:S01]  /*8f80*/  IADD3 R4, P0, PT, R0, UR28, RZ ;  /* 0x0000001c00047c10 */ /* 0x004fe2000ff1e0ff */
[----:B------:R-:W-:Y:S04]  /*8f90*/  IMAD.U32 R0, RZ, RZ, UR20 ;  /* 0x00000014ff007e24 */ /* 0x000fe8000f8e00ff */
[----:B------:R-:W-:Y:S01]  /*8fa0*/  IMAD.X R5, RZ, RZ, UR29, P0 ;  /* 0x0000001dff057e24 */ /* 0x000fe200080e06ff */
[----:B------:R-:W-:Y:S04]  /*8fb0*/  SHF.L.U32 R6, R0, 0x1f, RZ ;  /* 0x0000001f00067819 */ /* 0x000fe800000006ff */
[----:B----4-:R2:W4:Y:S02]  /*8fc0*/  ATOMG.E.EXCH.STRONG.GPU PT, RZ, [R4], R17 ;  /* 0x0000001104ff73a8 */ /* 0x01052400041ee100 */
[----:B----4-:R-:W4:Y:S02]  /*8fd0*/  SYNCS.PHASECHK.TRANS64.TRYWAIT P0, [R15+URZ+0xd8], R6 ;  /* 0x0000d8060f0075a7 */ /* 0x010f2400080011ff */
[----:B--2-4-:R-:W-:Y:S05]  /*8fe0*/  @!P0 BRA `(.L_x_98) ;  /* 0x000000b0002c8947 */ /* 0x014fea0003800000 */
.L_x_95:
[----:B-1----:R-:W-:Y:S04]  /*8ff0*/  ISETP.NE.U32.AND P0, PT, R2, RZ, PT ;  /* 0x000000ff0200720c */ /* 0x002fe80003f05070 */
[----:B------:R-:W-:Y:S11]  /*9000*/  ISETP.NE.AND.EX P0, PT, R3, RZ, PT, P0 ;  /* 0x000000ff0300720c */ /* 0x000ff60003f05300 */
[----:B------:R-:W-:Y:S02]  /*9010*/  @!UPT UIADD3 URZ, UPT, UPT, URZ, URZ, URZ ;  /* 0x000000fffffff290 */ /* 0x000fe4000fffe0ff */
[----:B------:R-:W1:Y:S02]  /*9020*/  @P0 LDC.64 R4, c[0x0][0x890] ;  /* 0x00022400ff040b82 */ /* 0x000e640000000a00 */
[----:B-1----:R-:W-:Y:S01]  /*9030*/  @P0 IMAD.WIDE R4, R16, 0x8, R4 ;  /* 0x0000000810040825 */ /* 0x002fe200078e0204 */
[----:B------:R-:W-:Y:S06]  /*9040*/  BRA.U UP0, `(.L_x_99) ;  /* 0x0000000100107547 */ /* 0x000fec000b800000 */
[----:B------:R-:W-:Y:S04]  /*9050*/  DEPBAR {5,4,3,2,1,0} ;  /* 0x0000003f0000791a */ /* 0x000fe80000000000 */
[----:B------:R-:W1:Y:S02]  /*9060*/  CCTL.E.C.LDCU.IV.DEEP [UR28] ;  /* 0x000000001c007540 */ /* 0x000e640009c08000 */
[----:B-1----:R1:W-:Y:S01]  /*9070*/  UTMACCTL.IV [UR28] ;  /* 0x000000001c0079b9 */ /* 0x0023e20008000000 */
[----:B------:R-:W-:Y:S01]  /*9080*/  NOP ;  /* 0x0000000000007918 */ /* 0x000fe20000000000 */
.L_x_99:
[----:B------:R-:W5:Y:S01]  /*9090*/  @P0 LDG.E.64 R4, desc[UR50][R4.64] ;  /* 0x0000003204040981 */ /* 0x000f62000c1e1b00 */
[----:B------:R-:W-:Y:S02]  /*90a0*/  USHF.L.U32 UR18, UR18, 0x7, URZ ;  /* 0x0000000712127899 */ /* 0x000fe400080006ff */
[----:B------:R-:W-:Y:S01]  /*90b0*/  USHF.L.U32 UR19, UR19, 0x8, URZ ;  /* 0x0000000813137899 */ /* 0x000fe200080006ff */
[----:B-----5:R-:W5:Y:S02]  /*90c0*/  @P0 LD.E R0, desc[UR50][R4.64] ;  /* 0x0000003204000980 */ /* 0x020f64000c101900 */
[----:B-----5:R-:W-:Y:S01]  /*90d0*/  @P0 FSETP.NEU.AND P1, PT, R0, RZ, PT ;  /* 0x000000ff0000020b */ /* 0x020fe20003f2d000 */
[----:B------:R-:W-:Y:S01]  /*90e0*/  @!UPT UIADD3 URZ, UPT, UPT, URZ, URZ, URZ ;  /* 0x000000fffffff290 */ /* 0x000fe2000fffe0ff */
[----:B------:R-:W-:Y:S11]  /*90f0*/  @P0 BRA `(.L_x_100) ;  /* 0x00000000002c0947 */ /* 0x000ff60003800000 */
[----:B----4-:R-:W-:Y:S02]  /*9100*/  ISETP.NE.U32.AND P0, PT, RZ, UR6, PT ;  /* 0x00000006ff007c0c */ /* 0x010fe4000bf05070 */
[----:B------:R-:W-:Y:S02]  /*9110*/  FSETP.NEU.AND P1, PT, RZ, UR26, PT ;  /* 0x0000001aff007c0b */ /* 0x000fe4000bf2d000 */
[----:B------:R-:W-:Y:S11]  /*9120*/  ISETP.NE.AND.EX P0, PT, RZ, UR7, PT, P0 ;  /* 0x00000007ff007c0c */ /* 0x000ff6000bf05300 */
[----:B------:R-:W-:Y:S02]  /*9130*/  @!UPT UIADD3 URZ, UPT, UPT, URZ, URZ, URZ ;  /* 0x000000fffffff290 */ /* 0x000fe4000fffe0ff */
[----:B------:R-:W4:Y:S08]  /*9140*/  @P0 LDC R5, c[0x0][0x898] ;  /* 0x00022600ff050b82 */ /* 0x000f300000000800 */
[----:B--2---:R-:W2:Y:S01]  /*9150*/  @P0 LDC.64 R6, c[0x0][0x888] ;  /* 0x00022200ff060b82 */ /* 0x004ea20000000a00 */
[----:B----4-:R-:W-:Y:S04]  /*9160*/  @P0 IMAD R5, R16, R5, RZ ;  /* 0x0000000510050224 */ /* 0x010fe800078e02ff */
[----:B--2---:R-:W-:Y:S06]  /*9170*/  @P0 IMAD.WIDE R6, R5, 0x4, R6 ;  /* 0x0000000405060825 */ /* 0x004fec00078e0206 */
[----:B------:R-:W2:Y:S02]  /*9180*/  @P0 LDG.E R6, desc[UR50][R6.64] ;  /* 0x0000003206060981 */ /* 0x000ea4000c1e1900 */
[----:B--2---:R-:W-:Y:S11]  /*9190*/  @P0 FSETP.NEU.AND P1, PT, R6, RZ, PT ;  /* 0x000000ff0600020b */ /* 0x004ff60003f2d000 */
[----:B------:R-:W-:Y:S02]  /*91a0*/  @!UPT UIADD3 URZ, UPT, UPT, URZ, URZ, URZ ;  /* 0x000000fffffff290 */ /* 0x000fe4000fffe0ff */
.L_x_100:
[----:B------:R-:W-:Y:S01]  /*91b0*/  UISETP.NE.AND UP1, UPT, UR21, 0x4, UPT ;  /* 0x000000041500788c */ /* 0x000fe2000bf25270 */
[----:B------:R-:W-:Y:S04]  /*91c0*/  ELECT P0, URZ, PT ;  /* 0x0000000000ff782f */ /* 0x000fe80003800000 */
[----:B------:R-:W-:Y:S04]  /*91d0*/  PLOP3.LUT P1, PT, P1, P0, PT, 0x80, 0x8 ;  /* 0x000000000008781c */ /* 0x000fe80000f21070 */
[----:B------:R-:W-:Y:S09]  /*91e0*/  BRA.U UP1, `(.L_x_101) ;  /* 0x0000000101047547 */ /* 0x000ff2000b800000 */
[----:B-1--4-:R-:W-:Y:S05]  /*91f0*/  BPT.TRAP 0x1 ;  /* 0x000000040000795c */ /* 0x012fea0000300000 */
.L_x_101:
[----:B------:R-:W5:Y:S01]  /*9200*/  S2UR UR25, SR_CgaCtaId ;  /* 0x00000000001979c3 */ /* 0x000f620000008800 */
[----:B------:R-:W-:Y:S01]  /*9210*/  UMOV UR24, 0x400 ;  /* 0x0000040000187882 */ /* 0x000fe20000000000 */
[----:B------:R-:W-:Y:S01]  /*9220*/  SHF.L.U32 R5, R19, 0x1f, RZ ;  /* 0x0000001f13057819 */ /* 0x000fe200000006ff */
[----:B-----5:R-:W-:Y:S09]  /*9230*/  ULEA UR24, UR25, UR24, 0x18 ;  /* 0x0000001819187291 */ /* 0x020ff2000f8ec0ff */
[----:B------:R-:W5:Y:S02]  /*9240*/  SYNCS.PHASECHK.TRANS64.TRYWAIT P0, [UR24+0xb0], R5 ;  /* 0x0000b005ff0075a7 */ /* 0x000f640008001118 */
[----:B-----5:R-:W-:Y:S05]  /*9250*/  @!P0 BRA `(.L_x_102) ;  /* 0x000000ac00a48947 */ /* 0x020fea0003800000 */
.L_x_266:
[----:B------:R-:W-:Y:S04]  /*9260*/  BSSY.RECONVERGENT B0, `(.L_x_103) ;  /* 0x0000010000007945 */ /* 0x000fe80003800200 */
[----:B------:R-:W-:Y:S05]  /*9270*/  @!P1 BRA `(.L_x_104) ;  /* 0x0000000000389947 */ /* 0x000fea0003800000 */
[----:B------:R-:W-:Y:S02]  /*9280*/  UIADD3 UR17, UPT, UPT, UR24, 0x90, URZ ;  /* 0x0000009018117890 */ /* 0x000fe4000fffe0ff */
[----:B------:R-:W-:Y:S01]  /*9290*/  UIADD3 UR16, UPT, UPT, UR24, 0x1000, URZ ;  /* 0x0000100018107890 */ /* 0x000fe2000fffe0ff */
[----:B------:R-:W-:Y:S01]  /*92a0*/  UMOV UR12, 0x0 ;  /* 0x00000000000c7882 */ /* 0x000fe20000000000 */
[----:B------:R-:W-:Y:S01]  /*92b0*/  UMOV UR13, 0x10000000 ;  /* 0x10000000000d7882 */ /* 0x000fe20000000000 */
[----:B------:R-:W-:Y:S02]  /*92c0*/  UIADD3 UR10, UPT, UPT, UR18, 0x40, URZ ;  /* 0x00000040120a7890 */ /* 0x000fe4000fffe0ff */
[----:B------:R-:W-:Y:S01]  /*92d0*/  UIADD3 UR8, UPT, UPT, UR24, 0x3000, URZ ;  /* 0x0000300018087890 */ /* 0x000fe2000fffe0ff */
[----:B------:R-:W-:Y:S03]  /*92e0*/  UMOV UR11, UR19 ;  /* 0x00000013000b7c82 */ /* 0x000fe60008000000 */
[----:B------:R1:W-:Y:S01]  /*92f0*/  UTMALDG.2D [UR16], [UR28], desc[UR12] ;  /* 0x00000c101c0075b4 */ /* 0x0003e20008009000 */
[----:B------:R-:W-:Y:S04]  /*9300*/  UMOV UR9, UR17 ;  /* 0x0000001100097c82 */ /* 0x000fe80008000000 */
[----:B------:R1:W-:Y:S02]  /*9310*/  UTMALDG.2D [UR8], [UR28], desc[UR12] ;  /* 0x00000c081c0075b4 */ /* 0x0003e40008009000 */
[----:B-1----:R-:W-:Y:S05]  /*9320*/  BRA.U UP1, `(.L_x_105) ;  /* 0x0000000101047547 */ /* 0x002fea000b800000 */
[----:B----4-:R-:W-:Y:S05]  /*9330*/  BPT.TRAP 0x1 ;  /* 0x000000040000795c */ /* 0x010fea0000300000 */
.L_x_105:
[----:B------:R-:W-:Y:S04]  /*9340*/  HFMA2 R0, -RZ, RZ, 0, 2 ;  /* 0x00004000ff007431 */ /* 0x000fe800000001ff */
[----:B------:R1:W-:Y:S03]  /*9350*/  SYNCS.ARRIVE.TRANS64.RED.A0TR RZ, [UR24+0x90], R0 ;  /* 0x00009000ffff79a7 */ /* 0x0003e60008300418 */
.L_x_104:
[----:B-1--4-:R-:W-:Y:S05]  /*9360*/  BSYNC.RECONVERGENT B0 ;  /* 0x0000000000007941 */ /* 0x012fea0003800200 */
.L_x_103:
[----:B------:R-:W-:Y:S05]  /*9370*/  BRA.U UP1, `(.L_x_106) ;  /* 0x0000000101047547 */ /* 0x000fea000b800000 */
[----:B------:R-:W-:Y:S05]  /*9380*/  BPT.TRAP 0x1 ;  /* 0x000000040000795c */ /* 0x000fea0000300000 */
.L_x_106:
[----:B------:R-:W-:Y:S04]  /*9390*/  UIADD3 UR4, UPT, UPT, UR24, 0x90, URZ ;  /* 0x0000009018047890 */ /* 0x000fe8000fffe0ff */
[----:B------:R-:W-:Y:S09]  /*93a0*/  UPRMT UR4, UR25, 0x654, UR4 ;  /* 0x0000065419047896 */ /* 0x000ff20008000004 */
[----:B------:R-:W-:Y:S01]  /*93b0*/  SYNCS.ARRIVE.TRANS64.RED.A1T0 RZ, [UR4], RZ ;  /* 0x000000ffffff79a7 */ /* 0x000fe20008100404 */
[----:B------:R-:W-:Y:S05]  /*93c0*/  BRA.U UP1, `(.L_x_107) ;  /* 0x0000000101047547 */ /* 0x000fea000b800000 */
[----:B------:R-:W-:Y:S05]  /*93d0*/  BPT.TRAP 0x1 ;  /* 0x000000040000795c */ /* 0x000fea0000300000 */
.L_x_107:
[----:B------:R-:W1:Y:S02]  /*93e0*/  SYNCS.PHASECHK.TRANS64.TRYWAIT P0, [UR24+0xb8], R5 ;  /* 0x0000b805ff0075a7 */ /* 0x000e640008001118 */
[----:B-1----:R-:W-:Y:S05]  /*93f0*/  @!P0 BRA `(.L_x_108) ;  /* 0x000000ac00548947 */ /* 0x002fea0003800000 */
.L_x_268:
[----:B------:R-:W-:Y:S04]  /*9400*/  BSSY.RECONVERGENT B0, `(.L_x_109) ;  /* 0x0000012000007945 */ /* 0x000fe80003800200 */
[----:B------:R-:W-:Y:S05]  /*9410*/  @!P1 BRA `(.L_x_110) ;  /* 0x0000000000409947 */ /* 0x000fea0003800000 */
[----:B------:R-:W-:Y:S02]  /*9420*/  UIADD3 UR13, UPT, UPT, UR24, 0x98, URZ ;  /* 0x00000098180d7890 */ /* 0x000fe4000fffe0ff */
[----:B------:R-:W-:Y:S02]  /*9430*/  UIADD3 UR15, UPT, UPT, UR19, 0x40, URZ ;  /* 0x00000040130f7890 */ /* 0x000fe4000fffe0ff */
[----:B------:R-:W-:Y:S01]  /*9440*/  UIADD3 UR12, UPT, UPT, UR24, 0x5000, URZ ;  /* 0x00005000180c7890 */ /* 0x000fe2000fffe0ff */
[----:B------:R-:W-:Y:S01]  /*9450*/  UMOV UR16, 0x0 ;  /* 0x0000000000107882 */ /* 0x000fe20000000000 */
[----:B------:R-:W-:Y:S01]  /*9460*/  UMOV UR17, 0x10000000 ;  /* 0x1000000000117882 */ /* 0x000fe20000000000 */
[----:B------:R-:W-:Y:S01]  /*9470*/  UMOV UR14, UR18 ;  /* 0x00000012000e7c82 */ /* 0x000fe20008000000 */
[----:B------:R-:W-:Y:S02]  /*9480*/  UIADD3 UR10, UPT, UPT, UR18, 0x40, URZ ;  /* 0x00000040120a7890 */ /* 0x000fe4000fffe0ff */
[----:B------:R-:W-:Y:S03]  /*9490*/  UIADD3 UR8, UPT, UPT, UR24, 0x7000, URZ ;  /* 0x0000700018087890 */ /* 0x000fe6000fffe0ff */
[----:B------:R4:W-:Y:S01]  /*94a0*/  UTMALDG.2D [UR12], [UR28], desc[UR16] ;  /* 0x0000100c1c0075b4 */ /* 0x0009e20008009000 */
[----:B------:R-:W-:Y:S01]  /*94b0*/  UMOV UR9, UR13 ;  /* 0x0000000d00097c82 */ /* 0x000fe20008000000 */
[----:B------:R-:W-:Y:S04]  /*94c0*/  UMOV UR11, UR15 ;  /* 0x0000000f000b7c82 */ /* 0x000fe80008000000 */
[----:B------:R4:W-:Y:S02]  /*94d0*/  UTMALDG.2D [UR8], [UR28], desc[UR16] ;  /* 0x000010081c0075b4 */ /* 0x0009e40008009000 */
[----:B----4-:R-:W-:Y:S05]  /*94e0*/  BRA.U UP1, `(.L_x_111) ;  /* 0x0000000101047547 */ /* 0x010fea000b800000 */
[----:B------:R-:W-:Y:S05]  /*94f0*/  BPT.TRAP 0x1 ;  /* 0x000000040000795c */ /* 0x000fea0000300000 */
.L_x_111:
[----:B-1----:R-:W-:Y:S04]  /*9500*/  HFMA2 R0, -RZ, RZ, 0, 2 ;  /* 0x00004000ff007431 */ /* 0x002fe800000001ff */
[----:B------:R4:W-:Y:S03]  /*9510*/  SYNCS.ARRIVE.TRANS64.RED.A0TR RZ, [UR24+0x98], R0 ;  /* 0x00009800ffff79a7 */ /* 0x0009e60008300418 */
.L_x_110:
[----:B------:R-:W-:Y:S05]  /*9520*/  BSYNC.RECONVERGENT B0 ;  /* 0x0000000000007941 */ /* 0x000fea0003800200 */
.L_x_109:
[----:B------:R-:W-:Y:S05]  /*9530*/  BRA.U UP1, `(.L_x_112) ;  /* 0x0000000101047547 */ /* 0x000fea000b800000 */
[----:B------:R-:W-:Y:S05]  /*9540*/  BPT.TRAP 0x1 ;  /* 0x000000040000795c */ /* 0x000fea0000300000 */
.L_x_112:
[----:B------:R-:W-:Y:S04]  /*9550*/  UIADD3 UR4, UPT, UPT, UR24, 0x98, URZ ;  /* 0x0000009818047890 */ /* 0x000fe8000fffe0ff */
[----:B------:R-:W-:Y:S09]  /*9560*/  UPRMT UR4, UR25, 0x654, UR4 ;  /* 0x0000065419047896 */ /* 0x000ff20008000004 */
[----:B------:R-:W-:Y:S01]  /*9570*/  SYNCS.ARRIVE.TRANS64.RED.A1T0 RZ, [UR4], RZ ;  /* 0x000000ffffff79a7 */ /* 0x000fe20008100404 */
[----:B------:R-:W-:Y:S05]  /*9580*/  BRA.U UP1, `(.L_x_113) ;  /* 0x0000000101047547 */ /* 0x000fea000b800000 */
[----:B------:R-:W-:Y:S05]  /*9590*/  BPT.TRAP 0x1 ;  /* 0x000000040000795c */ /* 0x000fea0000300000 */
.L_x_113:
[----:B------:R-:W5:Y:S02]  /*95a0*/  SYNCS.PHASECHK.TRANS64.TRYWAIT P0, [UR24+0xc0], R5 ;  /* 0x0000c005ff0075a7 */ /* 0x000f640008001118 */
[----:B-----5:R-:W-:Y:S05]  /*95b0*/  @!P0 BRA `(.L_x_114) ;  /* 0x000000a800fc8947 */ /* 0x020fea0003800000 */
.L_x_270:
        /* <DEDUP_REMOVED lines=14> */
[----:B-1----:R-:W-:Y:S05]  /*96a0*/  BRA.U UP1, `(.L_x_117) ;  /* 0x0000000101047547 */ /* 0x002fea000b800000 */
[----:B------:R-:W-:Y:S05]  /*96b0*/  BPT.TRAP 0x1 ;  /* 0x000000040000795c */ /* 0x000fea0000300000 */
.L_x_117:
[----:B----4-:R-:W-:Y:S04]  /*96c0*/  HFMA2 R0, -RZ, RZ, 0, 2 ;  /* 0x00004000ff007431 */ /* 0x010fe800000001ff */
[----:B------:R1:W-:Y:S03]  /*96d0*/  SYNCS.ARRIVE.TRANS64.RED.A0TR RZ, [UR24+0xa0], R0 ;  /* 0x0000a000ffff79a7 */ /* 0x0003e60008300418 */
.L_x_116:
[----:B------:R-:W-:Y:S05]  /*96e0*/  BSYNC.RECONVERGENT B0 ;  /* 0x0000000000007941 */ /* 0x000fea0003800200 */
.L_x_115:
[----:B------:R-:W-:Y:S05]  /*96f0*/  BRA.U UP1, `(.L_x_118) ;  /* 0x0000000101047547 */ /* 0x000fea000b800000 */
[----:B------:R-:W-:Y:S05]  /*9700*/  BPT.TRAP 0x1 ;  /* 0x000000040000795c */ /* 0x000fea0000300000 */
.L_x_118:
[----:B------:R-:W-:Y:S04]  /*9710*/  UIADD3 UR4, UPT, UPT, UR24, 0xa0, URZ ;  /* 0x000000a018047890 */ /* 0x000fe8000fffe0ff */
[----:B------:R-:W-:Y:S09]  /*9720*/  UPRMT UR4, UR25, 0x654, UR4 ;  /* 0x0000065419047896 */ /* 0x000ff20008000004 */
[----:B------:R-:W-:Y:S01]  /*9730*/  SYNCS.ARRIVE.TRANS64.RED.A1T0 RZ, [UR4], RZ ;  /* 0x000000ffffff79a7 */ /* 0x000fe20008100404 */
[----:B------:R-:W-:Y:S05]  /*9740*/  BRA.U UP1, `(.L_x_119) ;  /* 0x0000000101047547 */ /* 0x000fea000b800000 */
[----:B------:R-:W-:Y:S05]  /*9750*/  BPT.TRAP 0x1 ;  /* 0x000000040000795c */ /* 0x000fea0000300000 */
.L_x_119:
[----:B------:R-:W5:Y:S02]  /*9760*/  SYNCS.PHASECHK.TRANS64.TRYWAIT P0, [UR24+0xc8], R5 ;  /* 0x0000c805ff0075a7 */ /* 0x000f640008001118 */
[----:B-----5:R-:W-:Y:S05]  /*9770*/  @!P0 BRA `(.L_x_120) ;  /* 0x000000a800a48947 */ /* 0x020fea0003800000 */
.L_x_272:
        /* <DEDUP_REMOVED lines=16> */
.L_x_123:
[----:B----4-:R-:W-:Y:S04]  /*9880*/  HFMA2 R0, -RZ, RZ, 0, 2 ;  /* 0x00004000ff007431 */ /* 0x010fe800000001ff */
[----:B------:R1:W-:Y:S03]  /*9890*/  SYNCS.ARRIVE.TRANS64.RED.A0TR RZ, [UR24+0xa8], R0 ;  /* 0x0000a800ffff79a7 */ /* 0x0003e60008300418 */
.L_x_122:
[----:B------:R-:W-:Y:S05]  /*98a0*/  BSYNC.RECONVERGENT B0 ;  /* 0x0000000000007941 */ /* 0x000fea0003800200 */
.L_x_121:
[----:B------:R-:W-:Y:S05]  /*98b0*/  BRA.U UP1, `(.L_x_124) ;  /* 0x0000000101047547 */ /* 0x000fea000b800000 */
[----:B------:R-:W-:Y:S05]  /*98c0*/  BPT.TRAP 0x1 ;  /* 0x000000040000795c */ /* 0x000fea0000300000 */
.L_x_124:
[----:B------:R-:W-:Y:S01]  /*98d0*/  UIADD3 UR4, UPT, UPT, UR24, 0xa8, URZ ;  /* 0x000000a818047890 */ /* 0x000fe2000fffe0ff */
[----:B------:R-:W-:Y:S01]  /*98e0*/  LOP3.LUT R19, R19, 0x1, RZ, 0x3c, !PT ;  /* 0x0000000113137812 */ /* 0x000fe200078e3cff */
[----:B------:R-:W-:Y:S02]  /*98f0*/  UISETP.NE.AND UP0, UPT, UR37, 0x8, UPT ;  /* 0x000000082500788c */ /* 0x000fe4000bf05270 */
[----:B------:R-:W-:Y:S09]  /*9900*/  UPRMT UR4, UR25, 0x654, UR4 ;  /* 0x0000065419047896 */ /* 0x000ff20008000004 */
[----:B------:R-:W-:Y:S01]  /*9910*/  SYNCS.ARRIVE.TRANS64.RED.A1T0 RZ, [UR4], RZ ;  /* 0x000000ffffff79a7 */ /* 0x000fe20008100404 */
[----:B------:R-:W-:Y:S05]  /*9920*/  BRA.U UP0, `(.L_x_125) ;  /* 0x0000000100047547 */ /* 0x000fea000b800000 */
[----:B------:R-:W-:Y:S05]  /*9930*/  BPT.TRAP 0x1 ;  /* 0x000000040000795c */ /* 0x000fea0000300000 */
.L_x_125:
[----:B------:R-:W-:Y:S01]  /*9940*/  ULEA UR8, UR5, UR24, 0x3 ;  /* 0x0000001805087291 */ /* 0x000fe2000f8e18ff */
[----:B-1----:R-:W-:Y:S08]  /*9950*/  SHF.L.U32 R5, R18, 0x1f, RZ ;  /* 0x0000001f12057819 */ /* 0x002ff000000006ff */
[----:B------:R-:W1:Y:S02]  /*9960*/  SYNCS.PHASECHK.TRANS64.TRYWAIT P0, [UR8+0x1a0], R5 ;  /* 0x0001a005ff0075a7 */ /* 0x000e640008001108 */
[----:B-1----:R-:W-:Y:S05]  /*9970*/  @!P0 BRA `(.L_x_126) ;  /* 0x000000a8003c8947 */ /* 0x002fea0003800000 */
.L_x_274:
[----:B------:R-:W-:Y:S09]  /*9980*/  UIMAD UR4, UR5, 0x14, UR36 ;  /* 0x00000014050478a4 */ /* 0x000ff2000f8e0224 */
[----:B--2---:R-:W2:Y:S04]  /*9990*/  LDS R6, [UR4] ;  /* 0x00000004ff067984 */ /* 0x004ea80008000800 */
[----:B-1----:R-:W1:Y:S04]  /*99a0*/  LDS R5, [UR4+0x4] ;  /* 0x00000404ff057984 */ /* 0x002e680008000800 */
[----:B------:R-:W3:Y:S04]  /*99b0*/  LDS.U16 R4, [UR4+0x12] ;  /* 0x00001204ff047984 */ /* 0x000ee80008000400 */
[----:B------:R-:W3:Y:S04]  /*99c0*/  LDS R16, [UR4+0x8] ;  /* 0x00000804ff107984 */ /* 0x000ee80008000800 */
[----:B----4-:R-:W4:Y:S01]  /*99d0*/  LDS R0, [UR4+0xc] ;  /* 0x00000c04ff007984 */ /* 0x010f220008000800 */
[----:B------:R-:W-:Y:S01]  /*99e0*/  @!PT LDS RZ, [RZ] ;  /* 0x00000000fffff984 */ /* 0x000fe20000000800 */
[----:B------:R-:W-:Y:S01]  /*99f0*/  @!PT LDS RZ, [RZ] ;  /* 0x00000000fffff984 */ /* 0x000fe20000000800 */
[----:B------:R-:W-:Y:S01]  /*9a00*/  @!PT LDS RZ, [RZ] ;  /* 0x00000000fffff984 */ /* 0x000fe20000000800 */
[----:B------:R-:W-:Y:S01]  /*9a10*/  @!PT LDS RZ, [RZ] ;  /* 0x00000000fffff984 */ /* 0x000fe20000000800 */
[----:B------:R5:W-:Y:S06]  /*9a20*/  MEMBAR.ALL.CTA ;  /* 0x0000000000007992 */ /* 0x000bec0000008000 */
[----:B-----5:R-:W3:Y:S01]  /*9a30*/  FENCE.VIEW.ASYNC.S ;  /* 0x00000000000073c6 */ /* 0x020ee20000000000 */
[----:B--2---:R-:W-:Y:S02]  /*9a40*/  R2UR UR18, R6 ;  /* 0x00000000061272ca */ /* 0x004fe400000e0000 */
[----:B-1----:R-:W-:Y:S01]  /*9a50*/  R2UR UR19, R5 ;  /* 0x00000000051372ca */ /* 0x002fe200000e0000 */
[----:B------:R-:W-:Y:S03]  /*9a60*/  @!UPT UIADD3 URZ, UPT, UPT, URZ, URZ, URZ ;  /* 0x000000fffffff290 */ /* 0x000fe6000fffe0ff */
[----:B------:R-:W-:Y:S11]  /*9a70*/  BRA.U UP0, `(.L_x_127) ;  /* 0x0000000100047547 */ /* 0x000ff6000b800000 */
[----:B------:R-:W-:Y:S05]  /*9a80*/  BPT.TRAP 0x1 ;  /* 0x000000040000795c */ /* 0x000fea0000300000 */
.L_x_127:
[----:B------:R-:W-:Y:S01]  /*9a90*/  UIADD3 UR8, UPT, UPT, UR8, 0x1e0, URZ ;  /* 0x000001e008087890 */ /* 0x000fe2000fffe0ff */
[----:B----4-:R-:W-:Y:S03]  /*9aa0*/  ISETP.NE.AND P0, PT, R0, RZ, PT ;  /* 0x000000ff0000720c */ /* 0x010fe60003f05270 */
[----:B------:R-:W-:Y:S09]  /*9ab0*/  UPRMT UR8, UR25, 0x654, UR8 ;  /* 0x0000065419087896 */ /* 0x000ff20008000008 */
[----:B---3--:R-:W-:Y:S01]  /*9ac0*/  SYNCS.ARRIVE.TRANS64.RED.A1T0 RZ, [UR8], RZ ;  /* 0x000000ffffff79a7 */ /* 0x008fe20008100408 */
[----:B------:R-:W-:Y:S04]  /*9ad0*/  UIADD3 UR8, UPT, UPT, UR5, 0x1, URZ ;  /* 0x0000000105087890 */ /* 0x000fe8000fffe0ff */
[----:B------:R-:W-:Y:S04]  /*9ae0*/  UISETP.NE.AND UP0, UPT, UR8, 0x8, UPT ;  /* 0x000000080800788c */ /* 0x000fe8000bf05270 */
[----:B------:R-:W-:Y:S02]  /*9af0*/  USEL UR4, URZ, 0x1, UP0 ;  /* 0x00000001ff047887 */ /* 0x000fe40008000000 */
[----:B------:R-:W-:Y:S02]  /*9b00*/  USEL UR5, UR8, URZ, UP0 ;  /* 0x000000ff08057287 */ /* 0x000fe40008000000 */
[----:B------:R-:W-:Y:S02]  /*9b10*/  UPLOP3.LUT UP0, UPT, UPT, UPT, UPT, 0x80, 0x8 ;  /* 0x000000000008789c */ /* 0x000fe40003f0f070 */
[----:B------:R-:W-:Y:S01]  /*9b20*/  LOP3.LUT R18, R18, UR4, RZ, 0x3c, !PT ;  /* 0x0000000412127c12 */ /* 0x000fe2000f8e3cff */
[----:B------:R-:W-:Y:S08]  /*9b30*/  @P0 BRA `(.L_x_128) ;  /* 0xffffffec00c80947 */ /* 0x000ff0000383ffff */
[----:B------:R-:W-:Y:S05]  /*9b40*/  BRA.U UP1, `(.L_x_129) ;  /* 0x0000000101047547 */ /* 0x000fea000b800000 */
[----:B------:R-:W-:Y:S05]  /*9b50*/  BPT.TRAP 0x1 ;  /* 0x000000040000795c */ /* 0x000fea0000300000 */
.L_x_129:
[----:B------:R-:W-:-:S04]  /*9b60*/  SHF.L.U32 R3, R19, 0x1f, RZ ;  /* 0x0000001f13037819 */ /* 0x000fc800000006ff */
[----:B------:R-:W1:Y:S02]  /*9b70*/  SYNCS.PHASECHK.TRANS64.TRYWAIT P0, [UR24+0xb0], R3 ;  /* 0x0000b003ff0075a7 */ /* 0x000e640008001118 */
[----:B-1----:R-:W-:Y:S05]  /*9b80*/  @!P0 BRA `(.L_x_130) ;  /* 0x000000a400d08947 */ /* 0x002fea0003800000 */
.L_x_276:
[----:B------:R-:W-:Y:S05]  /*9b90*/  BRA.U UP1, `(.L_x_131) ;  /* 0x0000000101047547 */ /* 0x000fea000b800000 */
[----:B------:R-:W-:Y:S05]  /*9ba0*/  BPT.TRAP 0x1 ;  /* 0x000000040000795c */ /* 0x000fea0000300000 */
.L_x_131:
[----:B------:R-:W2:Y:S02]  /*9bb0*/  SYNCS.PHASECHK.TRANS64.TRYWAIT P0, [UR24+0xb8], R3 ;  /* 0x0000b803ff0075a7 */ /* 0x000ea40008001118 */
[----:B--2---:R-:W-:Y:S05]  /*9bc0*/  @!P0 BRA `(.L_x_132) ;  /* 0x000000a400d88947 */ /* 0x004fea0003800000 */
.L_x_278:
[----:B------:R-:W-:Y:S05]  /*9bd0*/  BRA.U UP1, `(.L_x_133) ;  /* 0x0000000101047547 */ /* 0x000fea000b800000 */
[----:B------:R-:W-:Y:S05]  /*9be0*/  BPT.TRAP 0x1 ;  /* 0x000000040000795c */ /* 0x000fea0000300000 */
.L_x_133:
[----:B------:R-:W2:Y:S02]  /*9bf0*/  SYNCS.PHASECHK.TRANS64.TRYWAIT P0, [UR24+0xc0], R3 ;  /* 0x0000c003ff0075a7 */ /* 0x000ea40008001118 */
[----:B--2---:R-:W-:Y:S05]  /*9c00*/  @!P0 BRA `(.L_x_134) ;  /* 0x000000a400e08947 */ /* 0x004fea0003800000 */
.L_x_280:
[----:B------:R-:W-:Y:S05]  /*9c10*/  BRA.U UP1, `(.L_x_135) ;  /* 0x0000000101047547 */ /* 0x000fea000b800000 */
[----:B------:R-:W-:Y:S05]  /*9c20*/  BPT.TRAP 0x1 ;  /* 0x000000040000795c */ /* 0x000fea0000300000 */
.L_x_135:
[----:B-1----:R-:W-:Y:S02]  /*9c30*/  SHF.L.U32 R3, R19, 0x1f, RZ ;  /* 0x0000001f13037819 */ /* 0x002fe400000006ff */
[----:B------:R-:W-:-:S04]  /*9c40*/  MOV R0, UR24 ;  /* 0x0000001800007c02 */ /* 0x000fc80008000f00 */
[----:B------:R1:W2:Y:S03]  /*9c50*/  SYNCS.PHASECHK.TRANS64.TRYWAIT P0, [R0+URZ+0xc8], R3 ;  /* 0x0000c803000075a7 */ /* 0x0002a600080011ff */
[----:B--2---:R-:W-:Y:S05]  /*9c60*/  @!P0 NANOSLEEP.SYNCS 0x989680 ;  /* 0x009896800000895d */ /* 0x004fea0003900000 */
[----:B------:R-:W2:Y:S02]  /*9c70*/  @!P0 SYNCS.PHASECHK.TRANS64 P0, [R0+URZ+0xc8], R3 ;  /* 0x0000c803000085a7 */ /* 0x000ea400080010ff */
[----:B--2---:R-:W-:Y:S05]  /*9c80*/  @P0 EXIT ;  /* 0x000000000000094d */ /* 0x004fea0003800000 */
[----:B------:R-:W-:Y:S05]  /*9c90*/  BRA `(.L_x_135) ;  /* 0xfffffffc00e47947 */ /* 0x000fea000383ffff */
.L_x_94:
[----:B------:R-:W-:-:S09]  /*9ca0*/  UISETP.NE.AND UP0, UPT, UR21, 0x4, UPT ;  /* 0x000000041500788c */ /* 0x000fd2000bf05270 */
[----:B------:R-:W-:Y:S05]  /*9cb0*/  BRA.U UP0, `(.L_x_136) ;  /* 0x0000006d00f07547 */ /* 0x000fea000b800000 */
.L_x_137:
[----:B------:R-:W-:-:S08]  /*9cc0*/  NOP ;  /* 0x0000000000007918 */ /* 0x000fd00000000000 */
[----:B------:R-:W2:Y:S02]  /*9cd0*/  USETMAXREG.TRY_ALLOC.CTAPOOL UP0, 0xe8 ;  /* 0x000000e8000079c8 */ /* 0x000ea40008000600 */
[----:B--2---:R-:W-:Y:S05]  /*9ce0*/  BRA.U !UP0, `(.L_x_137) ;  /* 0xfffffffd08f47547 */ /* 0x004fea000b83ffff */
[----:B------:R-:W2:Y:S08]  /*9cf0*/  S2UR UR52, SR_CgaCtaId ;  /* 0x00000000003479c3 */ /* 0x000eb00000008800 */
[----:B------:R-:W-:Y:S01]  /*9d00*/  BAR.SYNC.DEFER_BLOCKING 0x6, 0xa0 ;  /* 0x0182800000007b1d */ /* 0x000fe20000010000 */
[C---:B-----5:R-:W-:Y:S01]  /*9d10*/  IMAD.SHL.U32 R5, R142.reuse, 0x40, RZ ;  /* 0x000000408e057824 */ /* 0x060fe200078e00ff */
[C---:B------:R-:W-:Y:S01]  /*9d20*/  LOP3.LUT P1, RZ, R142.reuse, 0x2, RZ, 0xc0, !PT ;  /* 0x000000028eff7812 */ /* 0x040fe2000782c0ff */
[C---:B------:R-:W-:Y:S01]  /*9d30*/  IMAD.SHL.U32 R2, R142.reuse, 0x20, RZ ;  /* 0x000000208e027824 */ /* 0x040fe200078e00ff */
[----:B------:R-:W-:Y:S01]  /*9d40*/  PLOP3.LUT P2, PT, PT, PT, PT, 0x80, 0x8 ;  /* 0x000000000008781c */ /* 0x000fe20003f4f070 */
[----:B------:R-:W-:Y:S01]  /*9d50*/  IMAD.U32 R4, R142, 0x10000, RZ ;  /* 0x000100008e047824 */ /* 0x000fe200078e00ff */
[----:B------:R-:W-:Y:S01]  /*9d60*/  UMOV UR43, 0x400 ;  /* 0x00000400002b7882 */ /* 0x000fe20000000000 */
[----:B------:R-:W-:Y:S01]  /*9d70*/  LOP3.LUT R3, R5, 0x1c0, RZ, 0xc0, !PT ;  /* 0x000001c005037812 */ /* 0x000fe200078ec0ff */
[----:B------:R-:W3:Y:S01]  /*9d80*/  SHFL.IDX PT, R143, R128, RZ, 0x1f ;  /* 0x00001fff808f7589 */ /* 0x000ee200000e0000 */
[----:B------:R-:W-:Y:S01]  /*9d90*/  LOP3.LUT R2, R2, 0x200, RZ, 0xc0, !PT ;  /* 0x0000020002027812 */ /* 0x000fe200078ec0ff */
[----:B------:R-:W-:Y:S01]  /*9da0*/  IMAD.SHL.U32 R0, R142, 0x8, RZ ;  /* 0x000000088e007824 */ /* 0x000fe200078e00ff */
[----:B------:R-:W-:Y:S01]  /*9db0*/  LOP3.LUT R3, R3, 0x28, R142, 0xf8, !PT ;  /* 0x0000002803037812 */ /* 0x000fe200078ef88e */
[----:B------:R-:W-:Y:S01]  /*9dc0*/  IMAD.MOV.U32 R141, RZ, RZ, 0x10 ;  /* 0x00000010ff8d7424 */ /* 0x000fe200078e00ff */
[----:B------:R-:W-:Y:S01]  /*9dd0*/  LOP3.LUT R2, R2, 0x1000, R5, 0xf8, !PT ;  /* 0x0000100002027812 */ /* 0x000fe200078ef805 */
[----:B------:R-:W-:Y:S01]  /*9de0*/  UMOV UR58, URZ ;  /* 0x000000ff003a7c82 */ /* 0x000fe20008000000 */
[----:B------:R-:W-:Y:S01]  /*9df0*/  LOP3.LUT R5, R4, 0x600000, RZ, 0xc0, !PT ;  /* 0x0060000004057812 */ /* 0x000fe200078ec0ff */
[----:B------:R-:W-:Y:S01]  /*9e00*/  UMOV UR59, URZ ;  /* 0x000000ff003b7c82 */ /* 0x000fe20008000000 */
[----:B------:R-:W-:Y:S01]  /*9e10*/  LOP3.LUT R3, R3, 0x38, R0, 0x78, !PT ;  /* 0x0000003803037812 */ /* 0x000fe200078e7800 */
[----:B------:R-:W1:Y:S01]  /*9e20*/  LDCU.64 UR38, c[0x0][0x888] ;  /* 0x00011100ff2677ac */ /* 0x000e620008000a00 */
[----:B------:R-:W-:Y:S01]  /*9e30*/  LOP3.LUT R142, R142, 0x60, RZ, 0xc0, !PT ;  /* 0x000000608e8e7812 */ /* 0x000fe200078ec0ff */
[----:B------:R-:W-:Y:S01]  /*9e40*/  IMAD.MOV.U32 R138, RZ, RZ, 0x1 ;  /* 0x00000001ff8a7424 */ /* 0x000fe200078e00ff */
[----:B------:R-:W-:Y:S01]  /*9e50*/  LOP3.LUT R139, R2, R3, RZ, 0xfc, !PT ;  /* 0x00000003028b7212 */ /* 0x000fe200078efcff */
[----:B------:R-:W1:Y:S01]  /*9e60*/  LDCU.64 UR48, c[0x0][0xb18] ;  /* 0x00016300ff3077ac */ /* 0x000e620008000a00 */
[----:B------:R-:W-:Y:S01]  /*9e70*/  IMAD.MOV.U32 R137, RZ, RZ, RZ ;  /* 0x000000ffff897224 */ /* 0x000fe200078e00ff */
[----:B------:R-:W-:-:S02]  /*9e80*/  PRMT R136, RZ, 0x7610, R136 ;  /* 0x00007610ff887816 */ /* 0x000fc40000000088 */
[----:B------:R-:W-:Y:S01]  /*9e90*/  CS2R R134, SRZ ;  /* 0x0000000000867805 */ /* 0x000fe2000001ff00 */
[----:B--2---:R-:W-:Y:S01]  /*9ea0*/  ULEA UR43, UR52, UR43, 0x18 ;  /* 0x0000002b342b7291 */ /* 0x004fe2000f8ec0ff */
[----:B------:R-:W-:Y:S01]  /*9eb0*/  SEL R141, R141, 0xfffffff0, !P1 ;  /* 0xfffffff08d8d7807 */ /* 0x000fe20004800000 */
[----:B------:R-:W2:Y:S01]  /*9ec0*/  LDCU.64 UR46, c[0x0][0xb20] ;  /* 0x00016400ff2e77ac */ /* 0x000ea20008000a00 */
[----:B---3--:R-:W-:Y:S01]  /*9ed0*/  ISETP.NE.AND P0, PT, R143, 0x4, PT ;  /* 0x000000048f00780c */ /* 0x008fe20003f05270 */
[----:B------:R-:W3:Y:S05]  /*9ee0*/  LDCU.64 UR44, c[0x0][0x8b0] ;  /* 0x00011600ff2c77ac */ /* 0x000eea0008000a00 */
[----:B------:R-:W4:Y:S01]  /*9ef0*/  LDS R140, [UR43+0x360] ;  /* 0x0003602bff8c7984 */ /* 0x000f220008000800 */
[----:B------:R-:W-:Y:S01]  /*9f00*/  UIADD3 UR4, UPT, UPT, UR43, 0x1000, URZ ;  /* 0x000010002b047890 */ /* 0x000fe2000fffe0ff */
[----:B------:R-:W-:Y:S01]  /*9f10*/  UMOV UR5, URZ ;  /* 0x000000ff00057c82 */ /* 0x000fe20008000000 */
[----:B----4-:R-:W-:-:S04]  /*9f20*/  IMAD.IADD R140, R140, 0x1, R5 ;  /* 0x000000018c8c7824 */ /* 0x010fc800078e0205 */
[----:B-123--:R-:W-:Y:S06]  /*9f30*/  @P0 BRA `(.L_x_138) ;  /* 0x00000000007c0947 */ /* 0x00efec0003800000 */
[----:B------:R-:W1:Y:S01]  /*9f40*/  LDC.64 R36, c[0x0][0xa00] ;  /* 0x00028000ff247b82 */ /* 0x000e620000000a00 */
[----:B------:R-:W2:Y:S01]  /*9f50*/  LDCU UR6, c[0x0][0xc1c] ;  /* 0x00018380ff0677ac */ /* 0x000ea20008000800 */
[----:B------:R-:W3:Y:S06]  /*9f60*/  LDCU.64 UR58, c[0x0][0xb00] ;  /* 0x00016000ff3a77ac */ /* 0x000eec0008000a00 */
[----:B------:R-:W1:Y:S01]  /*9f70*/  LDC.64 R38, c[0x0][0xa08] ;  /* 0x00028200ff267b82 */ /* 0x000e620000000a00 */
[----:B------:R-:W-:-:S07]  /*9f80*/  ELECT P0, URZ, PT ;  /* 0x0000000000ff782f */ /* 0x000fce0003800000 */
[----:B------:R-:W4:Y:S01]  /*9f90*/  LDC.64 R32, c[0x0][0xa10] ;  /* 0x00028400ff207b82 */ /* 0x000f220000000a00 */
[----:B--2---:R-:W-:-:S04]  /*9fa0*/  UIADD3 UR6, UPT, UPT, UR28, UR6, URZ ;  /* 0x000000061c067290 */ /* 0x004fc8000fffe0ff */
[----:B------:R-:W-:-:S03]  /*9fb0*/  UIMAD UR6, UR6, 0xe, URZ ;  /* 0x0000000e060678a4 */ /* 0x000fc6000f8e02ff */
[----:B------:R-:W4:Y:S01]  /*9fc0*/  LDC.64 R34, c[0x0][0xa18] ;  /* 0x00028600ff227b82 */ /* 0x000f220000000a00 */
[----:B---3--:R-:W-:-:S07]  /*9fd0*/  UIMAD.WIDE.U32 UR58, UR6, 0x80, UR58 ;  /* 0x00000080063a78a5 */ /* 0x008fce000f8e003a */
[----:B------:R-:W2:Y:S01]  /*9fe0*/  LDC.64 R28, c[0x0][0xa20] ;  /* 0x00028800ff1c7b82 */ /* 0x000ea20000000a00 */
[----:B-1----:R1:W-:Y:S07]  /*9ff0*/  @P0 STS.128 [UR43+0x400], R36 ;  /* 0x00040024ff000988 */ /* 0x0023ee0008000c2b */
[----:B------:R-:W2:Y:S08]  /*a000*/  LDC.64 R30, c[0x0][0xa28] ;  /* 0x00028a00ff1e7b82 */ /* 0x000eb00000000a00 */
[----:B------:R-:W3:Y:S01]  /*a010*/  LDC.64 R24, c[0x0][0xa30] ;  /* 0x00028c00ff187b82 */ /* 0x000ee20000000a00 */
[----:B----4-:R1:W-:Y:S07]  /*a020*/  @P0 STS.128 [UR43+0x410], R32 ;  /* 0x00041020ff000988 */ /* 0x0103ee0008000c2b */
[----:B------:R-:W3:Y:S08]  /*a030*/  LDC.64 R26, c[0x0][0xa38] ;  /* 0x00028e00ff1a7b82 */ /* 0x000ef00000000a00 */
[----:B------:R-:W4:Y:S01]  /*a040*/  LDC.64 R20, c[0x0][0xa40] ;  /* 0x00029000ff147b82 */ /* 0x000f220000000a00 */
[----:B--2---:R1:W-:Y:S07]  /*a050*/  @P0 STS.128 [UR43+0x420], R28 ;  /* 0x0004201cff000988 */ /* 0x0043ee0008000c2b */
[----:B------:R-:W4:Y:S08]  /*a060*/  LDC.64 R22, c[0x0][0xa48] ;  /* 0x00029200ff167b82 */ /* 0x000f300000000a00 */
[----:B------:R-:W2:Y:S01]  /*a070*/  LDC.64 R12, c[0x0][0xa50] ;  /* 0x00029400ff0c7b82 */ /* 0x000ea20000000a00 */
[----:B---3--:R1:W-:Y:S07]  /*a080*/  @P0 STS.128 [UR43+0x430], R24 ;  /* 0x00043018ff000988 */ /* 0x0083ee0008000c2b */
[----:B------:R-:W2:Y:S08]  /*a090*/  LDC.64 R14, c[0x0][0xa58] ;  /* 0x00029600ff0e7b82 */ /* 0x000eb00000000a00 */
[----:B------:R-:W3:Y:S01]  /*a0a0*/  LDC.64 R8, c[0x0][0xa60] ;  /* 0x00029800ff087b82 */ /* 0x000ee20000000a00 */
[----:B----4-:R1:W-:Y:S07]  /*a0b0*/  @P0 STS.128 [UR43+0x440], R20 ;  /* 0x00044014ff000988 */ /* 0x0103ee0008000c2b */
[----:B------:R-:W3:Y:S08]  /*a0c0*/  LDC.64 R10, c[0x0][0xa68] ;  /* 0x00029a00ff0a7b82 */ /* 0x000ef00000000a00 */
[----:B------:R-:W4:Y:S01]  /*a0d0*/  LDC.64 R4, c[0x0][0xa70] ;  /* 0x00029c00ff047b82 */ /* 0x000f220000000a00 */
[----:B--2---:R1:W-:Y:S07]  /*a0e0*/  @P0 STS.128 [UR43+0x450], R12 ;  /* 0x0004500cff000988 */ /* 0x0043ee0008000c2b */
[----:B------:R-:W4:Y:S01]  /*a0f0*/  LDC.64 R6, c[0x0][0xa78] ;  /* 0x00029e00ff067b82 */ /* 0x000f220000000a00 */
[----:B---3--:R1:W-:Y:S04]  /*a100*/  @P0 STS.128 [UR43+0x460], R8 ;  /* 0x00046008ff000988 */ /* 0x0083e80008000c2b */
[----:B----4-:R1:W-:Y:S01]  /*a110*/  @P0 STS.128 [UR43+0x470], R4 ;  /* 0x00047004ff000988 */ /* 0x0103e20008000c2b */
[----:B------:R-:W-:Y:S01]  /*a120*/  NOP ;  /* 0x0000000000007918 */ /* 0x000fe20000000000 */
.L_x_138:
[----:B------:R-:W-:Y:S01]  /*a130*/  MOV R129, UR4 ;  /* 0x0000000400817c02 */ /* 0x000fe20008000f00 */
[----:B------:R-:W-:Y:S01]  /*a140*/  UMOV UR54, URZ ;  /* 0x000000ff00367c82 */ /* 0x000fe20008000000 */
[----:B------:R-:W-:Y:S01]  /*a150*/  SHF.L.U32 R139, R139, 0x1, RZ ;  /* 0x000000018b8b7819 */ /* 0x000fe200000006ff */
[----:B------:R-:W-:-:S06]  /*a160*/  UMOV UR53, URZ ;  /* 0x000000ff00357c82 */ /* 0x000fcc0008000000 */
.L_x_192:
[----:B------:R-:W-:Y:S01]  /*a170*/  LOP3.LUT R0, R136, 0xffff, RZ, 0xc0, !PT ;  /* 0x0000ffff88007812 */ /* 0x000fe200078ec0ff */
[----:B-1----:R-:W1:Y:S03]  /*a180*/  LDC.64 R8, c[0x0][0x390] ;  /* 0x0000e400ff087b82 */ /* 0x002e660000000a00 */
        /* <DEDUP_REMOVED lines=16> */
[----:B------:R-:W-:Y:S02]  /*a290*/  ISETP.NE.OR P0, PT, R143, 0x4, !P2 ;  /* 0x000000048f00780c */ /* 0x000fe40005705670 */
[----:B------:R-:W-:Y:S02]  /*a2a0*/  R2UR UR56, R2 ;  /* 0x00000000023872ca */ /* 0x000fe400000e0000 */
[----:B------:R-:W-:Y:S09]  /*a2b0*/  R2UR UR57, R3 ;  /* 0x00000000033972ca */ /* 0x000ff200000e0000 */
[----:B-1-3--:R-:W-:Y:S06]  /*a2c0*/  @P0 BRA `(.L_x_139) ;  /* 0x0000000000ec0947 */ /* 0x00afec0003800000 */
[----:B------:R-:W-:Y:S01]  /*a2d0*/  IMAD.U32 R11, RZ, RZ, UR43 ;  /* 0x0000002bff0b7e24 */ /* 0x000fe2000f8e00ff */
[----:B------:R-:W1:Y:S01]  /*a2e0*/  S2R R0, SR_LANEID ;  /* 0x0000000000007919 */ /* 0x000e620000000000 */
[----:B------:R-:W-:Y:S01]  /*a2f0*/  ELECT P0, URZ, PT ;  /* 0x0000000000ff782f */ /* 0x000fe20003800000 */
[----:B------:R-:W-:Y:S01]  /*a300*/  BSSY.RECONVERGENT B0, `(.L_x_140) ;  /* 0x0000032000007945 */ /* 0x000fe20003800200 */
[----:B-1----:R-:W-:Y:S05]  /*a310*/  IMAD.SHL.U32 R0, R0, 0x4, RZ ;  /* 0x0000000400007824 */ /* 0x002fea00078e00ff */
[----:B------:R-:W-:Y:S06]  /*a320*/  IADD3 R11, PT, PT, R0, 0x400, R11 ;  /* 0x00000400000b7810 */ /* 0x000fec0007ffe00b */
[----:B------:R-:W-:Y:S05]  /*a330*/  @!P0 BRA `(.L_x_141) ;  /* 0x0000000000b88947 */ /* 0x000fea0003800000 */
[----:B------:R-:W-:Y:S01]  /*a340*/  STS [UR43+0x430], RZ ;  /* 0x000430ffff007988 */ /* 0x000fe2000800082b */
[----:B------:R-:W-:Y:S01]  /*a350*/  ISETP.NE.U32.AND P0, PT, RZ, UR46, PT ;  /* 0x0000002eff007c0c */ /* 0x000fe2000bf05070 */
[C---:B------:R-:W-:Y:S01]  /*a360*/  IMAD.WIDE R6, R16.reuse, 0xc, R8 ;  /* 0x0000000c10067825 */ /* 0x040fe200078e0208 */
[----:B------:R-:W-:Y:S02]  /*a370*/  UIADD3 UR4, UPT, UPT, UR43, 0x400, URZ ;  /* 0x000004002b047890 */ /* 0x000fe4000fffe0ff */
[----:B------:R-:W-:Y:S02]  /*a380*/  ISETP.NE.AND.EX P1, PT, RZ, UR47, PT, P0 ;  /* 0x0000002fff007c0c */ /* 0x000fe4000bf25300 */
[----:B------:R-:W2:Y:S01]  /*a390*/  LDG.E R18, desc[UR50][R6.64] ;  /* 0x0000003206127981 */ /* 0x000ea2000c1e1900 */
[C---:B------:R-:W-:Y:S03]  /*a3a0*/  LEA R2, P0, R16.reuse, RZ, 0x3 ;  /* 0x000000ff10027211 */ /* 0x040fe600078018ff */
[----:B------:R1:W3:Y:S01]  /*a3b0*/  LDG.E R5, desc[UR50][R6.64+0x4] ;  /* 0x0000043206057981 */ /* 0x0002e2000c1e1900 */
[----:B------:R-:W-:Y:S06]  /*a3c0*/  LEA.HI.X.SX32 R3, R16, RZ, 0x3, P0 ;  /* 0x000000ff10037211 */ /* 0x000fec00000f1eff */
[C---:B------:R-:W-:Y:S04]  /*a3d0*/  @P1 IADD3 R12, P0, PT, R2.reuse, UR46, RZ ;  /* 0x0000002e020c1c10 */ /* 0x040fe8000ff1e0ff */
[C---:B------:R-:W-:Y:S02]  /*a3e0*/  @P1 IADD3.X R13, PT, PT, R3.reuse, UR47, RZ, P0, !PT ;  /* 0x0000002f030d1c10 */ /* 0x040fe400087fe4ff */
[----:B------:R-:W-:Y:S03]  /*a3f0*/  IADD3 R14, P0, PT, R2, UR48, RZ ;  /* 0x00000030020e7c10 */ /* 0x000fe6000ff1e0ff */
[----:B------:R-:W4:Y:S01]  /*a400*/  @P1 LDG.E.64 R20, desc[UR50][R12.64] ;  /* 0x000000320c141981 */ /* 0x000f22000c1e1b00 */
[----:B------:R-:W-:Y:S03]  /*a410*/  IADD3.X R15, PT, PT, R3, UR49, RZ, P0, !PT ;  /* 0x00000031030f7c10 */ /* 0x000fe600087fe4ff */
[----:B------:R-:W5:Y:S04]  /*a420*/  LDS R3, [UR43+0x41c] ;  /* 0x00041c2bff037984 */ /* 0x000f680008000800 */
[----:B------:R-:W5:Y:S01]  /*a430*/  LDG.E.64 R14, desc[UR50][R14.64] ;  /* 0x000000320e0e7981 */ /* 0x000f62000c1e1b00 */
[----:B-1----:R-:W-:Y:S03]  /*a440*/  IMAD.U32 R6, RZ, RZ, UR4 ;  /* 0x00000004ff067e24 */ /* 0x002fe6000f8e00ff */
[----:B-----5:R-:W-:Y:S01]  /*a450*/  STS.64 [UR43+0x400], R14 ;  /* 0x0004000eff007988 */ /* 0x020fe20008000a2b */
[--C-:B--2---:R-:W-:Y:S01]  /*a460*/  SHF.R.S32.HI R19, RZ, 0x1f, R18.reuse ;  /* 0x0000001fff137819 */ /* 0x104fe20000011412 */
[----:B------:R-:W-:Y:S02]  /*a470*/  @!P1 IMAD.MOV.U32 R20, RZ, RZ, R18 ;  /* 0x000000ffff149224 */ /* 0x000fe400078e0012 */
[----:B---3--:R-:W-:Y:S02]  /*a480*/  VIADD R5, R5, 0xffffffff ;  /* 0xffffffff05057836 */ /* 0x008fe40000000000 */
[----:B------:R-:W-:Y:S05]  /*a490*/  @!P1 IMAD.MOV.U32 R21, RZ, RZ, R19 ;  /* 0x000000ffff159224 */ /* 0x000fea00078e0013 */
[----:B----4-:R-:W-:Y:S04]  /*a4a0*/  SHF.L.U64.HI R10, R20, 0x1, R21 ;  /* 0x00000001140a7819 */ /* 0x010fe80000010215 */
[----:B------:R-:W-:Y:S04]  /*a4b0*/  LOP3.LUT R10, R10, 0x1fffffff, RZ, 0xc0, !PT ;  /* 0x1fffffff0a0a7812 */ /* 0x000fe800078ec0ff */
[----:B------:R-:W-:Y:S04]  /*a4c0*/  SHF.R.U32.HI R2, RZ, 0x4, R10 ;  /* 0x00000004ff027819 */ /* 0x000fe8000001160a */
[----:B------:R-:W-:Y:S02]  /*a4d0*/  LOP3.LUT R13, R3, 0xf, R2, 0xb8, !PT ;  /* 0x0000000f030d7812 */ /* 0x000fe400078eb802 */
[----:B------:R-:W-:Y:S03]  /*a4e0*/  SHF.R.U64 R2, R6, 0x4, RZ ;  /* 0x0000000406027819 */ /* 0x000fe600000012ff */
[----:B------:R1:W-:Y:S04]  /*a4f0*/  STS [UR43+0x41c], R13 ;  /* 0x00041c0dff007988 */ /* 0x0003e8000800082b */
[----:B------:R-:W2:Y:S04]  /*a500*/  LDS R4, [UR43+0x41c] ;  /* 0x00041c2bff047984 */ /* 0x000ea80008000800 */
[----:B------:R-:W-:Y:S04]  /*a510*/  STS [UR43+0x410], R2 ;  /* 0x00041002ff007988 */ /* 0x000fe8000800082b */
[----:B------:R-:W-:Y:S01]  /*a520*/  STS [UR43+0x414], R2 ;  /* 0x00041402ff007988 */ /* 0x000fe2000800082b */
[----:B-1----:R-:W-:Y:S05]  /*a530*/  IMAD.SHL.U32 R13, R20, 0x2, RZ ;  /* 0x00000002140d7824 */ /* 0x002fea00078e00ff */
[----:B------:R-:W-:Y:S04]  /*a540*/  LOP3.LUT R13, R13, 0xfffffffe, RZ, 0xc0, !PT ;  /* 0xfffffffe0d0d7812 */ /* 0x000fe800078ec0ff */
[----:B------:R-:W-:Y:S05]  /*a550*/  SHF.R.U64 R10, R13, 0x4, R10 ;  /* 0x000000040d0a7819 */ /* 0x000fea000000120a */
[----:B------:R-:W-:Y:S01]  /*a560*/  STS [UR43+0x40c], R10 ;  /* 0x00040c0aff007988 */ /* 0x000fe2000800082b */
[----:B--2---:R-:W-:Y:S05]  /*a570*/  LOP3.LUT R7, R4, 0xf0, RZ, 0xb8, !PT ;  /* 0x000000f004077812 */ /* 0x004fea00078eb8ff */
[----:B------:R1:W-:Y:S04]  /*a580*/  STS [UR43+0x41c], R7 ;  /* 0x00041c07ff007988 */ /* 0x0003e8000800082b */
[----:B------:R-:W2:Y:S01]  /*a590*/  LDS R4, [UR43+0x41c] ;  /* 0x00041c2bff047984 */ /* 0x000ea20008000800 */
[----:B-1----:R-:W-:Y:S02]  /*a5a0*/  CS2R R6, SRZ ;  /* 0x0000000000067805 */ /* 0x002fe4000001ff00 */
[----:B--2---:R-:W-:Y:S01]  /*a5b0*/  LOP3.LUT R3, R4, 0xf00, RZ, 0xb8, !PT ;  /* 0x00000f0004037812 */ /* 0x004fe200078eb8ff */
[----:B------:R-:W-:Y:S04]  /*a5c0*/  VIADD R4, R18, 0xffffffff ;  /* 0xffffffff12047836 */ /* 0x000fe80000000000 */
[----:B------:R-:W-:Y:S04]  /*a5d0*/  STS.64 [UR43+0x418], R2 ;  /* 0x00041802ff007988 */ /* 0x000fe80008000a2b */
[----:B------:R-:W1:Y:S04]  /*a5e0*/  LDS R12, [UR43+0x41c] ;  /* 0x00041c2bff0c7984 */ /* 0x000e680008000800 */
[----:B------:R2:W-:Y:S01]  /*a5f0*/  STS.128 [UR43+0x420], R4 ;  /* 0x00042004ff007988 */ /* 0x0005e20008000c2b */
[----:B-1----:R-:W-:Y:S05]  /*a600*/  LOP3.LUT R12, R12, 0xf000, RZ, 0xb8, !PT ;  /* 0x0000f0000c0c7812 */ /* 0x002fea00078eb8ff */
[----:B------:R2:W-:Y:S02]  /*a610*/  STS [UR43+0x41c], R12 ;  /* 0x00041c0cff007988 */ /* 0x0005e4000800082b */
.L_x_141:
[----:B------:R-:W-:Y:S05]  /*a620*/  BSYNC.RECONVERGENT B0 ;  /* 0x0000000000007941 */ /* 0x000fea0003800200 */
.L_x_140:
[----:B------:R-:W-:Y:S01]  /*a630*/  NOP ;  /* 0x0000000000007918 */ /* 0x000fe20000000000 */
[----:B------:R-:W1:Y:S01]  /*a640*/  LDS R11, [R11] ;  /* 0x000000000b0b7984 */ /* 0x000e620000000800 */
[----:B------:R-:W-:Y:S04]  /*a650*/  IADD3 R2, P0, PT, R0, UR56, RZ ;  /* 0x0000003800027c10 */ /* 0x000fe8000ff1e0ff */
[----:B------:R-:W-:Y:S05]  /*a660*/  IADD3.X R3, PT, PT, RZ, UR57, RZ, P0, !PT ;  /* 0x00000039ff037c10 */ /* 0x000fea00087fe4ff */
[----:B-1----:R1:W5:Y:S04]  /*a670*/  ATOMG.E.EXCH.STRONG.GPU PT, RZ, [R2], R11 ;  /* 0x0000000b02ff73a8 */ /* 0x00236800041ee100 */
.L_x_139:
[----:B------:R-:W-:Y:S09]  /*a680*/  UISETP.NE.AND UP0, UPT, UR37, 0x8, UPT ;  /* 0x000000082500788c */ /* 0x000ff2000bf05270 */
[----:B------:R-:W-:Y:S05]  /*a690*/  BRA.U UP0, `(.L_x_142) ;  /* 0x0000000100047547 */ /* 0x000fea000b800000 */
[----:B------:R-:W-:Y:S05]  /*a6a0*/  BPT.TRAP 0x1 ;  /* 0x000000040000795c */ /* 0x000fea0000300000 */
.L_x_142:
[----:B------:R-:W-:Y:S01]  /*a6b0*/  ULEA UR6, UR5, UR43, 0x3 ;  /* 0x0000002b05067291 */ /* 0x000fe2000f8e18ff */
[----:B-1----:R-:W-:Y:S08]  /*a6c0*/  SHF.L.U32 R3, R134, 0x1f, RZ ;  /* 0x0000001f86037819 */ /* 0x002ff000000006ff */
[----:B-----5:R-:W1:Y:S02]  /*a6d0*/  SYNCS.PHASECHK.TRANS64.TRYWAIT P0, [UR6+0x1a0], R3 ;  /* 0x0001a003ff0075a7 */ /* 0x020e640008001106 */
[----:B-1----:R-:W-:Y:S05]  /*a6e0*/  @!P0 BRA `(.L_x_143) ;  /* 0x0000009c00408947 */ /* 0x002fea0003800000 */
.L_x_282:
[----:B------:R-:W-:Y:S09]  /*a6f0*/  UIMAD UR4, UR5, 0x14, UR36 ;  /* 0x00000014050478a4 */ /* 0x000ff2000f8e0224 */
[----:B------:R-:W3:Y:S04]  /*a700*/  LDS.U16 R136, [UR4+0x12] ;  /* 0x00001204ff887984 */ /* 0x000ee80008000400 */
[----:B------:R-:W4:Y:S04]  /*a710*/  LDS R133, [UR4] ;  /* 0x00000004ff857984 */ /* 0x000f280008000800 */
[----:B------:R-:W1:Y:S04]  /*a720*/  LDS R132, [UR4+0x4] ;  /* 0x00000404ff847984 */ /* 0x000e680008000800 */
[----:B------:R-:W1:Y:S04]  /*a730*/  LDS R131, [UR4+0x8] ;  /* 0x00000804ff837984 */ /* 0x000e680008000800 */
[----:B------:R-:W1:Y:S01]  /*a740*/  LDS R130, [UR4+0xc] ;  /* 0x00000c04ff827984 */ /* 0x000e620008000800 */
[----:B------:R-:W-:Y:S01]  /*a750*/  @!PT LDS RZ, [RZ] ;  /* 0x00000000fffff984 */ /* 0x000fe20000000800 */
[----:B------:R-:W-:Y:S01]  /*a760*/  @!PT LDS RZ, [RZ] ;  /* 0x00000000fffff984 */ /* 0x000fe20000000800 */
[----:B------:R-:W-:Y:S01]  /*a770*/  @!PT LDS RZ, [RZ] ;  /* 0x00000000fffff984 */ /* 0x000fe20000000800 */
[----:B------:R-:W-:Y:S01]  /*a780*/  @!PT LDS RZ, [RZ] ;  /* 0x00000000fffff984 */ /* 0x000fe20000000800 */
[----:B------:R5:W-:Y:S06]  /*a790*/  MEMBAR.ALL.CTA ;  /* 0x0000000000007992 */ /* 0x000bec0000008000 */
[----:B-----5:R-:W1:Y:S01]  /*a7a0*/  FENCE.VIEW.ASYNC.S ;  /* 0x00000000000073c6 */ /* 0x020e620000000000 */
[----:B------:R-:W-:Y:S05]  /*a7b0*/  BRA.U UP0, `(.L_x_144) ;  /* 0x0000000100047547 */ /* 0x000fea000b800000 */
[----:B------:R-:W-:Y:S05]  /*a7c0*/  BPT.TRAP 0x1 ;  /* 0x000000040000795c */ /* 0x000fea0000300000 */
.L_x_144:
[----:B------:R-:W-:Y:S01]  /*a7d0*/  UIADD3 UR4, UPT, UPT, UR6, 0x1e0, URZ ;  /* 0x000001e006047890 */ /* 0x000fe2000fffe0ff */
[----:B------:R-:W-:Y:S01]  /*a7e0*/  IMAD.WIDE R8, R16, 0xc, R8 ;  /* 0x0000000c10087825 */ /* 0x000fe200078e0208 */
[----:B------:R-:W-:Y:S01]  /*a7f0*/  USHF.L.U32 UR41, UR18, 0x7, URZ ;  /* 0x0000000712297899 */ /* 0x000fe200080006ff */
[----:B------:R-:W-:Y:S01]  /*a800*/  ISETP.NE.OR P1, PT, R142, RZ, !P2 ;  /* 0x000000ff8e00720c */ /* 0x000fe20005725670 */
[----:B------:R-:W-:Y:S01]  /*a810*/  UPRMT UR4, UR52, 0x654, UR4 ;  /* 0x0000065434047896 */ /* 0x000fe20008000004 */
[----:B------:R-:W-:Y:S01]  /*a820*/  BSSY.RECONVERGENT B0, `(.L_x_145) ;  /* 0x000000b000007945 */ /* 0x000fe20003800200 */
[----:B------:R-:W-:Y:S01]  /*a830*/  USHF.L.U32 UR42, UR19, 0x8, URZ ;  /* 0x00000008132a7899 */ /* 0x000fe200080006ff */
[----:B------:R-:W-:Y:S01]  /*a840*/  LOP3.LUT P0, RZ, R129, 0x3f0, RZ, 0xc0, !PT ;  /* 0x000003f081ff7812 */ /* 0x000fe2000780c0ff */
[----:B------:R-:W-:Y:S05]  /*a850*/  UIADD3 UR55, UPT, UPT, UR5, 0x1, URZ ;  /* 0x0000000105377890 */ /* 0x000fea000fffe0ff */
[----:B-1----:R-:W-:Y:S01]  /*a860*/  SYNCS.ARRIVE.TRANS64.RED.A1T0 RZ, [UR4], RZ ;  /* 0x000000ffffff79a7 */ /* 0x002fe20008100404 */
[----:B------:R1:W5:Y:S02]  /*a870*/  LDG.E R146, desc[UR50][R8.64+0x8] ;  /* 0x0000083208927981 */ /* 0x000364000c1e1900 */
[----:B------:R-:W-:Y:S05]  /*a880*/  @P1 BRA `(.L_x_146) ;  /* 0x0000000000101947 */ /* 0x000fea0003800000 */
[----:B------:R-:W-:Y:S04]  /*a890*/  DEPBAR {5,4,3,2,1,0} ;  /* 0x0000003f0000791a */ /* 0x000fe80000000000 */
[----:B------:R-:W2:Y:S02]  /*a8a0*/  CCTL.E.C.LDCU.IV.DEEP [UR56] ;  /* 0x0000000038007540 */ /* 0x000ea40009c08000 */
[----:B--2---:R2:W-:Y:S01]  /*a8b0*/  UTMACCTL.IV [UR56] ;  /* 0x00000000380079b9 */ /* 0x0045e20008000000 */
[----:B------:R-:W-:Y:S01]  /*a8c0*/  NOP ;  /* 0x0000000000007918 */ /* 0x000fe20000000000 */
.L_x_146:
[----:B--2---:R-:W-:Y:S05]  /*a8d0*/  BSYNC.RECONVERGENT B0 ;  /* 0x0000000000007941 */ /* 0x004fea0003800200 */
.L_x_145:
[----:B------:R-:W-:Y:S04]  /*a8e0*/  BSSY.RECONVERGENT B6, `(.L_x_147) ;  /* 0x0000021000067945 */ /* 0x000fe80003800200 */
[----:B------:R-:W-:Y:S05]  /*a8f0*/  @!P0 BRA `(.L_x_148) ;  /* 0x00000000007c8947 */ /* 0x000fea0003800000 */
[----:B------:R-:W2:Y:S01]  /*a900*/  LDCU.64 UR8, c[0x4][0x80] ;  /* 0x01001000ff0877ac */ /* 0x000ea20008000a00 */
[----:B------:R-:W-:Y:S01]  /*a910*/  MOV R2, 0x0 ;  /* 0x0000000000027802 */ /* 0x000fe20000000f00 */
[----:B------:R-:W-:Y:S02]  /*a920*/  HFMA2 R12, -RZ, RZ, 0, 5.9604644775390625e-08 ;  /* 0x00000001ff0c7431 */ /* 0x000fe400000001ff */
[----:B-1----:R-:W-:Y:S01]  /*a930*/  IMAD.MOV.U32 R8, RZ, RZ, 0x70 ;  /* 0x00000070ff087424 */ /* 0x002fe200078e00ff */
[----:B------:R1:W1:Y:S01]  /*a940*/  LDC.64 R14, c[0x4][R2] ;  /* 0x01000000020e7b82 */ /* 0x0002620000000a00 */
[----:B------:R-:W3:Y:S01]  /*a950*/  LDCU.64 UR6, c[0x4][0x88] ;  /* 0x01001100ff0677ac */ /* 0x000ee20008000a00 */
[----:B------:R-:W-:Y:S01]  /*a960*/  IMAD.MOV.U32 R13, RZ, RZ, RZ ;  /* 0x000000ffff0d7224 */ /* 0x000fe200078e00ff */
[----:B------:R-:W4:Y:S01]  /*a970*/  LDCU.64 UR4, c[0x4][0x8] ;  /* 0x01000100ff0477ac */ /* 0x000f220008000a00 */
[----:B--2---:R-:W-:Y:S01]  /*a980*/  MOV R5, UR9 ;  /* 0x0000000900057c02 */ /* 0x004fe20008000f00 */
[----:B------:R-:W-:Y:S01]  /*a990*/  IMAD.U32 R4, RZ, RZ, UR8 ;  /* 0x00000008ff047e24 */ /* 0x000fe2000f8e00ff */
[----:B---3--:R-:W-:Y:S01]  /*a9a0*/  MOV R7, UR7 ;  /* 0x0000000700077c02 */ /* 0x008fe20008000f00 */
[----:B------:R-:W-:Y:S01]  /*a9b0*/  IMAD.U32 R6, RZ, RZ, UR6 ;  /* 0x00000006ff067e24 */ /* 0x000fe2000f8e00ff */
[----:B----4-:R-:W-:Y:S01]  /*a9c0*/  MOV R11, UR5 ;  /* 0x00000005000b7c02 */ /* 0x010fe20008000f00 */
[----:B------:R-:W-:Y:S02]  /*a9d0*/  IMAD.U32 R10, RZ, RZ, UR4 ;  /* 0x00000004ff0a7e24 */ /* 0x000fe4000f8e00ff */
[----:B------:R-:W-:Y:S07]  /*a9e0*/  LEPC R20, `(.L_x_149) ;  /* 0x000000001014794e */ /* 0x000fee0000000000 */
[----:B-1---5:R-:W-:Y:S05]  /*a9f0*/  CALL.ABS.NOINC R14 ;  /* 0x000000000e007343 */ /* 0x022fea0003c00000 */
.L_x_149:
[----:B------:R-:W1:Y:S01]  /*aa00*/  LDCU.64 UR8, c[0x4][0x80] ;  /* 0x01001000ff0877ac */ /* 0x000e620008000a00 */
[----:B------:R-:W2:Y:S01]  /*aa10*/  LDC.64 R2, c[0x4][R2] ;  /* 0x0100000002027b82 */ /* 0x000ea20000000a00 */
[----:B------:R-:W-:Y:S02]  /*aa20*/  HFMA2 R12, -RZ, RZ, 0, 5.9604644775390625e-08 ;  /* 0x00000001ff0c7431 */ /* 0x000fe400000001ff */
[----:B------:R-:W-:Y:S02]  /*aa30*/  IMAD.MOV.U32 R8, RZ, RZ, 0x70 ;  /* 0x00000070ff087424 */ /* 0x000fe400078e00ff */
[----:B------:R-:W-:Y:S01]  /*aa40*/  IMAD.MOV.U32 R13, RZ, RZ, RZ ;  /* 0x000000ffff0d7224 */ /* 0x000fe200078e00ff */
[----:B------:R-:W3:Y:S01]  /*aa50*/  LDCU.64 UR6, c[0x4][0x88] ;  /* 0x01001100ff0677ac */ /* 0x000ee20008000a00 */
[----:B------:R-:W4:Y:S01]  /*aa60*/  LDCU.64 UR4, c[0x4][0x8] ;  /* 0x01000100ff0477ac */ /* 0x000f220008000a00 */
[----:B-1----:R-:W-:Y:S02]  /*aa70*/  MOV R4, UR8 ;  /* 0x0000000800047c02 */ /* 0x002fe40008000f00 */
[----:B------:R-:W-:Y:S02]  /*aa80*/  MOV R5, UR9 ;  /* 0x0000000900057c02 */ /* 0x000fe40008000f00 */
[----:B---3--:R-:W-:Y:S01]  /*aa90*/  MOV R7, UR7 ;  /* 0x0000000700077c02 */ /* 0x008fe20008000f00 */
[----:B------:R-:W-:Y:S01]  /*aaa0*/  IMAD.U32 R6, RZ, RZ, UR6 ;  /* 0x00000006ff067e24 */ /* 0x000fe2000f8e00ff */
[----:B----4-:R-:W-:Y:S01]  /*aab0*/  MOV R11, UR5 ;  /* 0x00000005000b7c02 */ /* 0x010fe20008000f00 */
[----:B------:R-:W-:Y:S02]  /*aac0*/  IMAD.U32 R10, RZ, RZ, UR4 ;  /* 0x00000004ff0a7e24 */ /* 0x000fe4000f8e00ff */
[----:B------:R-:W-:Y:S07]  /*aad0*/  LEPC R20, `(.L_x_148) ;  /* 0x000000001014794e */ /* 0x000fee0000000000 */
[----:B--2---:R-:W-:Y:S05]  /*aae0*/  CALL.ABS.NOINC R2 ;  /* 0x0000000002007343 */ /* 0x004fea0003c00000 */
.L_x_148:
[----:B------:R-:W-:Y:S05]  /*aaf0*/  BSYNC.RECONVERGENT B6 ;  /* 0x0000000000067941 */ /* 0x000fea0003800200 */
.L_x_147:
[----:B------:R-:W-:Y:S01]  /*ab00*/  ISETP.NE.AND P0, PT, R142, RZ, PT ;  /* 0x000000ff8e00720c */ /* 0x000fe20003f05270 */
[----:B------:R-:W-:Y:S01]  /*ab10*/  BSSY B0, `(.L_x_150) ;  /* 0x0000009000007945 */ /* 0x000fe20003800000 */
[----:B------:R-:W-:Y:S04]  /*ab20*/  PLOP3.LUT P1, PT, PT, PT, PT, 0x8, 0x80 ;  /* 0x000000000080781c */ /* 0x000fe80003f2e170 */
[----:B------:R-:W-:Y:S07]  /*ab30*/  P2R R147, PR, RZ, 0x2 ;  /* 0x00000002ff937803 */ /* 0x000fee0000000000 */
[----:B------:R-:W-:Y:S05]  /*ab40*/  @P0 BRA `(.L_x_151) ;  /* 0x0000000000140947 */ /* 0x000fea0003800000 */
[----:B------:R-:W-:Y:S03]  /*ab50*/  UMOV UR4, 0xffffffff ;  /* 0xffffffff00047882 */ /* 0x000fe60000000000 */
[----:B------:R-:W-:Y:S05]  /*ab60*/  BRA.DIV UR4, `(.L_x_152) ;  /* 0x0000009a04387947 */ /* 0x000fea000b800000 */
[----:B------:R-:W-:Y:S11]  /*ab70*/  ELECT P6, URZ, PT ;  /* 0x0000000000ff782f */ /* 0x000ff600038c0000 */
[----:B------:R-:W-:Y:S02]  /*ab80*/  @!UPT UIADD3 URZ, UPT, UPT, URZ, URZ, URZ ;  /* 0x000000fffffff290 */ /* 0x000fe4000fffe0ff */
.L_x_284:
[----:B------:R-:W-:Y:S07]  /*ab90*/  P2R R147, PR, RZ, 0x40 ;  /* 0x00000040ff937803 */ /* 0x000fee0000000000 */
.L_x_151:
[----:B------:R-:W-:Y:S05]  /*aba0*/  BSYNC B0 ;  /* 0x0000000000007941 */ /* 0x000fea0003800000 */
.L_x_150:
[----:B------:R-:W2:Y:S01]  /*abb0*/  LDC.64 R2, c[0x0][0x8b8] ;  /* 0x00022e00ff027b82 */ /* 0x000ea20000000a00 */
[----:B------:R-:W-:Y:S02]  /*abc0*/  LOP3.LUT R138, R138, 0x1, RZ, 0x3c, !PT ;  /* 0x000000018a8a7812 */ /* 0x000fe400078e3cff */
[----:B--2---:R-:W-:Y:S04]  /*abd0*/  ISETP.NE.U32.AND P0, PT, R2, RZ, PT ;  /* 0x000000ff0200720c */ /* 0x004fe80003f05070 */
[----:B------:R-:W-:Y:S02]  /*abe0*/  ISETP.NE.AND.EX P1, PT, R3, RZ, PT, P0 ;  /* 0x000000ff0300720c */ /* 0x000fe40003f25300 */
[----:B------:R-:W2:Y:S11]  /*abf0*/  LDC.64 R2, c[0x0][0x890] ;  /* 0x00022400ff027b82 */ /* 0x000eb60000000a00 */
[----:B-1----:R-:W1:Y:S01]  /*ac00*/  @P1 LDC.64 R8, c[0x0][0x8b8] ;  /* 0x00022e00ff081b82 */ /* 0x002e620000000a00 */
[----:B--2---:R-:W-:Y:S04]  /*ac10*/  ISETP.NE.U32.AND P0, PT, R2, RZ, PT ;  /* 0x000000ff0200720c */ /* 0x004fe80003f05070 */
[----:B------:R-:W-:Y:S01]  /*ac20*/  ISETP.NE.AND.EX P0, PT, R3, RZ, PT, P0 ;  /* 0x000000ff0300720c */ /* 0x000fe20003f05300 */
[C---:B-1----:R-:W-:Y:S05]  /*ac30*/  @P1 IMAD.WIDE R8, R16.reuse, 0x8, R8 ;  /* 0x0000000810081825 */ /* 0x042fea00078e0208 */
[----:B------:R-:W2:Y:S07]  /*ac40*/  @P1 LDG.E.64 R4, desc[UR50][R8.64] ;  /* 0x0000003208041981 */ /* 0x000eae000c1e1b00 */
[----:B------:R-:W1:Y:S02]  /*ac50*/  @P0 LDC.64 R2, c[0x0][0x890] ;  /* 0x00022400ff020b82 */ /* 0x000e640000000a00 */
[----:B-1----:R-:W-:Y:S05]  /*ac60*/  @P0 IMAD.WIDE R2, R16, 0x8, R2 ;  /* 0x0000000810020825 */ /* 0x002fea00078e0202 */
[----:B------:R1:W3:Y:S02]  /*ac70*/  @P0 LDG.E.64 R6, desc[UR50][R2.64] ;  /* 0x0000003202060981 */ /* 0x0002e4000c1e1b00 */
[----:B-1----:R-:W-:Y:S02]  /*ac80*/  SHF.L.U32 R2, R138, 0x1f, RZ ;  /* 0x0000001f8a027819 */ /* 0x002fe400000006ff */
[----:B--2---:R1:W5:Y:S04]  /*ac90*/  @P1 LD.E R88, desc[UR50][R4.64] ;  /* 0x0000003204581980 */ /* 0x004368000c101900 */
[----:B---3--:R1:W5:Y:S01]  /*aca0*/  @P0 LD.E R89, desc[UR50][R6.64] ;  /* 0x0000003206590980 */ /* 0x008362000c101900 */
[----:B------:R-:W-:Y:S05]  /*acb0*/  @P0 BRA `(.L_x_153) ;  /* 0x0000000000240947 */ /* 0x000fea0003800000 */
[----:B------:R-:W-:Y:S04]  /*acc0*/  ISETP.NE.U32.AND P0, PT, RZ, UR38, PT ;  /* 0x00000026ff007c0c */ /* 0x000fe8000bf05070 */
[----:B------:R-:W-:Y:S11]  /*acd0*/  ISETP.NE.AND.EX P0, PT, RZ, UR39, PT, P0 ;  /* 0x00000027ff007c0c */ /* 0x000ff6000bf05300 */
[----:B------:R-:W-:Y:S02]  /*ace0*/  @!UPT UIADD3 URZ, UPT, UPT, URZ, URZ, URZ ;  /* 0x000000fffffff290 */ /* 0x000fe4000fffe0ff */
[----:B------:R-:W2:Y:S08]  /*acf0*/  @P0 LDC R3, c[0x0][0x898] ;  /* 0x00022600ff030b82 */ /* 0x000eb00000000800 */
[----:B-1----:R-:W1:Y:S01]  /*ad00*/  @P0 LDC.64 R4, c[0x0][0x888] ;  /* 0x00022200ff040b82 */ /* 0x002e620000000a00 */
[----:B--2---:R-:W-:Y:S04]  /*ad10*/  @P0 IMAD R3, R16, R3, RZ ;  /* 0x0000000310030224 */ /* 0x004fe800078e02ff */
[----:B-1----:R-:W-:Y:S05]  /*ad20*/  @P0 IMAD.WIDE R4, R3, 0x4, R4 ;  /* 0x0000000403040825 */ /* 0x002fea00078e0204 */
[----:B-----5:R2:W5:Y:S02]  /*ad30*/  @P0 LDG.E R89, desc[UR50][R4.64] ;  /* 0x0000003204590981 */ /* 0x020564000c1e1900 */
[----:B--2---:R-:W3:Y:S02]  /*ad40*/  @!P0 LDC R89, c[0x0][0x880] ;  /* 0x00022000ff598b82 */ /* 0x004ee40000000800 */
.L_x_153:
        /* <DEDUP_REMOVED lines=9> */
[----:B--2---:R-:W1:Y:S02]  /*ade0*/  @!P0 LDC R88, c[0x0][0x8a8] ;  /* 0x00022a00ff588b82 */ /* 0x004e640000000800 */
.L_x_154:
[----:B------:R-:W2:Y:S01]  /*adf0*/  SYNCS.PHASECHK.TRANS64.TRYWAIT P0, [UR43+0x90], R2 ;  /* 0x00009002ff0075a7 */ /* 0x000ea2000800112b */
[----:B------:R-:W-:Y:S01]  /*ae00*/  LEA R145, R137, UR43, 0x3 ;  /* 0x0000002b89917c11 */ /* 0x000fe2000f8e18ff */
[----:B------:R-:W-:Y:S01]  /*ae10*/  BSSY B0, `(.L_x_155) ;  /* 0x0000008000007945 */ /* 0x000fe20003800000 */
[----:B------:R-:W-:Y:S01]  /*ae20*/  SHF.L.U32 R0, R135, 0x1f, RZ ;  /* 0x0000001f87007819 */ /* 0x000fe200000006ff */
[----:B------:R-:W-:Y:S02]  /*ae30*/  VIADD R144, R139, UR43 ;  /* 0x0000002b8b907c36 */ /* 0x000fe40008000000 */
[----:B------:R-:W-:Y:S01]  /*ae40*/  IMAD.MOV.U32 R107, RZ, RZ, RZ ;  /* 0x000000ffff6b7224 */ /* 0x000fe200078e00ff */
[----:B------:R1:W1:Y:S01]  /*ae50*/  SYNCS.PHASECHK.TRANS64.TRYWAIT P2, [R145+URZ+0x160], R0 ;  /* 0x00016000910075a7 */ /* 0x00026200080411ff */
[----:B--2---:R-:W-:Y:S05]  /*ae60*/  @P0 BRA `(.L_x_156) ;  /* 0x0000000000080947 */ /* 0x004fea0003800000 */
[----:B------:R-:W2:Y:S02]  /*ae70*/  SYNCS.PHASECHK.TRANS64.TRYWAIT P0, [UR43+0x90], R2 ;  /* 0x00009002ff0075a7 */ /* 0x000ea4000800112b */
[----:B--2---:R-:W-:Y:S05]  /*ae80*/  @!P0 BRA `(.L_x_157) ;  /* 0x0000009400888947 */ /* 0x004fea0003800000 */
.L_x_156:
[----:B------:R-:W-:Y:S05]  /*ae90*/  BSYNC B0 ;  /* 0x0000000000007941 */ /* 0x000fea0003800000 */
.L_x_155:
[----:B---3-5:R-:W-:Y:S01]  /*aea0*/  FSETP.NEU.AND P0, PT, R89, RZ, PT ;  /* 0x000000ff5900720b */ /* 0x028fe20003f0d000 */
[----:B------:R-:W-:Y:S01]  /*aeb0*/  IMAD.MOV.U32 R106, RZ, RZ, RZ ;  /* 0x000000ffff6a7224 */ /* 0x000fe200078e00ff */
[----:B------:R-:W-:Y:S02]  /*aec0*/  CS2R R104, SRZ ;  /* 0x0000000000687805 */ /* 0x000fe4000001ff00 */
        /* <DEDUP_REMOVED lines=13> */
[----:B------:R-:W-:Y:S01]  /*afa0*/  CS2R R96, SRZ ;  /* 0x0000000000607805 */ /* 0x000fe2000001ff00 */
[----:B--2---:R-:W-:Y:S01]  /*afb0*/  @P0 IMAD R2, R141, 0x2, R144 ;  /* 0x000000028d020824 */ /* 0x004fe200078e0290 */
[----:B------:R-:W-:Y:S05]  /*afc0*/  @P0 WARPSYNC.ALL ;  /* 0x0000000000000948 */ /* 0x000fea0003800000 */
[----:B------:R2:W3:Y:S01]  /*afd0*/  @P0 LDSM.16.MT88.4 R104, [R2+0x1000] ;  /* 0x001000000268083b */ /* 0x0004e20000004200 */
[----:B------:R-:W-:Y:S01]  /*afe0*/  ISETP.GE.AND P1, PT, R146, 0x1, PT ;  /* 0x000000019200780c */ /* 0x000fe20003f26270 */
[----:B------:R-:W-:Y:S01]  /*aff0*/  IMAD R95, R137, 0x100, R140 ;  /* 0x00000100895f7824 */ /* 0x000fe200078e028c */
[----:B------:R-:W-:Y:S02]  /*b000*/  CS2R R54, SRZ ;  /* 0x0000000000367805 */ /* 0x000fe4000001ff00 */
[----:B------:R-:W-:Y:S01]  /*b010*/  CS2R R52, SRZ ;  /* 0x0000000000347805 */ /* 0x000fe2000001ff00 */
[----:B------:R2:W1:Y:S01]  /*b020*/  @P0 LDSM.16.MT88.4 R112, [R2+0x1800] ;  /* 0x001800000270083b */ /* 0x0004620000004200 */
[----:B------:R-:W-:Y:S02]  /*b030*/  CS2R R50, SRZ ;  /* 0x0000000000327805 */ /* 0x000fe4000001ff00 */
[----:B------:R-:W-:Y:S02]  /*b040*/  CS2R R48, SRZ ;  /* 0x0000000000307805 */ /* 0x000fe4000001ff00 */
        /* <DEDUP_REMOVED lines=12> */
[----:B------:R2:W1:Y:S01]  /*b110*/  @P0 LDSM.16.MT88.4 R116, [R139+UR43+0x1000] ;  /* 0x0010002b8b74083b */ /* 0x0004620008004200 */
        /* <DEDUP_REMOVED lines=15> */
[----:B------:R-:W-:Y:S01]  /*b210*/  VIADD R164, R144, 0x1000 ;  /* 0x0000100090a47836 */ /* 0x000fe20000000000 */
[----:B------:R-:W-:Y:S02]  /*b220*/  CS2R R66, SRZ ;  /* 0x0000000000427805 */ /* 0x000fe4000001ff00 */
[----:B------:R-:W-:Y:S02]  /*b230*/  CS2R R64, SRZ ;  /* 0x0000000000407805 */ /* 0x000fe4000001ff00 */
[----:B------:R-:W-:Y:S02]  /*b240*/  CS2R R62, SRZ ;  /* 0x00000000003e7805 */ /* 0x000fe4000001ff00 */
[----:B------:R-:W-:Y:S02]  /*b250*/  CS2R R60, SRZ ;  /* 0x00000000003c7805 */ /* 0x000fe4000001ff00 */
[----:B------:R-:W-:Y:S02]  /*b260*/  CS2R R58, SRZ ;  /* 0x00000000003a7805 */ /* 0x000fe4000001ff00 */
[----:B------:R-:W-:Y:S01]  /*b270*/  CS2R R56, SRZ ;  /* 0x0000000000387805 */ /* 0x000fe2000001ff00 */
[----:B---3--:R-:W-:Y:S06]  /*b280*/  @!P1 BRA `(.L_x_158) ;  /* 0x0000000000d49947 */ /* 0x008fec0003800000 */
[----:B------:R-:W-:Y:S01]  /*b290*/  SHF.R.U32.HI R3, RZ, 0x15, R95 ;  /* 0x00000015ff037819 */ /* 0x000fe2000001165f */
[----:B------:R-:W-:Y:S03]  /*b2a0*/  BSSY B0, `(.L_x_159) ;  /* 0x0000006000007945 */ /* 0x000fe60003800000 */
[----:B------:R-:W-:Y:S01]  /*b2b0*/  LOP3.LUT P0, RZ, R3, 0x3, R128, 0x48, !PT ;  /* 0x0000000303ff7812 */ /* 0x000fe20007804880 */
[----:B------:R-:W-:Y:S01]  /*b2c0*/  @!UPT UIADD3 URZ, UPT, UPT, URZ, URZ, URZ ;  /* 0x000000fffffff290 */ /* 0x000fe2000fffe0ff */
[----:B-1----:R-:W-:Y:S11]  /*b2d0*/  @P2 BRA `(.L_x_160) ;  /* 0x0000000000082947 */ /* 0x002ff60003800000 */
[----:B------:R-:W1:Y:S02]  /*b2e0*/  SYNCS.PHASECHK.TRANS64.TRYWAIT P1, [R145+URZ+0x160], R0 ;  /* 0x00016000910075a7 */ /* 0x000e6400080211ff */
[----:B-1----:R-:W-:Y:S05]  /*b2f0*/  @!P1 BRA `(.L_x_161) ;  /* 0x0000009000849947 */ /* 0x002fea0003800000 */
.L_x_160:
[----:B------:R-:W-:Y:S05]  /*b300*/  BSYNC B0 ;  /* 0x0000000000007941 */ /* 0x000fea0003800000 */
.L_x_159:
[----:B------:R-:W-:Y:S05]  /*b310*/  @!P0 BRA `(.L_x_162) ;  /* 0x0000000000408947 */ /* 0x000fea0003800000 */
[----:B------:R-:W3:Y:S01]  /*b320*/  LDCU.64 UR8, c[0x4][0x70] ;  /* 0x01000e00ff0877ac */ /* 0x000ee20008000a00 */
[----:B------:R-:W-:Y:S01]  /*b330*/  MOV R3, 0x0 ;  /* 0x0000000000037802 */ /* 0x000fe20000000f00 */
[----:B------:R-:W-:Y:S02]  /*b340*/  HFMA2 R12, -RZ, RZ, 0, 5.9604644775390625e-08 ;  /* 0x00000001ff0c7431 */ /* 0x000fe400000001ff */
[----:B------:R-:W-:Y:S02]  /*b350*/  IMAD.MOV.U32 R8, RZ, RZ, 0x192 ;  /* 0x00000192ff087424 */ /* 0x000fe400078e00ff */
[----:B------:R-:W-:Y:S01]  /*b360*/  IMAD.MOV.U32 R13, RZ, RZ, RZ ;  /* 0x000000ffff0d7224 */ /* 0x000fe200078e00ff */
[----:B------:R-:W5:Y:S01]  /*b370*/  LDCU.64 UR6, c[0x4][0x78] ;  /* 0x01000f00ff0677ac */ /* 0x000f620008000a00 */
[----:B--2---:R-:W2:Y:S01]  /*b380*/  LDC.64 R2, c[0x4][R3] ;  /* 0x0100000003027b82 */ /* 0x004ea20000000a00 */
[----:B------:R-:W1:Y:S01]  /*b390*/  LDCU.64 UR4, c[0x4][0x10] ;  /* 0x01000200ff0477ac */ /* 0x000e620008000a00 */
[----:B---3--:R-:W-:Y:S01]  /*b3a0*/  MOV R5, UR9 ;  /* 0x0000000900057c02 */ /* 0x008fe20008000f00 */
[----:B------:R-:W-:Y:S01]  /*b3b0*/  IMAD.U32 R4, RZ, RZ, UR8 ;  /* 0x00000008ff047e24 */ /* 0x000fe2000f8e00ff */
[----:B-----5:R-:W-:Y:S01]  /*b3c0*/  MOV R7, UR7 ;  /* 0x0000000700077c02 */ /* 0x020fe20008000f00 */
[----:B------:R-:W-:Y:S01]  /*b3d0*/  IMAD.U32 R6, RZ, RZ, UR6 ;  /* 0x00000006ff067e24 */ /* 0x000fe2000f8e00ff */
[----:B-1----:R-:W-:Y:S01]  /*b3e0*/  MOV R11, UR5 ;  /* 0x00000005000b7c02 */ /* 0x002fe20008000f00 */
[----:B------:R-:W-:Y:S02]  /*b3f0*/  IMAD.U32 R10, RZ, RZ, UR4 ;  /* 0x00000004ff0a7e24 */ /* 0x000fe4000f8e00ff */
[----:B------:R-:W-:Y:S07]  /*b400*/  LEPC R20, `(.L_x_162) ;  /* 0x000000001014794e */ /* 0x000fee0000000000 */
[----:B--2-4-:R-:W-:Y:S05]  /*b410*/  CALL.ABS.NOINC R2 ;  /* 0x0000000002007343 */ /* 0x014fea0003c00000 */
.L_x_162:
[----:B------:R-:W-:Y:S05]  /*b420*/  WARPSYNC.ALL ;  /* 0x0000000000007948 */ /* 0x000fea0003800000 */
[C---:B------:R-:W-:Y:S01]  /*b430*/  R2UR UR4, R95.reuse ;  /* 0x000000005f0472ca */ /* 0x040fe200000e0000 */
[----:B------:R-:W-:Y:S05]  /*b440*/  VIADD R3, R95, 0x100000 ;  /* 0x001000005f037836 */ /* 0x000fea0000000000 */
[----:B------:R-:W-:Y:S04]  /*b450*/  SHF.R.U32.HI R3, RZ, 0x15, R3 ;  /* 0x00000015ff037819 */ /* 0x000fe80000011603 */
[----:B------:R-:W-:Y:S03]  /*b460*/  LOP3.LUT P0, RZ, R3, 0x3, R128, 0x48, !PT ;  /* 0x0000000303ff7812 */ /* 0x000fe60007804880 */
[----:B------:R-:W3:Y:S10]  /*b470*/  LDTM.16dp256bit.x8 R24, tmem[UR4] ;  /* 0x00000004001879ee */ /* 0x000ef400081a0000 */
[----:B---3--:R-:W-:Y:S05]  /*b480*/  @!P0 BRA `(.L_x_163) ;  /* 0x0000000000408947 */ /* 0x008fea0003800000 */
        /* <DEDUP_REMOVED lines=16> */
.L_x_163:
[----:B------:R-:W-:Y:S05]  /*b590*/  WARPSYNC.ALL ;  /* 0x0000000000007948 */ /* 0x000fea0003800000 */
[----:B------:R-:W-:Y:S11]  /*b5a0*/  R2UR UR4, R95 ;  /* 0x000000005f0472ca */ /* 0x000ff600000e0000 */
[----:B------:R-:W-:Y:S02]  /*b5b0*/  @!UPT UIADD3 URZ, UPT, UPT, URZ, URZ, URZ ;  /* 0x000000fffffff290 */ /* 0x000fe4000fffe0ff */
[----:B------:R-:W3:Y:S02]  /*b5c0*/  LDTM.16dp256bit.x8 R56, tmem[UR4+0x100000] ;  /* 0x10000004003879ee */ /* 0x000ee400081a0000 */
[----:B---3--:R-:W-:Y:S01]  /*b5d0*/  NOP ;  /* 0x0000000000007918 */ /* 0x008fe20000000000 */
.L_x_158:
[--C-:B-1----:R-:W-:Y:S01]  /*b5e0*/  HADD2.F32 R90, -RZ, R116.reuse.H0_H0 ;  /* 0x20000074ff5a7230 */ /* 0x102fe20000004100 */
[----:B------:R-:W-:Y:S05]  /*b5f0*/  WARPSYNC.ALL ;  /* 0x0000000000007948 */ /* 0x000fea0003800000 */
[----:B------:R-:W-:Y:S01]  /*b600*/  LEA R165, R141, R144, 0x1 ;  /* 0x000000908da57211 */ /* 0x000fe200078e08ff */
[-C--:B------:R-:W-:Y:S01]  /*b610*/  FMUL R13, R36, R88.reuse ;  /* 0x00000058240d7220 */ /* 0x080fe20000400000 */
[-C--:B------:R-:W-:Y:S01]  /*b620*/  FMUL R14, R37, R88.reuse ;  /* 0x00000058250e7220 */ /* 0x080fe20000400000 */
[-C--:B------:R-:W-:Y:S01]  /*b630*/  FMUL R15, R38, R88.reuse ;  /* 0x00000058260f7220 */ /* 0x080fe20000400000 */
[----:B------:R-:W-:Y:S02]  /*b640*/  HADD2.F32 R91, -RZ, R116.H1_H1 ;  /* 0x30000074ff5b7230 */ /* 0x000fe40000004100 */
[-C--:B------:R-:W-:Y:S01]  /*b650*/  FMUL R16, R39, R88.reuse ;  /* 0x0000005827107220 */ /* 0x080fe20000400000 */
[-C--:B------:R-:W-:Y:S01]  /*b660*/  FMUL R0, R24, R88.reuse ;  /* 0x0000005818007220 */ /* 0x080fe20000400000 */
[--C-:B------:R-:W-:Y:S02]  /*b670*/  HADD2.F32 R92, -RZ, R119.reuse.H0_H0 ;  /* 0x20000077ff5c7230 */ /* 0x100fe40000004100 */
[-C--:B--2---:R-:W-:Y:S01]  /*b680*/  FMUL R2, R25, R88.reuse ;  /* 0x0000005819027220 */ /* 0x084fe20000400000 */
[----:B------:R-:W-:Y:S01]  /*b690*/  FMUL R3, R26, R88 ;  /* 0x000000581a037220 */ /* 0x000fe20000400000 */
[----:B------:R-:W-:Y:S02]  /*b6a0*/  HADD2.F32 R93, -RZ, R119.H1_H1 ;  /* 0x30000077ff5d7230 */ /* 0x000fe40000004100 */
[C---:B------:R-:W-:Y:S01]  /*b6b0*/  FFMA R0, R89.reuse, R90, R0 ;  /* 0x0000005a59007223 */ /* 0x040fe20000000000 */
[--C-:B------:R-:W-:Y:S02]  /*b6c0*/  HADD2.F32 R90, -RZ, R117.reuse.H0_H0 ;  /* 0x20000075ff5a7230 */ /* 0x100fe40000004100 */
[----:B------:R-:W-:Y:S01]  /*b6d0*/  FFMA R2, R89, R91, R2 ;  /* 0x0000005b59027223 */ /* 0x000fe20000000002 */
[----:B------:R-:W-:Y:S02]  /*b6e0*/  HADD2.F32 R91, -RZ, R117.H1_H1 ;  /* 0x30000075ff5b7230 */ /* 0x000fe40000004100 */
[-C--:B------:R-:W-:Y:S01]  /*b6f0*/  FMUL R4, R27, R88.reuse ;  /* 0x000000581b047220 */ /* 0x080fe20000400000 */
[----:B------:R-:W-:Y:S01]  /*b700*/  FMUL R5, R28, R88 ;  /* 0x000000581c057220 */ /* 0x000fe20000400000 */
[C---:B------:R-:W-:Y:S01]  /*b710*/  FFMA R3, R89.reuse, R90, R3 ;  /* 0x0000005a59037223 */ /* 0x040fe20000000003 */
[--C-:B------:R-:W-:Y:S01]  /*b720*/  HADD2.F32 R90, -RZ, R118.reuse.H0_H0 ;  /* 0x20000076ff5a7230 */ /* 0x100fe20000004100 */
[----:B------:R-:W-:Y:S01]  /*b730*/  F2FP.F16.F32.PACK_AB R148, R2, R0 ;  /* 0x000000000294723e */ /* 0x000fe200000000ff */
[----:B------:R-:W-:Y:S01]  /*b740*/  FFMA R4, R89, R91, R4 ;  /* 0x0000005b59047223 */ /* 0x000fe20000000004 */
[----:B------:R-:W-:Y:S02]  /*b750*/  HADD2.F32 R91, -RZ, R118.H1_H1 ;  /* 0x30000076ff5b7230 */ /* 0x000fe40000004100 */
[----:B------:R-:W-:Y:S01]  /*b760*/  FMUL R6, R29, R88 ;  /* 0x000000581d067220 */ /* 0x000fe20000400000 */
[C---:B------:R-:W-:Y:S01]  /*b770*/  FFMA R5, R89.reuse, R90, R5 ;  /* 0x0000005a59057223 */ /* 0x040fe20000000005 */
[----:B------:R-:W-:Y:S01]  /*b780*/  FMUL R7, R30, R88 ;  /* 0x000000581e077220 */ /* 0x000fe20000400000 */
[----:B------:R-:W-:Y:S01]  /*b790*/  F2FP.F16.F32.PACK_AB R149, R4, R3 ;  /* 0x000000030495723e */ /* 0x000fe200000000ff */
[C---:B------:R-:W-:Y:S01]  /*b7a0*/  FFMA R6, R89.reuse, R91, R6 ;  /* 0x0000005b59067223 */ /* 0x040fe20000000006 */
[----:B------:R-:W-:Y:S02]  /*b7b0*/  HADD2.F32 R90, -RZ, R108.H0_H0 ;  /* 0x2000006cff5a7230 */ /* 0x000fe40000004100 */
[----:B------:R-:W-:Y:S01]  /*b7c0*/  FFMA R7, R89, R92, R7 ;  /* 0x0000005c59077223 */ /* 0x000fe20000000007 */
[-C--:B------:R-:W-:Y:S01]  /*b7d0*/  FMUL R8, R31, R88.reuse ;  /* 0x000000581f087220 */ /* 0x080fe20000400000 */
[----:B------:R-:W-:Y:S01]  /*b7e0*/  HADD2.F32 R92, -RZ, R109.H0_H0 ;  /* 0x2000006dff5c7230 */ /* 0x000fe20000004100 */
[----:B------:R-:W-:Y:S01]  /*b7f0*/  F2FP.F16.F32.PACK_AB R150, R6, R5 ;  /* 0x000000050696723e */ /* 0x000fe200000000ff */
[-C--:B------:R-:W-:Y:S01]  /*b800*/  FMUL R9, R32, R88.reuse ;  /* 0x0000005820097220 */ /* 0x080fe20000400000 */
[----:B------:R-:W-:Y:S01]  /*b810*/  FFMA R8, R89, R93, R8 ;  /* 0x0000005d59087223 */ /* 0x000fe20000000008 */
[----:B------:R-:W-:Y:S02]  /*b820*/  HADD2.F32 R91, -RZ, R110.H1_H1 ;  /* 0x3000006eff5b7230 */ /* 0x000fe40000004100 */
[----:B------:R-:W-:Y:S01]  /*b830*/  FMUL R10, R33, R88 ;  /* 0x00000058210a7220 */ /* 0x000fe20000400000 */
[----:B------:R-:W-:Y:S01]  /*b840*/  FFMA R9, R89, R90, R9 ;  /* 0x0000005a59097223 */ /* 0x000fe20000000009 */
[----:B------:R-:W-:Y:S01]  /*b850*/  HADD2.F32 R90, -RZ, R108.H1_H1 ;  /* 0x3000006cff5a7230 */ /* 0x000fe20000004100 */
[----:B------:R-:W-:Y:S01]  /*b860*/  F2FP.F16.F32.PACK_AB R151, R8, R7 ;  /* 0x000000070897723e */ /* 0x000fe200000000ff */
[-C--:B------:R-:W-:Y:S01]  /*b870*/  FMUL R11, R34, R88.reuse ;  /* 0x00000058220b7220 */ /* 0x080fe20000400000 */
[----:B------:R-:W-:Y:S01]  /*b880*/  FMUL R12, R35, R88 ;  /* 0x00000058230c7220 */ /* 0x000fe20000400000 */
[----:B------:R-:W-:Y:S02]  /*b890*/  HADD2.F32 R93, -RZ, R101.H1_H1 ;  /* 0x30000065ff5d7230 */ /* 0x000fe40000004100 */
[C---:B------:R-:W-:Y:S01]  /*b8a0*/  FFMA R10, R89.reuse, R90, R10 ;  /* 0x0000005a590a7223 */ /* 0x040fe2000000000a */
[----:B------:R-:W-:Y:S01]  /*b8b0*/  HADD2.F32 R90, -RZ, R109.H1_H1 ;  /* 0x3000006dff5a7230 */ /* 0x000fe20000004100 */
[----:B------:R1:W-:Y:S01]  /*b8c0*/  STSM.16.MT88.4 [R144+0x1000], R148 ;  /* 0x0010009490007844 */ /* 0x0003e20000004200 */
[C---:B------:R-:W-:Y:S01]  /*b8d0*/  FFMA R11, R89.reuse, R92, R11 ;  /* 0x0000005c590b7223 */ /* 0x040fe2000000000b */
[----:B------:R-:W-:Y:S01]  /*b8e0*/  HADD2.F32 R92, -RZ, R110.H0_H0 ;  /* 0x2000006eff5c7230 */ /* 0x000fe20000004100 */
[----:B------:R-:W-:Y:S01]  /*b8f0*/  F2FP.F16.F32.PACK_AB R152, R10, R9 ;  /* 0x000000090a98723e */ /* 0x000fe200000000ff */
[C---:B------:R-:W-:Y:S01]  /*b900*/  FFMA R12, R89.reuse, R90, R12 ;  /* 0x0000005a590c7223 */ /* 0x040fe2000000000c */
[--C-:B------:R-:W-:Y:S02]  /*b910*/  HADD2.F32 R90, -RZ, R111.reuse.H0_H0 ;  /* 0x2000006fff5a7230 */ /* 0x100fe40000004100 */
[----:B------:R-:W-:Y:S01]  /*b920*/  FMUL R17, R40, R88 ;  /* 0x0000005828117220 */ /* 0x000fe20000400000 */
[C---:B------:R-:W-:Y:S01]  /*b930*/  FFMA R13, R89.reuse, R92, R13 ;  /* 0x0000005c590d7223 */ /* 0x040fe2000000000d */
[C---:B------:R-:W-:Y:S01]  /*b940*/  FFMA R14, R89.reuse, R91, R14 ;  /* 0x0000005b590e7223 */ /* 0x040fe2000000000e */
[----:B------:R-:W-:Y:S01]  /*b950*/  HADD2.F32 R91, -RZ, R111.H1_H1 ;  /* 0x3000006fff5b7230 */ /* 0x000fe20000004100 */
[----:B------:R-:W-:Y:S01]  /*b960*/  F2FP.F16.F32.PACK_AB R153, R12, R11 ;  /* 0x0000000b0c99723e */ /* 0x000fe200000000ff */
[C---:B------:R-:W-:Y:S01]  /*b970*/  FFMA R15, R89.reuse, R90, R15 ;  /* 0x0000005a590f7223 */ /* 0x040fe2000000000f */
[--C-:B------:R-:W-:Y:S01]  /*b980*/  HADD2.F32 R90, -RZ, R100.reuse.H0_H0 ;  /* 0x20000064ff5a7230 */ /* 0x100fe20000004100 */
[----:B------:R-:W-:Y:S01]  /*b990*/  F2FP.F16.F32.PACK_AB R154, R14, R13 ;  /* 0x0000000d0e9a723e */ /* 0x000fe200000000ff */
[----:B------:R-:W-:Y:S01]  /*b9a0*/  FFMA R16, R89, R91, R16 ;  /* 0x0000005b59107223 */ /* 0x000fe20000000010 */
[----:B------:R-:W-:Y:S02]  /*b9b0*/  HADD2.F32 R91, -RZ, R100.H1_H1 ;  /* 0x30000064ff5b7230 */ /* 0x000fe40000004100 */
[----:B------:R-:W-:Y:S01]  /*b9c0*/  FMUL R18, R41, R88 ;  /* 0x0000005829127220 */ /* 0x000fe20000400000 */
[----:B------:R-:W-:Y:S02]  /*b9d0*/  HADD2.F32 R92, -RZ, R101.H0_H0 ;  /* 0x20000065ff5c7230 */ /* 0x000fe40000004100 */
[C---:B------:R-:W-:Y:S01]  /*b9e0*/  FFMA R17, R89.reuse, R90, R17 ;  /* 0x0000005a59117223 */ /* 0x040fe20000000011 */
[----:B------:R-:W-:Y:S01]  /*b9f0*/  F2FP.F16.F32.PACK_AB R155, R16, R15 ;  /* 0x0000000f109b723e */ /* 0x000fe200000000ff */
[----:B------:R-:W-:Y:S01]  /*ba00*/  FFMA R18, R89, R91, R18 ;  /* 0x0000005b59127223 */ /* 0x000fe20000000012 */
[-C--:B------:R-:W-:Y:S01]  /*ba10*/  FMUL R19, R42, R88.reuse ;  /* 0x000000582a137220 */ /* 0x080fe20000400000 */
[----:B------:R-:W-:Y:S01]  /*ba20*/  FMUL R20, R43, R88 ;  /* 0x000000582b147220 */ /* 0x000fe20000400000 */
[--C-:B------:R-:W-:Y:S01]  /*ba30*/  HADD2.F32 R90, -RZ, R102.reuse.H0_H0 ;  /* 0x20000066ff5a7230 */ /* 0x100fe20000004100 */
[----:B------:R2:W-:Y:S01]  /*ba40*/  STSM.16.MT88.4 [R144+0x1800], R152 ;  /* 0x0018009890007844 */ /* 0x0005e20000004200 */
[----:B------:R-:W-:Y:S01]  /*ba50*/  F2FP.F16.F32.PACK_AB R156, R18, R17 ;  /* 0x00000011129c723e */ /* 0x000fe200000000ff */
[C---:B------:R-:W-:Y:S01]  /*ba60*/  FFMA R19, R89.reuse, R92, R19 ;  /* 0x0000005c59137223 */ /* 0x040fe20000000013 */
[----:B------:R-:W-:Y:S01]  /*ba70*/  FFMA R20, R89, R93, R20 ;  /* 0x0000005d59147223 */ /* 0x000fe20000000014 */
[-C--:B------:R-:W-:Y:S01]  /*ba80*/  FMUL R21, R44, R88.reuse ;  /* 0x000000582c157220 */ /* 0x080fe20000400000 */
[----:B------:R-:W-:Y:S02]  /*ba90*/  HADD2.F32 R91, -RZ, R102.H1_H1 ;  /* 0x30000066ff5b7230 */ /* 0x000fe40000004100 */
[----:B------:R-:W-:Y:S01]  /*baa0*/  FMUL R22, R45, R88 ;  /* 0x000000582d167220 */ /* 0x000fe20000400000 */
[--C-:B------:R-:W-:Y:S01]  /*bab0*/  HADD2.F32 R92, -RZ, R103.reuse.H0_H0 ;  /* 0x20000067ff5c7230 */ /* 0x100fe20000004100 */
        /* <DEDUP_REMOVED lines=18> */
[----:B------:R-:W-:Y:S01]  /*bbe0*/  HADD2.F32 R93, -RZ, R97.H1_H1 ;  /* 0x30000061ff5d7230 */ /* 0x000fe20000004100 */
[----:B------:R3:W-:Y:S01]  /*bbf0*/  STSM.16.MT88.4 [R144+0x2000], R156 ;  /* 0x0020009c90007844 */ /* 0x0007e20000004200 */
[----:B------:R-:W-:Y:S01]  /*bc00*/  FMUL R28, R51, R88 ;  /* 0x00000058331c7220 */ /* 0x000fe20000400000 */
[--C-:B------:R-:W-:Y:S01]  /*bc10*/  HADD2.F32 R90, -RZ, R98.reuse.H0_H0 ;  /* 0x20000062ff5a7230 */ /* 0x100fe20000004100 */
[----:B-1----:R-:W-:Y:S01]  /*bc20*/  F2FP.F16.F32.PACK_AB R148, R26, R25 ;  /* 0x000000191a94723e */ /* 0x002fe200000000ff */
[C---:B------:R-:W-:Y:S01]  /*bc30*/  FFMA R27, R89.reuse, R92, R27 ;  /* 0x0000005c591b7223 */ /* 0x040fe2000000001b */
[----:B------:R-:W-:Y:S01]  /*bc40*/  FFMA R28, R89, R93, R28 ;  /* 0x0000005d591c7223 */ /* 0x000fe2000000001c */
[-C--:B------:R-:W-:Y:S01]  /*bc50*/  FMUL R29, R52, R88.reuse ;  /* 0x00000058341d7220 */ /* 0x080fe20000400000 */
[-C--:B------:R-:W-:Y:S01]  /*bc60*/  FMUL R30, R53, R88.reuse ;  /* 0x00000058351e7220 */ /* 0x080fe20000400000 */
[--C-:B------:R-:W-:Y:S02]  /*bc70*/  HADD2.F32 R92, -RZ, R99.reuse.H0_H0 ;  /* 0x20000063ff5c7230 */ /* 0x100fe40000004100 */
[----:B------:R-:W-:Y:S01]  /*bc80*/  FMUL R31, R54, R88 ;  /* 0x00000058361f7220 */ /* 0x000fe20000400000 */
[----:B------:R-:W-:Y:S01]  /*bc90*/  F2FP.F16.F32.PACK_AB R149, R28, R27 ;  /* 0x0000001b1c95723e */ /* 0x000fe200000000ff */
[----:B------:R-:W-:Y:S01]  /*bca0*/  FFMA R29, R89, R90, R29 ;  /* 0x0000005a591d7223 */ /* 0x000fe2000000001d */
[----:B------:R-:W-:Y:S02]  /*bcb0*/  HADD2.F32 R90, -RZ, R98.H1_H1 ;  /* 0x30000062ff5a7230 */ /* 0x000fe40000004100 */
[-C--:B------:R-:W-:Y:S01]  /*bcc0*/  FMUL R32, R55, R88.reuse ;  /* 0x0000005837207220 */ /* 0x080fe20000400000 */
[----:B------:R-:W-:Y:S02]  /*bcd0*/  HADD2.F32 R91, -RZ, R99.H1_H1 ;  /* 0x30000063ff5b7230 */ /* 0x000fe40000004100 */
[-C--:B------:R-:W-:Y:S01]  /*bce0*/  FMUL R56, R56, R88.reuse ;  /* 0x0000005838387220 */ /* 0x080fe20000400000 */
[----:B------:R-:W-:Y:S01]  /*bcf0*/  FMUL R57, R57, R88 ;  /* 0x0000005839397220 */ /* 0x000fe20000400000 */
[C---:B------:R-:W-:Y:S01]  /*bd00*/  FFMA R30, R89.reuse, R90, R30 ;  /* 0x0000005a591e7223 */ /* 0x040fe2000000001e */
[--C-:B------:R-:W-:Y:S02]  /*bd10*/  HADD2.F32 R90, -RZ, R104.reuse.H0_H0 ;  /* 0x20000068ff5a7230 */ /* 0x100fe40000004100 */
[C---:B------:R-:W-:Y:S01]  /*bd20*/  FFMA R31, R89.reuse, R92, R31 ;  /* 0x0000005c591f7223 */ /* 0x040fe2000000001f */
[C---:B------:R-:W-:Y:S01]  /*bd30*/  FFMA R32, R89.reuse, R91, R32 ;  /* 0x0000005b59207223 */ /* 0x040fe20000000020 */
[----:B------:R-:W-:Y:S01]  /*bd40*/  HADD2.F32 R92, -RZ, R104.H1_H1 ;  /* 0x30000068ff5c7230 */ /* 0x000fe20000004100 */
[----:B------:R-:W-:Y:S01]  /*bd50*/  F2FP.F16.F32.PACK_AB R150, R30, R29 ;  /* 0x0000001d1e96723e */ /* 0x000fe200000000ff */
[--C-:B------:R-:W-:Y:S02]  /*bd60*/  HADD2.F32 R91, -RZ, R105.reuse.H0_H0 ;  /* 0x20000069ff5b7230 */ /* 0x100fe40000004100 */
[C---:B------:R-:W-:Y:S01]  /*bd70*/  FFMA R56, R89.reuse, R90, R56 ;  /* 0x0000005a59387223 */ /* 0x040fe20000000038 */
[----:B------:R-:W-:Y:S01]  /*bd80*/  F2FP.F16.F32.PACK_AB R151, R32, R31 ;  /* 0x0000001f2097723e */ /* 0x000fe200000000ff */
[----:B------:R-:W-:Y:S01]  /*bd90*/  FFMA R57, R89, R92, R57 ;  /* 0x0000005c59397223 */ /* 0x000fe20000000039 */
[-C--:B------:R-:W-:Y:S01]  /*bda0*/  FMUL R58, R58, R88.reuse ;  /* 0x000000583a3a7220 */ /* 0x080fe20000400000 */
[----:B------:R-:W-:Y:S02]  /*bdb0*/  HADD2.F32 R90, -RZ, R105.H1_H1 ;  /* 0x30000069ff5a7230 */ /* 0x000fe40000004100 */
[----:B------:R-:W-:Y:S01]  /*bdc0*/  FMUL R59, R59, R88 ;  /* 0x000000583b3b7220 */ /* 0x000fe20000400000 */
[----:B------:R1:W-:Y:S01]  /*bdd0*/  STSM.16.MT88.4 [R144+0x2800], R148 ;  /* 0x0028009490007844 */ /* 0x0003e20000004200 */
[----:B--2---:R-:W-:Y:S01]  /*bde0*/  F2FP.F16.F32.PACK_AB R152, R57, R56 ;  /* 0x000000383998723e */ /* 0x004fe200000000ff */
[C---:B------:R-:W-:Y:S01]  /*bdf0*/  FFMA R58, R89.reuse, R91, R58 ;  /* 0x0000005b593a7223 */ /* 0x040fe2000000003a */
[--C-:B------:R-:W-:Y:S02]  /*be00*/  HADD2.F32 R91, -RZ, R106.reuse.H0_H0 ;  /* 0x2000006aff5b7230 */ /* 0x100fe40000004100 */
        /* <DEDUP_REMOVED lines=26> */
[----:B---3--:R-:W-:Y:S01]  /*bfb0*/  F2FP.F16.F32.PACK_AB R156, R65, R64 ;  /* 0x00000040419c723e */ /* 0x008fe200000000ff */
        /* <DEDUP_REMOVED lines=12> */
[-C--:B------:R-:W-:Y:S01]  /*c080*/  FMUL R71, R71, R88.reuse ;  /* 0x0000005847477220 */ /* 0x080fe20000400000 */
[----:B------:R-:W-:Y:S01]  /*c090*/  FMUL R72, R72, R88 ;  /* 0x0000005848487220 */ /* 0x000fe20000400000 */
[----:B------:R-:W-:Y:S01]  /*c0a0*/  F2FP.F16.F32.PACK_AB R158, R69, R68 ;  /* 0x00000044459e723e */ /* 0x000fe200000000ff */
[C---:B------:R-:W-:Y:S01]  /*c0b0*/  FFMA R70, R89.reuse, R91, R70 ;  /* 0x0000005b59467223 */ /* 0x040fe20000000046 */
[--C-:B------:R-:W-:Y:S02]  /*c0c0*/  HADD2.F32 R91, -RZ, R120.reuse.H0_H0 ;  /* 0x20000078ff5b7230 */ /* 0x100fe40000004100 */
[----:B------:R-:W-:Y:S01]  /*c0d0*/  FFMA R71, R89, R90, R71 ;  /* 0x0000005a59477223 */ /* 0x000fe20000000047 */
[----:B------:R-:W-:Y:S02]  /*c0e0*/  HADD2.F32 R92, -RZ, R120.H1_H1 ;  /* 0x30000078ff5c7230 */ /* 0x000fe40000004100 */
[----:B------:R-:W-:Y:S01]  /*c0f0*/  FMUL R73, R73, R88 ;  /* 0x0000005849497220 */ /* 0x000fe20000400000 */
[--C-:B------:R-:W-:Y:S02]  /*c100*/  HADD2.F32 R93, -RZ, R121.reuse.H0_H0 ;  /* 0x20000079ff5d7230 */ /* 0x100fe40000004100 */
[----:B------:R-:W-:Y:S01]  /*c110*/  FFMA R72, R89, R91, R72 ;  /* 0x0000005b59487223 */ /* 0x000fe20000000048 */
[----:B------:R-:W-:Y:S01]  /*c120*/  F2FP.F16.F32.PACK_AB R159, R71, R70 ;  /* 0x00000046479f723e */ /* 0x000fe200000000ff */
[----:B------:R-:W-:Y:S01]  /*c130*/  FFMA R73, R89, R92, R73 ;  /* 0x0000005c59497223 */ /* 0x000fe20000000049 */
[-C--:B------:R-:W-:Y:S01]  /*c140*/  FMUL R74, R74, R88.reuse ;  /* 0x000000584a4a7220 */ /* 0x080fe20000400000 */
[----:B------:R-:W-:Y:S02]  /*c150*/  HADD2.F32 R90, -RZ, R121.H1_H1 ;  /* 0x30000079ff5a7230 */ /* 0x000fe40000004100 */
[----:B------:R-:W-:Y:S01]  /*c160*/  FMUL R75, R75, R88 ;  /* 0x000000584b4b7220 */ /* 0x000fe20000400000 */
[----:B------:R1:W-:Y:S01]  /*c170*/  STSM.16.MT88.4 [R165+0x1800], R156 ;  /* 0x0018009ca5007844 */ /* 0x0003e20000004200 */
[----:B------:R-:W-:Y:S01]  /*c180*/  F2FP.F16.F32.PACK_AB R160, R73, R72 ;  /* 0x0000004849a0723e */ /* 0x000fe200000000ff */
[C---:B------:R-:W-:Y:S01]  /*c190*/  FFMA R74, R89.reuse, R93, R74 ;  /* 0x0000005d594a7223 */ /* 0x040fe2000000004a */
[----:B------:R-:W-:Y:S01]  /*c1a0*/  FFMA R75, R89, R90, R75 ;  /* 0x0000005a594b7223 */ /* 0x000fe2000000004b */
[--C-:B------:R-:W-:Y:S02]  /*c1b0*/  HADD2.F32 R91, -RZ, R122.reuse.H0_H0 ;  /* 0x2000007aff5b7230 */ /* 0x100fe40000004100 */
        /* <DEDUP_REMOVED lines=10> */
[--C-:B------:R-:W-:Y:S02]  /*c260*/  HADD2.F32 R90, -RZ, R124.reuse.H0_H0 ;  /* 0x2000007cff5a7230 */ /* 0x100fe40000004100 */
[C---:B------:R-:W-:Y:S01]  /*c270*/  FFMA R78, R89.reuse, R93, R78 ;  /* 0x0000005d594e7223 */ /* 0x040fe2000000004e */
[----:B------:R-:W-:Y:S01]  /*c280*/  FMUL R80, R80, R88 ;  /* 0x0000005850507220 */ /* 0x000fe20000400000 */
[----:B------:R-:W-:Y:S01]  /*c290*/  FFMA R79, R89, R92, R79 ;  /* 0x0000005c594f7223 */ /* 0x000fe2000000004f */
[----:B------:R-:W-:Y:S02]  /*c2a0*/  HADD2.F32 R92, -RZ, R124.H1_H1 ;  /* 0x3000007cff5c7230 */ /* 0x000fe40000004100 */
[-C--:B------:R-:W-:Y:S01]  /*c2b0*/  FMUL R81, R81, R88.reuse ;  /* 0x0000005851517220 */ /* 0x080fe20000400000 */
[--C-:B------:R-:W-:Y:S02]  /*c2c0*/  HADD2.F32 R91, -RZ, R125.reuse.H0_H0 ;  /* 0x2000007dff5b7230 */ /* 0x100fe40000004100 */
[----:B------:R-:W-:Y:S01]  /*c2d0*/  FMUL R82, R82, R88 ;  /* 0x0000005852527220 */ /* 0x000fe20000400000 */
[C---:B------:R-:W-:Y:S01]  /*c2e0*/  FFMA R80, R89.reuse, R90, R80 ;  /* 0x0000005a59507223 */ /* 0x040fe20000000050 */
[C---:B------:R-:W-:Y:S01]  /*c2f0*/  FFMA R81, R89.reuse, R92, R81 ;  /* 0x0000005c59517223 */ /* 0x040fe20000000051 */
[----:B------:R-:W-:Y:S02]  /*c300*/  HADD2.F32 R90, -RZ, R125.H1_H1 ;  /* 0x3000007dff5a7230 */ /* 0x000fe40000004100 */
[----:B------:R-:W-:Y:S01]  /*c310*/  FFMA R82, R89, R91, R82 ;  /* 0x0000005b59527223 */ /* 0x000fe20000000052 */
[-C--:B------:R-:W-:Y:S01]  /*c320*/  FMUL R83, R83, R88.reuse ;  /* 0x0000005853537220 */ /* 0x080fe20000400000 */
[--C-:B------:R-:W-:Y:S02]  /*c330*/  HADD2.F32 R91, -RZ, R126.reuse.H0_H0 ;  /* 0x2000007eff5b7230 */ /* 0x100fe40000004100 */
[-C--:B------:R-:W-:Y:S01]  /*c340*/  FMUL R84, R84, R88.reuse ;  /* 0x0000005854547220 */ /* 0x080fe20000400000 */
[----:B------:R-:W-:Y:S02]  /*c350*/  HADD2.F32 R92, -RZ, R126.H1_H1 ;  /* 0x3000007eff5c7230 */ /* 0x000fe40000004100 */
[-C--:B------:R-:W-:Y:S01]  /*c360*/  FMUL R85, R85, R88.reuse ;  /* 0x0000005855557220 */ /* 0x080fe20000400000 */
[--C-:B------:R-:W-:Y:S02]  /*c370*/  HADD2.F32 R93, -RZ, R127.reuse.H0_H0 ;  /* 0x2000007fff5d7230 */ /* 0x100fe40000004100 */
[----:B------:R-:W-:Y:S01]  /*c380*/  FMUL R86, R86, R88 ;  /* 0x0000005856567220 */ /* 0x000fe20000400000 */
[----:B------:R-:W-:Y:S02]  /*c390*/  HADD2.F32 R94, -RZ, R127.H1_H1 ;  /* 0x3000007fff5e7230 */ /* 0x000fe40000004100 */
[----:B------:R-:W-:Y:S01]  /*c3a0*/  FFMA R83, R89, R90, R83 ;  /* 0x0000005a59537223 */ /* 0x000fe20000000053 */
[----:B------:R-:W-:Y:S01]  /*c3b0*/  FMUL R87, R87, R88 ;  /* 0x0000005857577220 */ /* 0x000fe20000400000 */
[C---:B------:R-:W-:Y:S01]  /*c3c0*/  FFMA R84, R89.reuse, R91, R84 ;  /* 0x0000005b59547223 */ /* 0x040fe20000000054 */
[C---:B------:R-:W-:Y:S01]  /*c3d0*/  FFMA R85, R89.reuse, R92, R85 ;  /* 0x0000005c59557223 */ /* 0x040fe20000000055 */
[C---:B------:R-:W-:Y:S01]  /*c3e0*/  FFMA R86, R89.reuse, R93, R86 ;  /* 0x0000005d59567223 */ /* 0x040fe20000000056 */
[----:B------:R-:W-:Y:S01]  /*c3f0*/  FFMA R87, R89, R94, R87 ;  /* 0x0000005e59577223 */ /* 0x000fe20000000057 */
[----:B------:R-:W-:Y:S01]  /*c400*/  F2FP.F16.F32.PACK_AB R162, R77, R76 ;  /* 0x0000004c4da2723e */ /* 0x000fe200000000ff */
[----:B------:R-:W-:Y:S01]  /*c410*/  BSSY.RECONVERGENT B0, `(.L_x_164) ;  /* 0x000001c000007945 */ /* 0x000fe20003800200 */
[----:B------:R-:W-:Y:S02]  /*c420*/  F2FP.F16.F32.PACK_AB R163, R79, R78 ;  /* 0x0000004e4fa3723e */ /* 0x000fe400000000ff */
[----:B------:R-:W-:Y:S02]  /*c430*/  F2FP.F16.F32.PACK_AB R36, R81, R80 ;  /* 0x000000505124723e */ /* 0x000fe400000000ff */
[----:B------:R-:W-:Y:S01]  /*c440*/  F2FP.F16.F32.PACK_AB R37, R83, R82 ;  /* 0x000000525325723e */ /* 0x000fe200000000ff */
[----:B------:R1:W-:Y:S01]  /*c450*/  STSM.16.MT88.4 [R165+0x2000], R160 ;  /* 0x002000a0a5007844 */ /* 0x0003e20000004200 */
[----:B------:R-:W-:Y:S02]  /*c460*/  F2FP.F16.F32.PACK_AB R38, R85, R84 ;  /* 0x000000545526723e */ /* 0x000fe400000000ff */
[----:B------:R-:W-:Y:S02]  /*c470*/  F2FP.F16.F32.PACK_AB R39, R87, R86 ;  /* 0x000000565727723e */ /* 0x000fe400000000ff */
[----:B------:R-:W-:Y:S03]  /*c480*/  ISETP.NE.AND P0, PT, R147, RZ, PT ;  /* 0x000000ff9300720c */ /* 0x000fe60003f05270 */
[----:B------:R1:W-:Y:S01]  /*c490*/  STSM.16.MT88.4 [R165+0x2800], R36 ;  /* 0x00280024a5007844 */ /* 0x0003e20000004200 */
[----:B------:R-:W-:Y:S01]  /*c4a0*/  @!PT LDS RZ, [RZ] ;  /* 0x00000000fffff984 */ /* 0x000fe20000000800 */
[----:B------:R-:W-:Y:S01]  /*c4b0*/  @!PT LDS RZ, [RZ] ;  /* 0x00000000fffff984 */ /* 0x000fe20000000800 */
[----:B------:R-:W-:Y:S01]  /*c4c0*/  @!PT LDS RZ, [RZ] ;  /* 0x00000000fffff984 */ /* 0x000fe20000000800 */
[----:B------:R-:W-:Y:S01]  /*c4d0*/  @!PT LDS RZ, [RZ] ;  /* 0x00000000fffff984 */ /* 0x000fe20000000800 */
[----:B------:R2:W-:Y:S07]  /*c4e0*/  MEMBAR.ALL.CTA ;  /* 0x0000000000007992 */ /* 0x0005ee0000008000 */
[----:B--2---:R-:W2:Y:S02]  /*c4f0*/  FENCE.VIEW.ASYNC.S ;  /* 0x00000000000073c6 */ /* 0x004ea40000000000 */
[----:B--2---:R-:W-:Y:S06]  /*c500*/  BAR.SYNC.DEFER_BLOCKING 0x1, 0x80 ;  /* 0x0042000000007b1d */ /* 0x004fec0000010000 */
[----:B------:R-:W-:Y:S05]  /*c510*/  @!P0 BRA `(.L_x_165) ;  /* 0x00000000002c8947 */ /* 0x000fea0003800000 */
[----:B------:R-:W-:Y:S02]  /*c520*/  UIADD3 UR7, UPT, UPT, UR43, 0x1000, URZ ;  /* 0x000010002b077890 */ /* 0x000fe4000fffe0ff */
[----:B------:R-:W-:Y:S02]  /*c530*/  UIADD3 UR5, UPT, UPT, UR41, 0x40, URZ ;  /* 0x0000004029057890 */ /* 0x000fe4000fffe0ff */
[----:B------:R-:W-:Y:S02]  /*c540*/  UIADD3 UR4, UPT, UPT, UR43, 0x3000, URZ ;  /* 0x000030002b047890 */ /* 0x000fe4000fffe0ff */
[----:B------:R-:W-:Y:S01]  /*c550*/  MOV R129, UR7 ;  /* 0x0000000700817c02 */ /* 0x000fe20008000f00 */
[----:B------:R-:W-:Y:S03]  /*c560*/  UMOV UR6, UR42 ;  /* 0x0000002a00067c82 */ /* 0x000fe60008000000 */
[----:B------:R-:W-:Y:S11]  /*c570*/  R2UR UR40, R129 ;  /* 0x00000000812872ca */ /* 0x000ff600000e0000 */
[----:B------:R-:W-:Y:S02]  /*c580*/  @!UPT UIADD3 URZ, UPT, UPT, URZ, URZ, URZ ;  /* 0x000000fffffff290 */ /* 0x000fe4000fffe0ff */
[----:B------:R2:W-:Y:S01]  /*c590*/  UTMASTG.2D [UR40], [UR56] ;  /* 0x00000028380073b5 */ /* 0x0005e20008008000 */
[----:B------:R2:W-:Y:S01]  /*c5a0*/  UTMASTG.2D [UR4], [UR56] ;  /* 0x00000004380073b5 */ /* 0x0005e20008008000 */
[----:B------:R0:W-:Y:S01]  /*c5b0*/  UTMACMDFLUSH ;  /* 0x00000000000079b7 */ /* 0x0001e20000000000 */
[----:B--2---:R-:W-:Y:S04]  /*c5c0*/  DEPBAR.LE SB0, 0x1 ;  /* 0x000080400000791a */ /* 0x004fe80000000000 */
.L_x_165:
[----:B------:R-:W-:Y:S05]  /*c5d0*/  BSYNC.RECONVERGENT B0 ;  /* 0x0000000000007941 */ /* 0x000fea0003800200 */
.L_x_164:
[----:B------:R-:W-:Y:S01]  /*c5e0*/  UISETP.NE.AND UP1, UPT, UR54, URZ, UPT ;  /* 0x000000ff3600728c */ /* 0x000fe2000bf25270 */
[----:B------:R-:W-:Y:S01]  /*c5f0*/  BAR.SYNC.DEFER_BLOCKING 0x1, 0x80 ;  /* 0x0042000000007b1d */ /* 0x000fe20000010000 */
[----:B------:R-:W-:Y:S01]  /*c600*/  SHF.L.U32 R0, R138, 0x1f, RZ ;  /* 0x0000001f8a007819 */ /* 0x000fe200000006ff */
[----:B-1----:R-:W-:Y:S03]  /*c610*/  IMAD R148, R141, 0x2, R164 ;  /* 0x000000028d947824 */ /* 0x002fe600078e02a4 */
[----:B------:R-:W-:Y:S05]  /*c620*/  PLOP3.LUT P0, PT, PT, PT, UP1, 0x80, 0x8 ;  /* 0x000000000008781c */ /* 0x000fea0003f0f018 */
[----:B------:R-:W-:Y:S04]  /*c630*/  @UP1 ULEA UR4, UR53, UR43, 0x3 ;  /* 0x0000002b35041291 */ /* 0x000fe8000f8e18ff */
[----:B------:R-:W-:Y:S04]  /*c640*/  @UP1 UIADD3 UR4, UPT, UPT, UR4, 0xb0, URZ ;  /* 0x000000b004041890 */ /* 0x000fe8000fffe0ff */
[----:B------:R-:W-:Y:S09]  /*c650*/  @UP1 UPRMT UR4, UR52, 0x654, UR4 ;  /* 0x0000065434041896 */ /* 0x000ff20008000004 */
[----:B------:R-:W-:Y:S01]  /*c660*/  @P0 SYNCS.ARRIVE.TRANS64.RED.A1T0 RZ, [UR4], RZ ;  /* 0x000000ffffff09a7 */ /* 0x000fe20008100404 */
[----:B------:R-:W-:Y:S01]  /*c670*/  @UP1 UIADD3 UR4, UPT, UPT, UR53, 0x1, URZ ;  /* 0x0000000135041890 */ /* 0x000fe2000fffe0ff */
[----:B------:R-:W-:Y:S01]  /*c680*/  BSSY B0, `(.L_x_166) ;  /* 0x0000008000007945 */ /* 0x000fe20003800000 */
[----:B------:R-:W-:Y:S02]  /*c690*/  FSETP.NEU.AND P0, PT, R89, RZ, PT ;  /* 0x000000ff5900720b */ /* 0x000fe40003f0d000 */
[----:B------:R-:W-:Y:S01]  /*c6a0*/  @UP1 UISETP.NE.AND UP0, UPT, UR4, 0x4, UPT ;  /* 0x000000040400188c */ /* 0x000fe2000bf05270 */
[----:B------:R-:W1:Y:S03]  /*c6b0*/  SYNCS.PHASECHK.TRANS64.TRYWAIT P1, [UR43+0x98], R0 ;  /* 0x00009800ff0075a7 */ /* 0x000e66000802112b */
[----:B------:R-:W-:Y:S01]  /*c6c0*/  @UP1 USEL UR53, UR4, URZ, UP0 ;  /* 0x000000ff04351287 */ /* 0x000fe20008000000 */
[----:B-1----:R-:W-:Y:S11]  /*c6d0*/  @P1 BRA `(.L_x_167) ;  /* 0x0000000000081947 */ /* 0x002ff60003800000 */
[----:B------:R-:W1:Y:S02]  /*c6e0*/  SYNCS.PHASECHK.TRANS64.TRYWAIT P1, [UR43+0x98], R0 ;  /* 0x00009800ff0075a7 */ /* 0x000e64000802112b */
[----:B-1----:R-:W-:Y:S05]  /*c6f0*/  @!P1 BRA `(.L_x_168) ;  /* 0x0000007c00989947 */ /* 0x002fea0003800000 */
.L_x_167:
[----:B------:R-:W-:Y:S05]  /*c700*/  BSYNC B0 ;  /* 0x0000000000007941 */ /* 0x000fea0003800000 */
.L_x_166:
[----:B------:R-:W-:Y:S05]  /*c710*/  @P0 WARPSYNC.ALL ;  /* 0x0000000000000948 */ /* 0x000fea0003800000 */
[----:B------:R2:W3:Y:S01]  /*c720*/  @P0 LDSM.16.MT88.4 R116, [R139+UR43+0x5000] ;  /* 0x0050002b8b74083b */ /* 0x0004e20008004200 */
[----:B------:R-:W-:Y:S02]  /*c730*/  ISETP.GE.AND P1, PT, R146, 0x1, PT ;  /* 0x000000019200780c */ /* 0x000fe40003f26270 */
[----:B------:R-:W-:Y:S02]  /*c740*/  CS2R R54, SRZ ;  /* 0x0000000000367805 */ /* 0x000fe4000001ff00 */
[----:B------:R-:W-:Y:S01]  /*c750*/  CS2R R52, SRZ ;  /* 0x0000000000347805 */ /* 0x000fe2000001ff00 */
[----:B------:R2:W1:Y:S01]  /*c760*/  @P0 LDSM.16.MT88.4 R108, [R139+UR43+0x5800] ;  /* 0x0058002b8b6c083b */ /* 0x0004620008004200 */
[----:B------:R-:W-:Y:S02]  /*c770*/  CS2R R50, SRZ ;  /* 0x0000000000327805 */ /* 0x000fe4000001ff00 */
        /* <DEDUP_REMOVED lines=10> */
[----:B------:R2:W1:Y:S01]  /*c820*/  @P0 LDSM.16.MT88.4 R104, [R148+0x4000] ;  /* 0x004000009468083b */ /* 0x0004620000004200 */
        /* <DEDUP_REMOVED lines=24> */
[----:B--23--:R-:W-:Y:S06]  /*c9b0*/  @!P1 BRA `(.L_x_169) ;  /* 0x0000000000c49947 */ /* 0x00cfec0003800000 */
[----:B-1----:R-:W-:Y:S05]  /*c9c0*/  VIADD R3, R95, 0x40 ;  /* 0x000000405f037836 */ /* 0x002fea0000000000 */
[----:B------:R-:W-:Y:S04]  /*c9d0*/  SHF.R.U32.HI R3, RZ, 0x15, R3 ;  /* 0x00000015ff037819 */ /* 0x000fe80000011603 */
[----:B------:R-:W-:Y:S11]  /*c9e0*/  LOP3.LUT P0, RZ, R3, 0x3, R128, 0x48, !PT ;  /* 0x0000000303ff7812 */ /* 0x000ff60007804880 */
[----:B------:R-:W-:Y:S02]  /*c9f0*/  @!UPT UIADD3 URZ, UPT, UPT, URZ, URZ, URZ ;  /* 0x000000fffffff290 */ /* 0x000fe4000fffe0ff */
[----:B------:R-:W-:Y:S05]  /*ca00*/  @!P0 BRA `(.L_x_170) ;  /* 0x0000000000408947 */ /* 0x000fea0003800000 */
[----:B------:R-:W1:Y:S01]  /*ca10*/  LDCU.64 UR8, c[0x4][0x70] ;  /* 0x01000e00ff0877ac */ /* 0x000e620008000a00 */
[----:B------:R-:W-:Y:S01]  /*ca20*/  MOV R3, 0x0 ;  /* 0x0000000000037802 */ /* 0x000fe20000000f00 */
[----:B------:R-:W-:Y:S02]  /*ca30*/  HFMA2 R12, -RZ, RZ, 0, 5.9604644775390625e-08 ;  /* 0x00000001ff0c7431 */ /* 0x000fe400000001ff */
[----:B------:R-:W-:Y:S02]  /*ca40*/  IMAD.MOV.U32 R8, RZ, RZ, 0x192 ;  /* 0x00000192ff087424 */ /* 0x000fe400078e00ff */
[----:B------:R-:W-:Y:S01]  /*ca50*/  IMAD.MOV.U32 R13, RZ, RZ, RZ ;  /* 0x000000ffff0d7224 */ /* 0x000fe200078e00ff */
[----:B------:R-:W2:Y:S01]  /*ca60*/  LDCU.64 UR6, c[0x4][0x78] ;  /* 0x01000f00ff0677ac */ /* 0x000ea20008000a00 */
[----:B------:R-:W3:Y:S01]  /*ca70*/  LDC.64 R2, c[0x4][R3] ;  /* 0x0100000003027b82 */ /* 0x000ee20000000a00 */
[----:B------:R-:W5:Y:S01]  /*ca80*/  LDCU.64 UR4, c[0x4][0x10] ;  /* 0x01000200ff0477ac */ /* 0x000f620008000a00 */
[----:B-1----:R-:W-:Y:S01]  /*ca90*/  MOV R5, UR9 ;  /* 0x0000000900057c02 */ /* 0x002fe20008000f00 */
[----:B------:R-:W-:Y:S01]  /*caa0*/  IMAD.U32 R4, RZ, RZ, UR8 ;  /* 0x00000008ff047e24 */ /* 0x000fe2000f8e00ff */
[----:B--2---:R-:W-:Y:S01]  /*cab0*/  MOV R7, UR7 ;  /* 0x0000000700077c02 */ /* 0x004fe20008000f00 */
[----:B------:R-:W-:Y:S01]  /*cac0*/  IMAD.U32 R6, RZ, RZ, UR6 ;  /* 0x00000006ff067e24 */ /* 0x000fe2000f8e00ff */
[----:B-----5:R-:W-:Y:S01]  /*cad0*/  MOV R11, UR5 ;  /* 0x00000005000b7c02 */ /* 0x020fe20008000f00 */
[----:B------:R-:W-:Y:S02]  /*cae0*/  IMAD.U32 R10, RZ, RZ, UR4 ;  /* 0x00000004ff0a7e24 */ /* 0x000fe4000f8e00ff */
[----:B------:R-:W-:Y:S07]  /*caf0*/  LEPC R20, `(.L_x_170) ;  /* 0x000000001014794e */ /* 0x000fee0000000000 */
[----:B---34-:R-:W-:Y:S05]  /*cb00*/  CALL.ABS.NOINC R2 ;  /* 0x0000000002007343 */ /* 0x018fea0003c00000 */
.L_x_170:
[----:B------:R-:W-:Y:S05]  /*cb10*/  WARPSYNC.ALL ;  /* 0x0000000000007948 */ /* 0x000fea0003800000 */
[C---:B------:R-:W-:Y:S01]  /*cb20*/  R2UR UR4, R95.reuse ;  /* 0x000000005f0472ca */ /* 0x040fe200000e0000 */
[----:B------:R-:W-:Y:S05]  /*cb30*/  VIADD R3, R95, 0x100040 ;  /* 0x001000405f037836 */ /* 0x000fea0000000000 */
[----:B------:R-:W-:Y:S04]  /*cb40*/  SHF.R.U32.HI R3, RZ, 0x15, R3 ;  /* 0x00000015ff037819 */ /* 0x000fe80000011603 */
[----:B------:R-:W-:Y:S03]  /*cb50*/  LOP3.LUT P0, RZ, R3, 0x3, R128, 0x48, !PT ;  /* 0x0000000303ff7812 */ /* 0x000fe60007804880 */
[----:B------:R-:W1:Y:S10]  /*cb60*/  LDTM.16dp256bit.x8 R24, tmem[UR4+0x40] ;  /* 0x00004004001879ee */ /* 0x000e7400081a0000 */
[----:B-1----:R-:W-:Y:S05]  /*cb70*/  @!P0 BRA `(.L_x_171) ;  /* 0x0000000000408947 */ /* 0x002fea0003800000 */
        /* <DEDUP_REMOVED lines=16> */
.L_x_171:
[----:B------:R-:W-:Y:S05]  /*cc80*/  WARPSYNC.ALL ;  /* 0x0000000000007948 */ /* 0x000fea0003800000 */
[----:B------:R-:W-:Y:S11]  /*cc90*/  R2UR UR4, R95 ;  /* 0x000000005f0472ca */ /* 0x000ff600000e0000 */
[----:B------:R-:W-:Y:S02]  /*cca0*/  @!UPT UIADD3 URZ, UPT, UPT, URZ, URZ, URZ ;  /* 0x000000fffffff290 */ /* 0x000fe4000fffe0ff */
[----:B------:R-:W2:Y:S02]  /*ccb0*/  LDTM.16dp256bit.x8 R56, tmem[UR4+0x100040] ;  /* 0x10004004003879ee */ /* 0x000ea400081a0000 */
[----:B--2---:R-:W-:Y:S01]  /*ccc0*/  NOP ;  /* 0x0000000000007918 */ /* 0x004fe20000000000 */
.L_x_169:
[--C-:B------:R-:W-:Y:S01]  /*ccd0*/  HADD2.F32 R4, -RZ, R116.reuse.H0_H0 ;  /* 0x20000074ff047230 */ /* 0x100fe20000004100 */
[----:B------:R-:W-:Y:S05]  /*cce0*/  WARPSYNC.ALL ;  /* 0x0000000000007948 */ /* 0x000fea0003800000 */
[-C--:B-1----:R-:W-:Y:S01]  /*ccf0*/  FMUL R0, R24, R88.reuse ;  /* 0x0000005818007220 */ /* 0x082fe20000400000 */
[----:B------:R-:W-:Y:S02]  /*cd00*/  HADD2.F32 R5, -RZ, R116.H1_H1 ;  /* 0x30000074ff057230 */ /* 0x000fe40000004100 */
[----:B------:R-:W-:Y:S01]  /*cd10*/  FMUL R2, R25, R88 ;  /* 0x0000005819027220 */ /* 0x000fe20000400000 */
[--C-:B------:R-:W-:Y:S02]  /*cd20*/  HADD2.F32 R6, -RZ, R117.reuse.H0_H0 ;  /* 0x20000075ff067230 */ /* 0x100fe40000004100 */
[C---:B------:R-:W-:Y:S01]  /*cd30*/  FFMA R0, R89.reuse, R4, R0 ;  /* 0x0000000459007223 */ /* 0x040fe20000000000 */
[-C--:B------:R-:W-:Y:S01]  /*cd40*/  FMUL R3, R26, R88.reuse ;  /* 0x000000581a037220 */ /* 0x080fe20000400000 */
[----:B------:R-:W-:Y:S02]  /*cd50*/  HADD2.F32 R7, -RZ, R117.H1_H1 ;  /* 0x30000075ff077230 */ /* 0x000fe40000004100 */
[----:B------:R-:W-:Y:S01]  /*cd60*/  FFMA R2, R89, R5, R2 ;  /* 0x0000000559027223 */ /* 0x000fe20000000002 */
[----:B------:R-:W-:Y:S01]  /*cd70*/  FMUL R4, R27, R88 ;  /* 0x000000581b047220 */ /* 0x000fe20000400000 */
[--C-:B------:R-:W-:Y:S02]  /*cd80*/  HADD2.F32 R8, -RZ, R118.reuse.H0_H0 ;  /* 0x20000076ff087230 */ /* 0x100fe40000004100 */
[C---:B------:R-:W-:Y:S01]  /*cd90*/  FFMA R3, R89.reuse, R6, R3 ;  /* 0x0000000659037223 */ /* 0x040fe20000000003 */
[----:B------:R-:W-:Y:S01]  /*cda0*/  FMUL R5, R28, R88 ;  /* 0x000000581c057220 */ /* 0x000fe20000400000 */
[----:B------:R-:W-:Y:S02]  /*cdb0*/  HADD2.F32 R9, -RZ, R118.H1_H1 ;  /* 0x30000076ff097230 */ /* 0x000fe40000004100 */
[C---:B------:R-:W-:Y:S01]  /*cdc0*/  FFMA R4, R89.reuse, R7, R4 ;  /* 0x0000000759047223 */ /* 0x040fe20000000004 */
[----:B------:R-:W-:Y:S02]  /*cdd0*/  HADD2.F32 R28, -RZ, R110.H0_H0 ;  /* 0x2000006eff1c7230 */ /* 0x000fe40000004100 */
[----:B------:R-:W-:Y:S01]  /*cde0*/  FFMA R5, R89, R8, R5 ;  /* 0x0000000859057223 */ /* 0x000fe20000000005 */
[-C--:B------:R-:W-:Y:S01]  /*cdf0*/  FMUL R6, R29, R88.reuse ;  /* 0x000000581d067220 */ /* 0x080fe20000400000 */
[----:B------:R-:W-:Y:S02]  /*ce00*/  HADD2.F32 R29, -RZ, R111.H1_H1 ;  /* 0x3000006fff1d7230 */ /* 0x000fe40000004100 */
[-C--:B------:R-:W-:Y:S01]  /*ce10*/  FMUL R19, R64, R88.reuse ;  /* 0x0000005840137220 */ /* 0x080fe20000400000 */
[----:B------:R-:W-:Y:S01]  /*ce20*/  FMUL R64, R80, R88 ;  /* 0x0000005850407220 */ /* 0x000fe20000400000 */
[----:B------:R-:W-:Y:S01]  /*ce30*/  F2FP.F16.F32.PACK_AB R80, R2, R0 ;  /* 0x000000000250723e */ /* 0x000fe200000000ff */
[--C-:B------:R-:W-:Y:S02]  /*ce40*/  HADD2.F32 R7, -RZ, R119.reuse.H0_H0 ;  /* 0x20000077ff077230 */ /* 0x100fe40000004100 */
[----:B------:R-:W-:Y:S01]  /*ce50*/  FFMA R6, R89, R9, R6 ;  /* 0x0000000959067223 */ /* 0x000fe20000000006 */
[-C--:B------:R-:W-:Y:S01]  /*ce60*/  FMUL R2, R31, R88.reuse ;  /* 0x000000581f027220 */ /* 0x080fe20000400000 */
[-C--:B------:R-:W-:Y:S01]  /*ce70*/  FMUL R0, R30, R88.reuse ;  /* 0x000000581e007220 */ /* 0x080fe20000400000 */
[----:B------:R-:W-:Y:S02]  /*ce80*/  HADD2.F32 R9, -RZ, R119.H1_H1 ;  /* 0x30000077ff097230 */ /* 0x000fe40000004100 */
[-C--:B------:R-:W-:Y:S01]  /*ce90*/  FMUL R20, R65, R88.reuse ;  /* 0x0000005841147220 */ /* 0x080fe20000400000 */
[-C--:B------:R-:W-:Y:S01]  /*cea0*/  FMUL R65, R81, R88.reuse ;  /* 0x0000005851417220 */ /* 0x080fe20000400000 */
[----:B------:R-:W-:Y:S01]  /*ceb0*/  F2FP.F16.F32.PACK_AB R81, R4, R3 ;  /* 0x000000030451723e */ /* 0x000fe200000000ff */
[C---:B------:R-:W-:Y:S01]  /*cec0*/  FFMA R0, R89.reuse, R7, R0 ;  /* 0x0000000759007223 */ /* 0x040fe20000000000 */
[-C--:B------:R-:W-:Y:S01]  /*ced0*/  FMUL R3, R32, R88.reuse ;  /* 0x0000005820037220 */ /* 0x080fe20000400000 */
[----:B------:R-:W-:Y:S01]  /*cee0*/  FFMA R2, R89, R9, R2 ;  /* 0x0000000959027223 */ /* 0x000fe20000000002 */
[--C-:B------:R-:W-:Y:S02]  /*cef0*/  HADD2.F32 R8, -RZ, R108.reuse.H0_H0 ;  /* 0x2000006cff087230 */ /* 0x100fe40000004100 */
[-C--:B------:R-:W-:Y:S01]  /*cf00*/  FMUL R4, R33, R88.reuse ;  /* 0x0000005821047220 */ /* 0x080fe20000400000 */
[----:B------:R-:W-:Y:S02]  /*cf10*/  HADD2.F32 R30, -RZ, R111.H0_H0 ;  /* 0x2000006fff1e7230 */ /* 0x000fe40000004100 */
[-C--:B------:R-:W-:Y:S01]  /*cf20*/  FMUL R21, R66, R88.reuse ;  /* 0x0000005842157220 */ /* 0x080fe20000400000 */
[-C--:B------:R-:W-:Y:S01]  /*cf30*/  FMUL R66, R82, R88.reuse ;  /* 0x0000005852427220 */ /* 0x080fe20000400000 */
[----:B------:R-:W-:Y:S01]  /*cf40*/  HADD2.F32 R7, -RZ, R108.H1_H1 ;  /* 0x3000006cff077230 */ /* 0x000fe20000004100 */
[----:B------:R-:W-:Y:S01]  /*cf50*/  F2FP.F16.F32.PACK_AB R82, R6, R5 ;  /* 0x000000050652723e */ /* 0x000fe200000000ff */
[--C-:B------:R-:W-:Y:S02]  /*cf60*/  HADD2.F32 R10, -RZ, R109.reuse.H0_H0 ;  /* 0x2000006dff0a7230 */ /* 0x100fe40000004100 */
[-C--:B------:R-:W-:Y:S01]  /*cf70*/  FMUL R5, R34, R88.reuse ;  /* 0x0000005822057220 */ /* 0x080fe20000400000 */
[----:B------:R-:W-:Y:S02]  /*cf80*/  HADD2.F32 R9, -RZ, R109.H1_H1 ;  /* 0x3000006dff097230 */ /* 0x000fe40000004100 */
[----:B------:R-:W-:Y:S01]  /*cf90*/  FMUL R6, R35, R88 ;  /* 0x0000005823067220 */ /* 0x000fe20000400000 */
[C---:B------:R-:W-:Y:S01]  /*cfa0*/  FFMA R3, R89.reuse, R8, R3 ;  /* 0x0000000859037223 */ /* 0x040fe20000000003 */
[C---:B------:R-:W-:Y:S01]  /*cfb0*/  FFMA R4, R89.reuse, R7, R4 ;  /* 0x0000000759047223 */ /* 0x040fe20000000004 */
[C---:B------:R-:W-:Y:S01]  /*cfc0*/  FFMA R5, R89.reuse, R10, R5 ;  /* 0x0000000a59057223 */ /* 0x040fe20000000005 */
[-C--:B------:R-:W-:Y:S01]  /*cfd0*/  FMUL R7, R36, R88.reuse ;  /* 0x0000005824077220 */ /* 0x080fe20000400000 */
[----:B------:R-:W-:Y:S02]  /*cfe0*/  HADD2.F32 R27, -RZ, R110.H1_H1 ;  /* 0x3000006eff1b7230 */ /* 0x000fe40000004100 */
[----:B------:R-:W-:Y:S01]  /*cff0*/  FFMA R6, R89, R9, R6 ;  /* 0x0000000959067223 */ /* 0x000fe20000000006 */
[-C--:B------:R-:W-:Y:S01]  /*d000*/  FMUL R8, R37, R88.reuse ;  /* 0x0000005825087220 */ /* 0x080fe20000400000 */
[-C--:B------:R-:W-:Y:S01]  /*d010*/  FMUL R9, R38, R88.reuse ;  /* 0x0000005826097220 */ /* 0x080fe20000400000 */
[----:B------:R-:W-:Y:S01]  /*d020*/  FMUL R10, R39, R88 ;  /* 0x00000058270a7220 */ /* 0x000fe20000400000 */
[C---:B------:R-:W-:Y:S01]  /*d030*/  FFMA R7, R89.reuse, R28, R7 ;  /* 0x0000001c59077223 */ /* 0x040fe20000000007 */
[C---:B------:R-:W-:Y:S01]  /*d040*/  FFMA R8, R89.reuse, R27, R8 ;  /* 0x0000001b59087223 */ /* 0x040fe20000000008 */
[----:B------:R-:W-:Y:S02]  /*d050*/  HADD2.F32 R27, -RZ, R103.H1_H1 ;  /* 0x30000067ff1b7230 */ /* 0x000fe40000004100 */
[----:B------:R-:W-:Y:S01]  /*d060*/  FFMA R9, R89, R30, R9 ;  /* 0x0000001e59097223 */ /* 0x000fe20000000009 */
[-C--:B------:R-:W-:Y:S01]  /*d070*/  FMUL R22, R67, R88.reuse ;  /* 0x0000005843167220 */ /* 0x080fe20000400000 */
[----:B------:R-:W-:Y:S01]  /*d080*/  FMUL R67, R83, R88 ;  /* 0x0000005853437220 */ /* 0x000fe20000400000 */
[----:B------:R-:W-:Y:S01]  /*d090*/  FFMA R10, R89, R29, R10 ;  /* 0x0000001d590a7223 */ /* 0x000fe2000000000a */
[----:B------:R-:W-:Y:S01]  /*d0a0*/  F2FP.F16.F32.PACK_AB R83, R2, R0 ;  /* 0x000000000253723e */ /* 0x000fe200000000ff */
[-C--:B------:R-:W-:Y:S01]  /*d0b0*/  FMUL R0, R40, R88.reuse ;  /* 0x0000005828007220 */ /* 0x080fe20000400000 */
[----:B------:R-:W-:Y:S01]  /*d0c0*/  F2FP.F16.F32.PACK_AB R28, R4, R3 ;  /* 0x00000003041c723e */ /* 0x000fe200000000ff */
[--C-:B------:R-:W-:Y:S01]  /*d0d0*/  HADD2.F32 R4, -RZ, R100.reuse.H0_H0 ;  /* 0x20000064ff047230 */ /* 0x100fe20000004100 */
[----:B------:R-:W-:Y:S01]  /*d0e0*/  F2FP.F16.F32.PACK_AB R29, R6, R5 ;  /* 0x00000005061d723e */ /* 0x000fe200000000ff */
[----:B------:R-:W-:Y:S01]  /*d0f0*/  HADD2.F32 R5, -RZ, R100.H1_H1 ;  /* 0x30000064ff057230 */ /* 0x000fe20000004100 */
[----:B------:R-:W-:Y:S01]  /*d100*/  F2FP.F16.F32.PACK_AB R30, R8, R7 ;  /* 0x00000007081e723e */ /* 0x000fe200000000ff */
[--C-:B------:R-:W-:Y:S01]  /*d110*/  HADD2.F32 R6, -RZ, R101.reuse.H0_H0 ;  /* 0x20000065ff067230 */ /* 0x100fe20000004100 */
[----:B------:R-:W-:Y:S01]  /*d120*/  F2FP.F16.F32.PACK_AB R31, R10, R9 ;  /* 0x000000090a1f723e */ /* 0x000fe200000000ff */
[----:B------:R-:W-:Y:S01]  /*d130*/  HADD2.F32 R7, -RZ, R101.H1_H1 ;  /* 0x30000065ff077230 */ /* 0x000fe20000004100 */
[----:B------:R-:W-:Y:S01]  /*d140*/  STSM.16.MT88.4 [R144+0x5000], R80 ;  /* 0x0050005090007844 */ /* 0x000fe20000004200 */
[----:B------:R-:W-:Y:S01]  /*d150*/  FMUL R2, R41, R88 ;  /* 0x0000005829027220 */ /* 0x000fe20000400000 */
[C---:B------:R-:W-:Y:S01]  /*d160*/  FFMA R0, R89.reuse, R4, R0 ;  /* 0x0000000459007223 */ /* 0x040fe20000000000 */
[--C-:B------:R-:W-:Y:S05]  /*d170*/  HADD2.F32 R8, -RZ, R102.reuse.H0_H0 ;  /* 0x20000066ff087230 */ /* 0x100fea0000004100 */
[----:B------:R1:W-:Y:S01]  /*d180*/  STSM.16.MT88.4 [R144+0x5800], R28 ;  /* 0x0058001c90007844 */ /* 0x0003e20000004200 */
[-C--:B------:R-:W-:Y:S01]  /*d190*/  FMUL R3, R42, R88.reuse ;  /* 0x000000582a037220 */ /* 0x080fe20000400000 */
[----:B------:R-:W-:Y:S01]  /*d1a0*/  FFMA R2, R89, R5, R2 ;  /* 0x0000000559027223 */ /* 0x000fe20000000002 */
[----:B------:R-:W-:Y:S02]  /*d1b0*/  HADD2.F32 R9, -RZ, R103.H0_H0 ;  /* 0x20000067ff097230 */ /* 0x000fe40000004100 */
[----:B------:R-:W-:Y:S01]  /*d1c0*/  FMUL R4, R43, R88 ;  /* 0x000000582b047220 */ /* 0x000fe20000400000 */
[C---:B------:R-:W-:Y:S01]  /*d1d0*/  FFMA R3, R89.reuse, R6, R3 ;  /* 0x0000000659037223 */ /* 0x040fe20000000003 */
[----:B------:R-:W-:Y:S01]  /*d1e0*/  FMUL R5, R44, R88 ;  /* 0x000000582c057220 */ /* 0x000fe20000400000 */
[----:B------:R-:W-:Y:S01]  /*d1f0*/  F2FP.F16.F32.PACK_AB R32, R2, R0 ;  /* 0x000000000220723e */ /* 0x000fe200000000ff */
[----:B------:R-:W-:Y:S01]  /*d200*/  FFMA R4, R89, R7, R4 ;  /* 0x0000000759047223 */ /* 0x000fe20000000004 */
[----:B------:R-:W-:Y:S02]  /*d210*/  HADD2.F32 R7, -RZ, R102.H1_H1 ;  /* 0x30000066ff077230 */ /* 0x000fe40000004100 */
[-C--:B------:R-:W-:Y:S01]  /*d220*/  FMUL R0, R45, R88.reuse ;  /* 0x000000582d007220 */ /* 0x080fe20000400000 */
[-C--:B------:R-:W-:Y:S01]  /*d230*/  FMUL R2, R46, R88.reuse ;  /* 0x000000582e027220 */ /* 0x080fe20000400000 */
[----:B------:R-:W-:Y:S01]  /*d240*/  FMUL R6, R47, R88 ;  /* 0x000000582f067220 */ /* 0x000fe20000400000 */
[C---:B------:R-:W-:Y:S01]  /*d250*/  FFMA R5, R89.reuse, R8, R5 ;  /* 0x0000000859057223 */ /* 0x040fe20000000005 */
[--C-:B------:R-:W-:Y:S01]  /*d260*/  HADD2.F32 R8, -RZ, R96.reuse.H0_H0 ;  /* 0x20000060ff087230 */ /* 0x100fe20000004100 */
[----:B------:R-:W-:Y:S01]  /*d270*/  F2FP.F16.F32.PACK_AB R33, R4, R3 ;  /* 0x000000030421723e */ /* 0x000fe200000000ff */
[C---:B------:R-:W-:Y:S01]  /*d280*/  FFMA R0, R89.reuse, R7, R0 ;  /* 0x0000000759007223 */ /* 0x040fe20000000000 */
[----:B------:R-:W-:Y:S02]  /*d290*/  HADD2.F32 R7, -RZ, R96.H1_H1 ;  /* 0x30000060ff077230 */ /* 0x000fe40000004100 */
[C---:B------:R-:W-:Y:S01]  /*d2a0*/  FFMA R2, R89.reuse, R9, R2 ;  /* 0x0000000959027223 */ /* 0x040fe20000000002 */
[-C--:B------:R-:W-:Y:S01]  /*d2b0*/  FMUL R3, R48, R88.reuse ;  /* 0x0000005830037220 */ /* 0x080fe20000400000 */
[----:B------:R-:W-:Y:S01]  /*d2c0*/  FFMA R6, R89, R27, R6 ;  /* 0x0000001b59067223 */ /* 0x000fe20000000006 */
[----:B------:R-:W-:Y:S01]  /*d2d0*/  FMUL R4, R49, R88 ;  /* 0x0000005831047220 */ /* 0x000fe20000400000 */
[----:B------:R-:W-:Y:S01]  /*d2e0*/  F2FP.F16.F32.PACK_AB R34, R0, R5 ;  /* 0x000000050022723e */ /* 0x000fe200000000ff */
[----:B------:R-:W-:Y:S02]  /*d2f0*/  HADD2.F32 R5, -RZ, R97.H0_H0 ;  /* 0x20000061ff057230 */ /* 0x000fe40000004100 */
[C---:B------:R-:W-:Y:S01]  /*d300*/  FFMA R3, R89.reuse, R8, R3 ;  /* 0x0000000859037223 */ /* 0x040fe20000000003 */
[----:B------:R-:W-:Y:S02]  /*d310*/  HADD2.F32 R8, -RZ, R99.H0_H0 ;  /* 0x20000063ff087230 */ /* 0x000fe40000004100 */
[----:B------:R-:W-:Y:S01]  /*d320*/  FFMA R4, R89, R7, R4 ;  /* 0x0000000759047223 */ /* 0x000fe20000000004 */
[----:B------:R-:W-:Y:S01]  /*d330*/  HADD2.F32 R7, -RZ, R97.H1_H1 ;  /* 0x30000061ff077230 */ /* 0x000fe20000004100 */
[----:B------:R-:W-:Y:S01]  /*d340*/  F2FP.F16.F32.PACK_AB R35, R6, R2 ;  /* 0x000000020623723e */ /* 0x000fe200000000ff */
[--C-:B------:R-:W-:Y:S02]  /*d350*/  HADD2.F32 R6, -RZ, R98.reuse.H0_H0 ;  /* 0x20000062ff067230 */ /* 0x100fe40000004100 */
[-C--:B------:R-:W-:Y:S01]  /*d360*/  FMUL R0, R50, R88.reuse ;  /* 0x0000005832007220 */ /* 0x080fe20000400000 */
[-C--:B------:R-:W-:Y:S01]  /*d370*/  FMUL R2, R51, R88.reuse ;  /* 0x0000005833027220 */ /* 0x080fe20000400000 */
[----:B-1----:R-:W-:Y:S01]  /*d380*/  F2FP.F16.F32.PACK_AB R28, R4, R3 ;  /* 0x00000003041c723e */ /* 0x002fe200000000ff */
[-C--:B------:R-:W-:Y:S01]  /*d390*/  FMUL R3, R52, R88.reuse ;  /* 0x0000005834037220 */ /* 0x080fe20000400000 */
[C---:B------:R-:W-:Y:S01]  /*d3a0*/  FFMA R0, R89.reuse, R5, R0 ;  /* 0x0000000559007223 */ /* 0x040fe20000000000 */
[----:B------:R-:W-:Y:S01]  /*d3b0*/  FFMA R2, R89, R7, R2 ;  /* 0x0000000759027223 */ /* 0x000fe20000000002 */
[----:B------:R-:W-:Y:S02]  /*d3c0*/  HADD2.F32 R7, -RZ, R98.H1_H1 ;  /* 0x30000062ff077230 */ /* 0x000fe40000004100 */
[----:B------:R-:W-:Y:S01]  /*d3d0*/  FMUL R4, R53, R88 ;  /* 0x0000005835047220 */ /* 0x000fe20000400000 */
[C---:B------:R-:W-:Y:S01]  /*d3e0*/  FFMA R3, R89.reuse, R6, R3 ;  /* 0x0000000659037223 */ /* 0x040fe20000000003 */
[----:B------:R-:W-:Y:S02]  /*d3f0*/  HADD2.F32 R6, -RZ, R99.H1_H1 ;  /* 0x30000063ff067230 */ /* 0x000fe40000004100 */
[----:B------:R-:W-:Y:S01]  /*d400*/  FMUL R5, R54, R88 ;  /* 0x0000005836057220 */ /* 0x000fe20000400000 */
[C---:B------:R-:W-:Y:S01]  /*d410*/  FFMA R4, R89.reuse, R7, R4 ;  /* 0x0000000759047223 */ /* 0x040fe20000000004 */
[--C-:B------:R-:W-:Y:S01]  /*d420*/  HADD2.F32 R7, -RZ, R104.reuse.H1_H1 ;  /* 0x30000068ff077230 */ /* 0x100fe20000004100 */
[----:B------:R-:W-:Y:S01]  /*d430*/  F2FP.F16.F32.PACK_AB R29, R2, R0 ;  /* 0x00000000021d723e */ /* 0x000fe200000000ff */
[----:B------:R-:W-:Y:S01]  /*d440*/  FFMA R5, R89, R8, R5 ;  /* 0x0000000859057223 */ /* 0x000fe20000000005 */
[----:B------:R-:W-:Y:S02]  /*d450*/  HADD2.F32 R8, -RZ, R104.H0_H0 ;  /* 0x20000068ff087230 */ /* 0x000fe40000004100 */
[-C--:B------:R-:W-:Y:S01]  /*d460*/  FMUL R0, R55, R88.reuse ;  /* 0x0000005837007220 */ /* 0x080fe20000400000 */
[----:B------:R-:W-:Y:S01]  /*d470*/  F2FP.F16.F32.PACK_AB R30, R4, R3 ;  /* 0x00000003041e723e */ /* 0x000fe200000000ff */
[----:B------:R-:W-:Y:S02]  /*d480*/  HADD2.F32 R4, -RZ, R105.H0_H0 ;  /* 0x20000069ff047230 */ /* 0x000fe40000004100 */
[-C--:B------:R-:W-:Y:S01]  /*d490*/  FMUL R11, R56, R88.reuse ;  /* 0x00000058380b7220 */ /* 0x080fe20000400000 */
[----:B------:R-:W-:Y:S01]  /*d4a0*/  FMUL R12, R57, R88 ;  /* 0x00000058390c7220 */ /* 0x000fe20000400000 */
[C---:B------:R-:W-:Y:S01]  /*d4b0*/  FFMA R0, R89.reuse, R6, R0 ;  /* 0x0000000659007223 */ /* 0x040fe20000000000 */
[----:B------:R-:W-:Y:S02]  /*d4c0*/  HADD2.F32 R6, -RZ, R107.H0_H0 ;  /* 0x2000006bff067230 */ /* 0x000fe40000004100 */
[----:B------:R-:W-:Y:S01]  /*d4d0*/  FMUL R13, R58, R88 ;  /* 0x000000583a0d7220 */ /* 0x000fe20000400000 */
[C---:B------:R-:W-:Y:S01]  /*d4e0*/  FFMA R11, R89.reuse, R8, R11 ;  /* 0x00000008590b7223 */ /* 0x040fe2000000000b */
[----:B------:R-:W-:Y:S02]  /*d4f0*/  HADD2.F32 R8, -RZ, R127.H1_H1 ;  /* 0x3000007fff087230 */ /* 0x000fe40000004100 */
[C---:B------:R-:W-:Y:S01]  /*d500*/  FFMA R12, R89.reuse, R7, R12 ;  /* 0x00000007590c7223 */ /* 0x040fe2000000000c */
[----:B------:R-:W-:Y:S02]  /*d510*/  HADD2.F32 R7, -RZ, R105.H1_H1 ;  /* 0x30000069ff077230 */ /* 0x000fe40000004100 */
[----:B------:R-:W-:Y:S01]  /*d520*/  FFMA R13, R89, R4, R13 ;  /* 0x00000004590d7223 */ /* 0x000fe2000000000d */
[--C-:B------:R-:W-:Y:S01]  /*d530*/  HADD2.F32 R4, -RZ, R106.reuse.H0_H0 ;  /* 0x2000006aff047230 */ /* 0x100fe20000004100 */
[----:B------:R1:W-:Y:S01]  /*d540*/  STSM.16.MT88.4 [R144+0x6000], R32 ;  /* 0x0060002090007844 */ /* 0x0003e20000004200 */
[----:B------:R-:W-:Y:S01]  /*d550*/  F2FP.F16.F32.PACK_AB R31, R0, R5 ;  /* 0x00000005001f723e */ /* 0x000fe200000000ff */
[-C--:B------:R-:W-:Y:S01]  /*d560*/  FMUL R14, R59, R88.reuse ;  /* 0x000000583b0e7220 */ /* 0x080fe20000400000 */
[----:B------:R-:W-:Y:S02]  /*d570*/  HADD2.F32 R5, -RZ, R106.H1_H1 ;  /* 0x3000006aff057230 */ /* 0x000fe40000004100 */
[-C--:B------:R-:W-:Y:S01]  /*d580*/  FMUL R15, R60, R88.reuse ;  /* 0x000000583c0f7220 */ /* 0x080fe20000400000 */
[-C--:B------:R-:W-:Y:S01]  /*d590*/  FMUL R16, R61, R88.reuse ;  /* 0x000000583d107220 */ /* 0x080fe20000400000 */
[----:B------:R-:W-:Y:S01]  /*d5a0*/  FMUL R17, R62, R88 ;  /* 0x000000583e117220 */ /* 0x000fe20000400000 */
[C---:B------:R-:W-:Y:S01]  /*d5b0*/  FFMA R14, R89.reuse, R7, R14 ;  /* 0x00000007590e7223 */ /* 0x040fe2000000000e */
[----:B------:R-:W-:Y:S02]  /*d5c0*/  HADD2.F32 R7, -RZ, R107.H1_H1 ;  /* 0x3000006bff077230 */ /* 0x000fe40000004100 */
[C---:B------:R-:W-:Y:S01]  /*d5d0*/  FFMA R15, R89.reuse, R4, R15 ;  /* 0x00000004590f7223 */ /* 0x040fe2000000000f */
[--C-:B------:R-:W-:Y:S01]  /*d5e0*/  HADD2.F32 R4, -RZ, R112.reuse.H0_H0 ;  /* 0x20000070ff047230 */ /* 0x100fe20000004100 */
[----:B------:R2:W-:Y:S01]  /*d5f0*/  STSM.16.MT88.4 [R144+0x6800], R28 ;  /* 0x0068001c90007844 */ /* 0x0005e20000004200 */
[C---:B------:R-:W-:Y:S01]  /*d600*/  FFMA R16, R89.reuse, R5, R16 ;  /* 0x0000000559107223 */ /* 0x040fe20000000010 */
[----:B------:R-:W-:Y:S02]  /*d610*/  HADD2.F32 R5, -RZ, R112.H1_H1 ;  /* 0x30000070ff057230 */ /* 0x000fe40000004100 */
[----:B------:R-:W-:Y:S01]  /*d620*/  FFMA R17, R89, R6, R17 ;  /* 0x0000000659117223 */ /* 0x000fe20000000011 */
[-C--:B------:R-:W-:Y:S01]  /*d630*/  FMUL R18, R63, R88.reuse ;  /* 0x000000583f127220 */ /* 0x080fe20000400000 */
[--C-:B------:R-:W-:Y:S02]  /*d640*/  HADD2.F32 R6, -RZ, R113.reuse.H0_H0 ;  /* 0x20000071ff067230 */ /* 0x100fe40000004100 */
[-C--:B------:R-:W-:Y:S01]  /*d650*/  FMUL R23, R68, R88.reuse ;  /* 0x0000005844177220 */ /* 0x080fe20000400000 */
[----:B------:R-:W-:Y:S01]  /*d660*/  FMUL R24, R69, R88 ;  /* 0x0000005845187220 */ /* 0x000fe20000400000 */
[C---:B------:R-:W-:Y:S01]  /*d670*/  FFMA R18, R89.reuse, R7, R18 ;  /* 0x0000000759127223 */ /* 0x040fe20000000012 */
[----:B------:R-:W-:Y:S02]  /*d680*/  HADD2.F32 R7, -RZ, R120.H0_H0 ;  /* 0x20000078ff077230 */ /* 0x000fe40000004100 */
[C---:B------:R-:W-:Y:S01]  /*d690*/  FFMA R19, R89.reuse, R4, R19 ;  /* 0x0000000459137223 */ /* 0x040fe20000000013 */
[----:B------:R-:W-:Y:S02]  /*d6a0*/  HADD2.F32 R4, -RZ, R113.H1_H1 ;  /* 0x30000071ff047230 */ /* 0x000fe40000004100 */
[C---:B------:R-:W-:Y:S01]  /*d6b0*/  FFMA R20, R89.reuse, R5, R20 ;  /* 0x0000000559147223 */ /* 0x040fe20000000014 */
[C---:B------:R-:W-:Y:S01]  /*d6c0*/  FFMA R21, R89.reuse, R6, R21 ;  /* 0x0000000659157223 */ /* 0x040fe20000000015 */
[--C-:B------:R-:W-:Y:S02]  /*d6d0*/  HADD2.F32 R6, -RZ, R114.reuse.H0_H0 ;  /* 0x20000072ff067230 */ /* 0x100fe40000004100 */
[----:B------:R-:W-:Y:S01]  /*d6e0*/  FMUL R25, R70, R88 ;  /* 0x0000005846197220 */ /* 0x000fe20000400000 */
[----:B------:R-:W-:Y:S01]  /*d6f0*/  HADD2.F32 R5, -RZ, R114.H1_H1 ;  /* 0x30000072ff057230 */ /* 0x000fe20000004100 */
[----:B------:R-:W-:Y:S01]  /*d700*/  F2FP.F16.F32.PACK_AB R36, R20, R19 ;  /* 0x000000131424723e */ /* 0x000fe200000000ff */
[C---:B------:R-:W-:Y:S01]  /*d710*/  FFMA R22, R89.reuse, R4, R22 ;  /* 0x0000000459167223 */ /* 0x040fe20000000016 */
[C---:B------:R-:W-:Y:S01]  /*d720*/  FFMA R23, R89.reuse, R6, R23 ;  /* 0x0000000659177223 */ /* 0x040fe20000000017 */
[----:B-1----:R-:W-:Y:S01]  /*d730*/  F2FP.F16.F32.PACK_AB R32, R12, R11 ;  /* 0x0000000b0c20723e */ /* 0x002fe200000000ff */
[----:B------:R-:W-:Y:S01]  /*d740*/  FFMA R24, R89, R5, R24 ;  /* 0x0000000559187223 */ /* 0x000fe20000000018 */
[--C-:B------:R-:W-:Y:S01]  /*d750*/  HADD2.F32 R4, -RZ, R115.reuse.H0_H0 ;  /* 0x20000073ff047230 */ /* 0x100fe20000004100 */
[----:B------:R-:W-:Y:S01]  /*d760*/  F2FP.F16.F32.PACK_AB R33, R14, R13 ;  /* 0x0000000d0e21723e */ /* 0x000fe200000000ff */
[----:B------:R-:W-:Y:S01]  /*d770*/  HADD2.F32 R5, -RZ, R115.H1_H1 ;  /* 0x30000073ff057230 */ /* 0x000fe20000004100 */
[----:B------:R-:W-:Y:S01]  /*d780*/  F2FP.F16.F32.PACK_AB R34, R16, R15 ;  /* 0x0000000f1022723e */ /* 0x000fe200000000ff */
[----:B------:R-:W-:Y:S01]  /*d790*/  FMUL R26, R71, R88 ;  /* 0x00000058471a7220 */ /* 0x000fe20000400000 */
[----:B------:R-:W-:Y:S01]  /*d7a0*/  F2FP.F16.F32.PACK_AB R35, R18, R17 ;  /* 0x000000111223723e */ /* 0x000fe200000000ff */
[C---:B------:R-:W-:Y:S01]  /*d7b0*/  FFMA R25, R89.reuse, R4, R25 ;  /* 0x0000000459197223 */ /* 0x040fe20000000019 */
[----:B------:R-:W-:Y:S01]  /*d7c0*/  F2FP.F16.F32.PACK_AB R37, R22, R21 ;  /* 0x000000151625723e */ /* 0x000fe200000000ff */
[----:B------:R-:W-:Y:S01]  /*d7d0*/  FFMA R26, R89, R5, R26 ;  /* 0x00000005591a7223 */ /* 0x000fe2000000001a */
[----:B------:R-:W-:Y:S01]  /*d7e0*/  F2FP.F16.F32.PACK_AB R38, R24, R23 ;  /* 0x000000171826723e */ /* 0x000fe200000000ff */
[----:B------:R2:W-:Y:S01]  /*d7f0*/  STSM.16.MT88.4 [R148+0x4000], R32 ;  /* 0x0040002094007844 */ /* 0x0005e20000004200 */
[-C--:B------:R-:W-:Y:S01]  /*d800*/  FMUL R56, R72, R88.reuse ;  /* 0x0000005848387220 */ /* 0x080fe20000400000 */
[----:B------:R-:W-:Y:S01]  /*d810*/  HADD2.F32 R4, -RZ, R120.H1_H1 ;  /* 0x30000078ff047230 */ /* 0x000fe20000004100 */
[----:B------:R-:W-:Y:S01]  /*d820*/  F2FP.F16.F32.PACK_AB R39, R26, R25 ;  /* 0x000000191a27723e */ /* 0x000fe200000000ff */
[-C--:B------:R-:W-:Y:S01]  /*d830*/  FMUL R57, R73, R88.reuse ;  /* 0x0000005849397220 */ /* 0x080fe20000400000 */
[--C-:B------:R-:W-:Y:S02]  /*d840*/  HADD2.F32 R5, -RZ, R121.reuse.H0_H0 ;  /* 0x20000079ff057230 */ /* 0x100fe40000004100 */
[C---:B------:R-:W-:Y:S01]  /*d850*/  FFMA R56, R89.reuse, R7, R56 ;  /* 0x0000000759387223 */ /* 0x040fe20000000038 */
[----:B------:R-:W-:Y:S01]  /*d860*/  FMUL R58, R74, R88 ;  /* 0x000000584a3a7220 */ /* 0x000fe20000400000 */
[----:B------:R-:W-:Y:S01]  /*d870*/  HADD2.F32 R6, -RZ, R121.H1_H1 ;  /* 0x30000079ff067230 */ /* 0x000fe20000004100 */
[----:B------:R2:W-:Y:S01]  /*d880*/  STSM.16.MT88.4 [R148+0x4800], R36 ;  /* 0x0048002494007844 */ /* 0x0005e20000004200 */
[C---:B------:R-:W-:Y:S01]  /*d890*/  FFMA R57, R89.reuse, R4, R57 ;  /* 0x0000000459397223 */ /* 0x040fe20000000039 */
[----:B------:R-:W-:Y:S01]  /*d8a0*/  FFMA R58, R89, R5, R58 ;  /* 0x00000005593a7223 */ /* 0x000fe2000000003a */
[-C--:B------:R-:W-:Y:S01]  /*d8b0*/  FMUL R59, R75, R88.reuse ;  /* 0x000000584b3b7220 */ /* 0x080fe20000400000 */
[--C-:B------:R-:W-:Y:S02]  /*d8c0*/  HADD2.F32 R4, -RZ, R122.reuse.H0_H0 ;  /* 0x2000007aff047230 */ /* 0x100fe40000004100 */
[----:B------:R-:W-:Y:S01]  /*d8d0*/  FMUL R60, R76, R88 ;  /* 0x000000584c3c7220 */ /* 0x000fe20000400000 */
[----:B------:R-:W-:Y:S01]  /*d8e0*/  F2FP.F16.F32.PACK_AB R40, R57, R56 ;  /* 0x000000383928723e */ /* 0x000fe200000000ff */
        /* <DEDUP_REMOVED lines=11> */
[----:B------:R-:W-:Y:S01]  /*d9a0*/  FMUL R68, R84, R88 ;  /* 0x0000005854447220 */ /* 0x000fe20000400000 */
[----:B------:R-:W-:Y:S02]  /*d9b0*/  HADD2.F32 R6, -RZ, R124.H1_H1 ;  /* 0x3000007cff067230 */ /* 0x000fe40000004100 */
[C---:B------:R-:W-:Y:S01]  /*d9c0*/  FFMA R63, R89.reuse, R4, R63 ;  /* 0x00000004593f7223 */ /* 0x040fe2000000003f */
[--C-:B------:R-:W-:Y:S02]  /*d9d0*/  HADD2.F32 R7, -RZ, R125.reuse.H0_H0 ;  /* 0x2000007dff077230 */ /* 0x100fe40000004100 */
[C---:B------:R-:W-:Y:S01]  /*d9e0*/  FFMA R64, R89.reuse, R5, R64 ;  /* 0x0000000559407223 */ /* 0x040fe20000000040 */
[----:B------:R-:W-:Y:S02]  /*d9f0*/  HADD2.F32 R4, -RZ, R125.H1_H1 ;  /* 0x3000007dff047230 */ /* 0x000fe40000004100 */
[C---:B------:R-:W-:Y:S01]  /*da00*/  FFMA R65, R89.reuse, R6, R65 ;  /* 0x0000000659417223 */ /* 0x040fe20000000041 */
[--C-:B------:R-:W-:Y:S02]  /*da10*/  HADD2.F32 R5, -RZ, R126.reuse.H0_H0 ;  /* 0x2000007eff057230 */ /* 0x100fe40000004100 */
[----:B------:R-:W-:Y:S01]  /*da20*/  FFMA R66, R89, R7, R66 ;  /* 0x0000000759427223 */ /* 0x000fe20000000042 */
[----:B------:R-:W-:Y:S02]  /*da30*/  HADD2.F32 R6, -RZ, R126.H1_H1 ;  /* 0x3000007eff067230 */ /* 0x000fe40000004100 */
[-C--:B------:R-:W-:Y:S01]  /*da40*/  FMUL R69, R85, R88.reuse ;  /* 0x0000005855457220 */ /* 0x080fe20000400000 */
[----:B------:R-:W-:Y:S02]  /*da50*/  HADD2.F32 R7, -RZ, R127.H0_H0 ;  /* 0x2000007fff077230 */ /* 0x000fe40000004100 */
[----:B------:R-:W-:Y:S01]  /*da60*/  FMUL R70, R86, R88 ;  /* 0x0000005856467220 */ /* 0x000fe20000400000 */
        /* <DEDUP_REMOVED lines=22> */
[----:B-1----:R-:W1:Y:S02]  /*dbd0*/  FENCE.VIEW.ASYNC.S ;  /* 0x00000000000073c6 */ /* 0x002e640000000000 */
[----:B-1----:R-:W-:Y:S06]  /*dbe0*/  BAR.SYNC.DEFER_BLOCKING 0x1, 0x80 ;  /* 0x0042000000007b1d */ /* 0x002fec0000010000 */
[----:B------:R-:W-:Y:S05]  /*dbf0*/  @!P0 BRA `(.L_x_173) ;  /* 0x0000000000288947 */ /* 0x000fea0003800000 */
[----:B------:R-:W-:Y:S02]  /*dc00*/  UIADD3 UR10, UPT, UPT, UR42, 0x40, URZ ;  /* 0x000000402a0a7890 */ /* 0x000fe4000fffe0ff */
[----:B------:R-:W-:Y:S01]  /*dc10*/  UIADD3 UR8, UPT, UPT, UR43, 0x5000, URZ ;  /* 0x000050002b087890 */ /* 0x000fe2000fffe0ff */
[----:B------:R-:W-:Y:S01]  /*dc20*/  UMOV UR9, UR41 ;  /* 0x0000002900097c82 */ /* 0x000fe20008000000 */
[----:B------:R-:W-:Y:S02]  /*dc30*/  UIADD3 UR5, UPT, UPT, UR41, 0x40, URZ ;  /* 0x0000004029057890 */ /* 0x000fe4000fffe0ff */
[----:B------:R-:W-:Y:S01]  /*dc40*/  UIADD3 UR4, UPT, UPT, UR43, 0x7000, URZ ;  /* 0x000070002b047890 */ /* 0x000fe2000fffe0ff */
[----:B------:R-:W-:Y:S04]  /*dc50*/  UMOV UR6, UR10 ;  /* 0x0000000a00067c82 */ /* 0x000fe80008000000 */
[----:B------:R1:W-:Y:S04]  /*dc60*/  UTMASTG.2D [UR8], [UR56] ;  /* 0x00000008380073b5 */ /* 0x0003e80008008000 */
[----:B------:R1:W-:Y:S01]  /*dc70*/  UTMASTG.2D [UR4], [UR56] ;  /* 0x00000004380073b5 */ /* 0x0003e20008008000 */
[----:B------:R0:W-:Y:S01]  /*dc80*/  UTMACMDFLUSH ;  /* 0x00000000000079b7 */ /* 0x0001e20000000000 */
[----:B-1----:R-:W-:Y:S04]  /*dc90*/  DEPBAR.LE SB0, 0x1 ;  /* 0x000080400000791a */ /* 0x002fe80000000000 */
.L_x_173:
[----:B------:R-:W-:Y:S05]  /*dca0*/  BSYNC.RECONVERGENT B0 ;  /* 0x0000000000007941 */ /* 0x000fea0003800200 */
.L_x_172:
[----:B------:R-:W-:Y:S01]  /*dcb0*/  BAR.SYNC.DEFER_BLOCKING 0x1, 0x80 ;  /* 0x0042000000007b1d */ /* 0x000fe20000010000 */
[----:B------:R-:W-:Y:S01]  /*dcc0*/  ULEA UR4, UR53, UR43, 0x3 ;  /* 0x0000002b35047291 */ /* 0x000fe2000f8e18ff */
[----:B------:R-:W-:Y:S01]  /*dcd0*/  SHF.L.U32 R3, R138, 0x1f, RZ ;  /* 0x0000001f8a037819 */ /* 0x000fe200000006ff */
[----:B------:R-:W-:Y:S01]  /*dce0*/  UIADD3 UR40, UPT, UPT, UR53, 0x1, URZ ;  /* 0x0000000135287890 */ /* 0x000fe2000fffe0ff */
[----:B------:R-:W-:Y:S01]  /*dcf0*/  FSETP.NEU.AND P0, PT, R89, RZ, PT ;  /* 0x000000ff5900720b */ /* 0x000fe20003f0d000 */
[----:B------:R-:W-:Y:S01]  /*dd00*/  UIADD3 UR4, UPT, UPT, UR4, 0xb0, URZ ;  /* 0x000000b004047890 */ /* 0x000fe2000fffe0ff */
[----:B------:R-:W-:Y:S03]  /*dd10*/  ISETP.GE.AND P2, PT, R146, 0x1, PT ;  /* 0x000000019200780c */ /* 0x000fe60003f46270 */
[----:B------:R-:W-:Y:S09]  /*dd20*/  UPRMT UR4, UR52, 0x654, UR4 ;  /* 0x0000065434047896 */ /* 0x000ff20008000004 */
[----:B------:R-:W-:Y:S01]  /*dd30*/  SYNCS.ARRIVE.TRANS64.RED.A1T0 RZ, [UR4], RZ ;  /* 0x000000ffffff79a7 */ /* 0x000fe20008100404 */
[----:B------:R-:W-:Y:S01]  /*dd40*/  BSSY B0, `(.L_x_174) ;  /* 0x0000005000007945 */ /* 0x000fe20003800000 */
[----:B------:R-:W1:Y:S03]  /*dd50*/  SYNCS.PHASECHK.TRANS64.TRYWAIT P1, [UR43+0xa0], R3 ;  /* 0x0000a003ff0075a7 */ /* 0x000e66000802112b */
[----:B-1----:R-:W-:Y:S05]  /*dd60*/  @P1 BRA `(.L_x_175) ;  /* 0x0000000000081947 */ /* 0x002fea0003800000 */
[----:B------:R-:W1:Y:S02]  /*dd70*/  SYNCS.PHASECHK.TRANS64.TRYWAIT P1, [UR43+0xa0], R3 ;  /* 0x0000a003ff0075a7 */ /* 0x000e64000802112b */
[----:B-1----:R-:W-:Y:S05]  /*dd80*/  @!P1 BRA `(.L_x_176) ;  /* 0x00000068000c9947 */ /* 0x002fea0003800000 */
.L_x_175:
[----:B------:R-:W-:Y:S05]  /*dd90*/  BSYNC B0 ;  /* 0x0000000000007941 */ /* 0x000fea0003800000 */
.L_x_174:
[----:B------:R-:W-:Y:S05]  /*dda0*/  @P0 WARPSYNC.ALL ;  /* 0x0000000000000948 */ /* 0x000fea0003800000 */
        /* <DEDUP_REMOVED lines=9> */
[----:B--2---:R-:W-:Y:S02]  /*de40*/  CS2R R42, SRZ ;  /* 0x00000000002a7805 */ /* 0x004fe4000001ff00 */
[----:B------:R-:W-:Y:S02]  /*de50*/  CS2R R40, SRZ ;  /* 0x0000000000287805 */ /* 0x000fe4000001ff00 */
[----:B------:R-:W-:Y:S01]  /*de60*/  CS2R R38, SRZ ;  /* 0x0000000000267805 */ /* 0x000fe2000001ff00 */
[----:B------:R3:W2:Y:S01]  /*de70*/  @P0 LDSM.16.MT88.4 R96, [R139+UR43+0xa800] ;  /* 0x00a8002b8b60083b */ /* 0x0006a20008004200 */
        /* <DEDUP_REMOVED lines=27> */
[----:B--2---:R-:W-:Y:S06]  /*e030*/  @!P2 BRA `(.L_x_177) ;  /* 0x0000000000c4a947 */ /* 0x004fec0003800000 */
        /* <DEDUP_REMOVED lines=21> */
.L_x_178:
        /* <DEDUP_REMOVED lines=23> */
.L_x_179:
[----:B------:R-:W-:Y:S05]  /*e300*/  WARPSYNC.ALL ;  /* 0x0000000000007948 */ /* 0x000fea0003800000 */
[----:B------:R-:W-:Y:S11]  /*e310*/  R2UR UR4, R95 ;  /* 0x000000005f0472ca */ /* 0x000ff600000e0000 */
[----:B------:R-:W-:Y:S02]  /*e320*/  @!UPT UIADD3 URZ, UPT, UPT, URZ, URZ, URZ ;  /* 0x000000fffffff290 */ /* 0x000fe4000fffe0ff */
[----:B------:R-:W2:Y:S02]  /*e330*/  LDTM.16dp256bit.x8 R56, tmem[UR4+0x100080] ;  /* 0x10008004003879ee */ /* 0x000ea400081a0000 */
[----:B--2---:R-:W-:Y:S01]  /*e340*/  NOP ;  /* 0x0000000000007918 */ /* 0x004fe20000000000 */
.L_x_177:
[--C-:B-1----:R-:W-:Y:S01]  /*e350*/  HADD2.F32 R4, -RZ, R116.reuse.H0_H0 ;  /* 0x20000074ff047230 */ /* 0x102fe20000004100 */
[----:B------:R-:W-:Y:S05]  /*e360*/  WARPSYNC.ALL ;  /* 0x0000000000007948 */ /* 0x000fea0003800000 */
[-C--:B------:R-:W-:Y:S01]  /*e370*/  FMUL R0, R24, R88.reuse ;  /* 0x0000005818007220 */ /* 0x080fe20000400000 */
        /* <DEDUP_REMOVED lines=45> */
[----:B------:R-:W-:Y:S01]  /*e650*/  FFMA R6, R89, R9, R6 ;  /* 0x0000000959067223 */ /* 0x000fe20000000006 */
[-C--:B------:R-:W-:Y:S01]  /*e660*/  FMUL R7, R36, R88.reuse ;  /* 0x0000005824077220 */ /* 0x080fe20000400000 */
[----:B------:R-:W-:Y:S02]  /*e670*/  HADD2.F32 R27, -RZ, R110.H1_H1 ;  /* 0x3000006eff1b7230 */ /* 0x000fe40000004100 */
        /* <DEDUP_REMOVED lines=9> */
[C---:B------:R-:W-:Y:S01]  /*e710*/  FFMA R10, R89.reuse, R29, R10 ;  /* 0x0000001d590a7223 */ /* 0x040fe2000000000a */
        /* <DEDUP_REMOVED lines=11> */
[----:B------:R-:W-:Y:S01]  /*e7d0*/  FFMA R0, R89, R3, R0 ;  /* 0x0000000359007223 */ /* 0x000fe20000000000 */
[-C--:B------:R-:W-:Y:S01]  /*e7e0*/  FMUL R2, R41, R88.reuse ;  /* 0x0000005829027220 */ /* 0x080fe20000400000 */
        /* <DEDUP_REMOVED lines=40> */
[--C-:B------:R-:W-:Y:S01]  /*ea70*/  HADD2.F32 R6, -RZ, R104.reuse.H0_H0 ;  /* 0x20000068ff067230 */ /* 0x100fe20000004100 */
[----:B------:R-:W-:Y:S01]  /*ea80*/  F2FP.F16.F32.PACK_AB R29, R2, R0 ;  /* 0x00000000021d723e */ /* 0x000fe200000000ff */
[----:B------:R-:W-:Y:S02]  /*ea90*/  HADD2.F32 R2, -RZ, R99.H1_H1 ;  /* 0x30000063ff027230 */ /* 0x000fe40000004100 */
[-C--:B------:R-:W-:Y:S01]  /*eaa0*/  FMUL R5, R54, R88.reuse ;  /* 0x0000005836057220 */ /* 0x080fe20000400000 */
[----:B------:R-:W-:Y:S01]  /*eab0*/  FFMA R4, R89, R7, R4 ;  /* 0x0000000759047223 */ /* 0x000fe20000000004 */
[----:B------:R-:W-:Y:S02]  /*eac0*/  HADD2.F32 R7, -RZ, R104.H1_H1 ;  /* 0x30000068ff077230 */ /* 0x000fe40000004100 */
[----:B------:R-:W-:Y:S01]  /*ead0*/  FMUL R0, R55, R88 ;  /* 0x0000005837007220 */ /* 0x000fe20000400000 */
[C---:B------:R-:W-:Y:S01]  /*eae0*/  FFMA R5, R89.reuse, R8, R5 ;  /* 0x0000000859057223 */ /* 0x040fe20000000005 */
[----:B------:R-:W-:Y:S01]  /*eaf0*/  FMUL R15, R60, R88 ;  /* 0x000000583c0f7220 */ /* 0x000fe20000400000 */
[----:B------:R-:W-:Y:S01]  /*eb00*/  F2FP.F16.F32.PACK_AB R30, R4, R3 ;  /* 0x00000003041e723e */ /* 0x000fe200000000ff */
[--C-:B------:R-:W-:Y:S02]  /*eb10*/  HADD2.F32 R3, -RZ, R105.reuse.H1_H1 ;  /* 0x30000069ff037230 */ /* 0x100fe40000004100 */
[C---:B------:R-:W-:Y:S01]  /*eb20*/  FFMA R0, R89.reuse, R2, R0 ;  /* 0x0000000259007223 */ /* 0x040fe20000000000 */
[----:B------:R-:W-:Y:S02]  /*eb30*/  HADD2.F32 R2, -RZ, R105.H0_H0 ;  /* 0x20000069ff027230 */ /* 0x000fe40000004100 */
[C---:B------:R-:W-:Y:S01]  /*eb40*/  FFMA R11, R89.reuse, R6, R11 ;  /* 0x00000006590b7223 */ /* 0x040fe2000000000b */
[----:B------:R-:W-:Y:S01]  /*eb50*/  HADD2.F32 R4, -RZ, R127.H1_H1 ;  /* 0x3000007fff047230 */ /* 0x000fe20000004100 */
[----:B------:R1:W-:Y:S01]  /*eb60*/  STSM.16.MT88.4 [R144+0xa000], R32 ;  /* 0x00a0002090007844 */ /* 0x0003e20000004200 */
[----:B------:R-:W-:Y:S01]  /*eb70*/  F2FP.F16.F32.PACK_AB R31, R0, R5 ;  /* 0x00000005001f723e */ /* 0x000fe200000000ff */
[C---:B------:R-:W-:Y:S01]  /*eb80*/  FFMA R12, R89.reuse, R7, R12 ;  /* 0x00000007590c7223 */ /* 0x040fe2000000000c */
[--C-:B------:R-:W-:Y:S02]  /*eb90*/  HADD2.F32 R0, -RZ, R106.reuse.H0_H0 ;  /* 0x2000006aff007230 */ /* 0x100fe40000004100 */
[C---:B------:R-:W-:Y:S01]  /*eba0*/  FFMA R13, R89.reuse, R2, R13 ;  /* 0x00000002590d7223 */ /* 0x040fe2000000000d */
[C---:B------:R-:W-:Y:S01]  /*ebb0*/  FFMA R14, R89.reuse, R3, R14 ;  /* 0x00000003590e7223 */ /* 0x040fe2000000000e */
[----:B------:R-:W-:Y:S01]  /*ebc0*/  HADD2.F32 R3, -RZ, R106.H1_H1 ;  /* 0x3000006aff037230 */ /* 0x000fe20000004100 */
[----:B------:R1:W-:Y:S01]  /*ebd0*/  STSM.16.MT88.4 [R144+0xa800], R28 ;  /* 0x00a8001c90007844 */ /* 0x0003e20000004200 */
[----:B------:R-:W-:Y:S01]  /*ebe0*/  F2FP.F16.F32.PACK_AB R12, R12, R11 ;  /* 0x0000000b0c0c723e */ /* 0x000fe200000000ff */
[----:B------:R-:W-:Y:S01]  /*ebf0*/  FFMA R15, R89, R0, R15 ;  /* 0x00000000590f7223 */ /* 0x000fe2000000000f */
[----:B------:R-:W-:Y:S01]  /*ec00*/  F2FP.F16.F32.PACK_AB R13, R14, R13 ;  /* 0x0000000d0e0d723e */ /* 0x000fe200000000ff */
[-C--:B------:R-:W-:Y:S01]  /*ec10*/  FMUL R16, R61, R88.reuse ;  /* 0x000000583d107220 */ /* 0x080fe20000400000 */
[--C-:B------:R-:W-:Y:S02]  /*ec20*/  HADD2.F32 R2, -RZ, R107.reuse.H0_H0 ;  /* 0x2000006bff027230 */ /* 0x100fe40000004100 */
[-C--:B------:R-:W-:Y:S01]  /*ec30*/  FMUL R17, R62, R88.reuse ;  /* 0x000000583e117220 */ /* 0x080fe20000400000 */
[----:B------:R-:W-:Y:S02]  /*ec40*/  HADD2.F32 R5, -RZ, R107.H1_H1 ;  /* 0x3000006bff057230 */ /* 0x000fe40000004100 */
[----:B------:R-:W-:Y:S01]  /*ec50*/  FFMA R16, R89, R3, R16 ;  /* 0x0000000359107223 */ /* 0x000fe20000000010 */
[----:B------:R-:W-:Y:S01]  /*ec60*/  FMUL R18, R63, R88 ;  /* 0x000000583f127220 */ /* 0x000fe20000400000 */
[--C-:B------:R-:W-:Y:S02]  /*ec70*/  HADD2.F32 R0, -RZ, R112.reuse.H0_H0 ;  /* 0x20000070ff007230 */ /* 0x100fe40000004100 */
[C---:B------:R-:W-:Y:S01]  /*ec80*/  FFMA R17, R89.reuse, R2, R17 ;  /* 0x0000000259117223 */ /* 0x040fe20000000011 */
[----:B------:R-:W-:Y:S01]  /*ec90*/  FMUL R19, R64, R88 ;  /* 0x0000005840137220 */ /* 0x000fe20000400000 */
[----:B------:R-:W-:Y:S01]  /*eca0*/  HADD2.F32 R3, -RZ, R112.H1_H1 ;  /* 0x30000070ff037230 */ /* 0x000fe20000004100 */
[----:B------:R-:W-:Y:S01]  /*ecb0*/  F2FP.F16.F32.PACK_AB R14, R16, R15 ;  /* 0x0000000f100e723e */ /* 0x000fe200000000ff */
[C---:B------:R-:W-:Y:S01]  /*ecc0*/  FFMA R18, R89.reuse, R5, R18 ;  /* 0x0000000559127223 */ /* 0x040fe20000000012 */
[----:B------:R-:W-:Y:S01]  /*ecd0*/  FFMA R19, R89, R0, R19 ;  /* 0x0000000059137223 */ /* 0x000fe20000000013 */
[-C--:B------:R-:W-:Y:S01]  /*ece0*/  FMUL R20, R65, R88.reuse ;  /* 0x0000005841147220 */ /* 0x080fe20000400000 */
[--C-:B------:R-:W-:Y:S02]  /*ecf0*/  HADD2.F32 R2, -RZ, R113.reuse.H0_H0 ;  /* 0x20000071ff027230 */ /* 0x100fe40000004100 */
[----:B------:R-:W-:Y:S01]  /*ed00*/  FMUL R21, R66, R88 ;  /* 0x0000005842157220 */ /* 0x000fe20000400000 */
[----:B------:R-:W-:Y:S01]  /*ed10*/  F2FP.F16.F32.PACK_AB R15, R18, R17 ;  /* 0x00000011120f723e */ /* 0x000fe200000000ff */
[C---:B------:R-:W-:Y:S01]  /*ed20*/  FFMA R20, R89.reuse, R3, R20 ;  /* 0x0000000359147223 */ /* 0x040fe20000000014 */
[----:B------:R-:W-:Y:S02]  /*ed30*/  HADD2.F32 R0, -RZ, R113.H1_H1 ;  /* 0x30000071ff007230 */ /* 0x000fe40000004100 */
[----:B------:R-:W-:Y:S01]  /*ed40*/  FFMA R21, R89, R2, R21 ;  /* 0x0000000259157223 */ /* 0x000fe20000000015 */
[----:B------:R-:W-:Y:S01]  /*ed50*/  FMUL R22, R67, R88 ;  /* 0x0000005843167220 */ /* 0x000fe20000400000 */
[--C-:B------:R-:W-:Y:S01]  /*ed60*/  HADD2.F32 R2, -RZ, R114.reuse.H0_H0 ;  /* 0x20000072ff027230 */ /* 0x100fe20000004100 */
[----:B------:R1:W-:Y:S01]  /*ed70*/  STSM.16.MT88.4 [R148+0x8000], R12 ;  /* 0x0080000c94007844 */ /* 0x0003e20000004200 */
[----:B------:R-:W-:Y:S01]  /*ed80*/  F2FP.F16.F32.PACK_AB R20, R20, R19 ;  /* 0x000000131414723e */ /* 0x000fe200000000ff */
        /* <DEDUP_REMOVED lines=14> */
[C---:B------:R-:W-:Y:S01]  /*ee70*/  FFMA R26, R89.reuse, R3, R26 ;  /* 0x00000003591a7223 */ /* 0x040fe2000000001a */
[----:B------:R-:W-:Y:S02]  /*ee80*/  HADD2.F32 R0, -RZ, R120.H1_H1 ;  /* 0x30000078ff007230 */ /* 0x000fe40000004100 */
[C---:B------:R-:W-:Y:S01]  /*ee90*/  FFMA R56, R89.reuse, R5, R56 ;  /* 0x0000000559387223 */ /* 0x040fe20000000038 */
[--C-:B------:R-:W-:Y:S02]  /*eea0*/  HADD2.F32 R3, -RZ, R121.reuse.H0_H0 ;  /* 0x20000079ff037230 */ /* 0x100fe40000004100 */
[----:B------:R-:W-:Y:S01]  /*eeb0*/  FMUL R60, R76, R88 ;  /* 0x000000584c3c7220 */ /* 0x000fe20000400000 */
[----:B------:R-:W-:Y:S01]  /*eec0*/  HADD2.F32 R2, -RZ, R121.H1_H1 ;  /* 0x30000079ff027230 */ /* 0x000fe20000004100 */
[----:B------:R-:W-:Y:S01]  /*eed0*/  F2FP.F16.F32.PACK_AB R23, R26, R25 ;  /* 0x000000191a17723e */ /* 0x000fe200000000ff */
[C---:B------:R-:W-:Y:S01]  /*eee0*/  FFMA R57, R89.reuse, R0, R57 ;  /* 0x0000000059397223 */ /* 0x040fe20000000039 */
[C---:B------:R-:W-:Y:S01]  /*eef0*/  FFMA R58, R89.reuse, R3, R58 ;  /* 0x00000003593a7223 */ /* 0x040fe2000000003a */
[--C-:B------:R-:W-:Y:S02]  /*ef00*/  HADD2.F32 R0, -RZ, R122.reuse.H0_H0 ;  /* 0x2000007aff007230 */ /* 0x100fe40000004100 */
[----:B------:R-:W-:Y:S01]  /*ef10*/  FFMA R59, R89, R2, R59 ;  /* 0x00000002593b7223 */ /* 0x000fe2000000003b */
[----:B------:R1:W-:Y:S01]  /*ef20*/  STSM.16.MT88.4 [R148+0x8800], R20 ;  /* 0x0088001494007844 */ /* 0x0003e20000004200 */
[----:B------:R-:W-:Y:S01]  /*ef30*/  HADD2.F32 R2, -RZ, R122.H1_H1 ;  /* 0x3000007aff027230 */ /* 0x000fe20000004100 */
[----:B------:R-:W-:Y:S01]  /*ef40*/  F2FP.F16.F32.PACK_AB R56, R57, R56 ;  /* 0x000000383938723e */ /* 0x000fe200000000ff */
[----:B------:R-:W-:Y:S01]  /*ef50*/  FFMA R60, R89, R0, R60 ;  /* 0x00000000593c7223 */ /* 0x000fe2000000003c */
[----:B------:R-:W-:Y:S01]  /*ef60*/  F2FP.F16.F32.PACK_AB R57, R59, R58 ;  /* 0x0000003a3b39723e */ /* 0x000fe200000000ff */
[-C--:B------:R-:W-:Y:S01]  /*ef70*/  FMUL R61, R77, R88.reuse ;  /* 0x000000584d3d7220 */ /* 0x080fe20000400000 */
[--C-:B------:R-:W-:Y:S02]  /*ef80*/  HADD2.F32 R3, -RZ, R123.reuse.H0_H0 ;  /* 0x2000007bff037230 */ /* 0x100fe40000004100 */
[----:B------:R-:W-:Y:S01]  /*ef90*/  FMUL R62, R78, R88 ;  /* 0x000000584e3e7220 */ /* 0x000fe20000400000 */
[----:B------:R-:W-:Y:S02]  /*efa0*/  HADD2.F32 R0, -RZ, R123.H1_H1 ;  /* 0x3000007bff007230 */ /* 0x000fe40000004100 */
[----:B------:R-:W-:Y:S01]  /*efb0*/  FFMA R61, R89, R2, R61 ;  /* 0x00000002593d7223 */ /* 0x000fe2000000003d */
[-C--:B------:R-:W-:Y:S01]  /*efc0*/  FMUL R63, R79, R88.reuse ;  /* 0x000000584f3f7220 */ /* 0x080fe20000400000 */
[----:B------:R-:W-:Y:S01]  /*efd0*/  FFMA R62, R89, R3, R62 ;  /* 0x00000003593e7223 */ /* 0x000fe2000000003e */
[--C-:B------:R-:W-:Y:S02]  /*efe0*/  HADD2.F32 R3, -RZ, R124.reuse.H0_H0 ;  /* 0x2000007cff037230 */ /* 0x100fe40000004100 */
[-C--:B------:R-:W-:Y:S01]  /*eff0*/  FMUL R64, R80, R88.reuse ;  /* 0x0000005850407220 */ /* 0x080fe20000400000 */
        /* <DEDUP_REMOVED lines=10> */
[----:B------:R-:W-:Y:S01]  /*f0a0*/  FFMA R66, R89, R5, R66 ;  /* 0x0000000559427223 */ /* 0x000fe20000000042 */
[-C--:B------:R-:W-:Y:S01]  /*f0b0*/  FMUL R68, R84, R88.reuse ;  /* 0x0000005854447220 */ /* 0x080fe20000400000 */
        /* <DEDUP_REMOVED lines=37> */
[----:B--2---:R-:W-:Y:S04]  /*f310*/  DEPBAR.LE SB0, 0x1 ;  /* 0x000080400000791a */ /* 0x004fe80000000000 */
.L_x_181:
[----:B------:R-:W-:Y:S05]  /*f320*/  BSYNC.RECONVERGENT B0 ;  /* 0x0000000000007941 */ /* 0x000fea0003800200 */
.L_x_180:
[----:B------:R-:W-:Y:S01]  /*f330*/  UISETP.NE.AND UP0, UPT, UR40, 0x4, UPT ;  /* 0x000000042800788c */ /* 0x000fe2000bf05270 */
[----:B------:R-:W-:Y:S01]  /*f340*/  BAR.SYNC.DEFER_BLOCKING 0x1, 0x80 ;  /* 0x0042000000007b1d */ /* 0x000fe20000010000 */
[----:B------:R-:W-:Y:S02]  /*f350*/  SHF.L.U32 R3, R138, 0x1f, RZ ;  /* 0x0000001f8a037819 */ /* 0x000fe400000006ff */
[----:B------:R-:W-:Y:S01]  /*f360*/  USEL UR5, UR40, URZ, UP0 ;  /* 0x000000ff28057287 */ /* 0x000fe20008000000 */
[----:B------:R-:W-:Y:S02]  /*f370*/  FSETP.NEU.AND P0, PT, R89, RZ, PT ;  /* 0x000000ff5900720b */ /* 0x000fe40003f0d000 */
[----:B------:R-:W-:Y:S01]  /*f380*/  ISETP.GE.AND P2, PT, R146, 0x1, PT ;  /* 0x000000019200780c */ /* 0x000fe20003f46270 */
[----:B------:R-:W-:Y:S02]  /*f390*/  ULEA UR4, UR5, UR43, 0x3 ;  /* 0x0000002b05047291 */ /* 0x000fe4000f8e18ff */
[----:B------:R-:W-:Y:S02]  /*f3a0*/  UIADD3 UR5, UPT, UPT, UR5, 0x1, URZ ;  /* 0x0000000105057890 */ /* 0x000fe4000fffe0ff */
[----:B------:R-:W-:Y:S02]  /*f3b0*/  UIADD3 UR4, UPT, UPT, UR4, 0xb0, URZ ;  /* 0x000000b004047890 */ /* 0x000fe4000fffe0ff */
[----:B------:R-:W-:Y:S02]  /*f3c0*/  UISETP.NE.AND UP0, UPT, UR5, 0x4, UPT ;  /* 0x000000040500788c */ /* 0x000fe4000bf05270 */
[----:B------:R-:W-:Y:S02]  /*f3d0*/  UPRMT UR4, UR52, 0x654, UR4 ;  /* 0x0000065434047896 */ /* 0x000fe40008000004 */
[----:B------:R-:W-:Y:S07]  /*f3e0*/  USEL UR53, UR5, URZ, UP0 ;  /* 0x000000ff05357287 */ /* 0x000fee0008000000 */
[----:B------:R-:W-:Y:S01]  /*f3f0*/  SYNCS.ARRIVE.TRANS64.RED.A1T0 RZ, [UR4], RZ ;  /* 0x000000ffffff79a7 */ /* 0x000fe20008100404 */
[----:B------:R-:W-:Y:S01]  /*f400*/  BSSY B0, `(.L_x_182) ;  /* 0x0000005000007945 */ /* 0x000fe20003800000 */
[----:B------:R-:W2:Y:S03]  /*f410*/  SYNCS.PHASECHK.TRANS64.TRYWAIT P1, [UR43+0xa8], R3 ;  /* 0x0000a803ff0075a7 */ /* 0x000ea6000802112b */
[----:B--2---:R-:W-:Y:S05]  /*f420*/  @P1 BRA `(.L_x_183) ;  /* 0x0000000000081947 */ /* 0x004fea0003800000 */
[----:B------:R-:W2:Y:S02]  /*f430*/  SYNCS.PHASECHK.TRANS64.TRYWAIT P1, [UR43+0xa8], R3 ;  /* 0x0000a803ff0075a7 */ /* 0x000ea4000802112b */
[----:B--2---:R-:W-:Y:S05]  /*f440*/  @!P1 BRA `(.L_x_184) ;  /* 0x0000005000749947 */ /* 0x004fea0003800000 */
.L_x_183:
[----:B------:R-:W-:Y:S05]  /*f450*/  BSYNC B0 ;  /* 0x0000000000007941 */ /* 0x000fea0003800000 */
.L_x_182:
[----:B------:R-:W-:Y:S05]  /*f460*/  @P0 WARPSYNC.ALL ;  /* 0x0000000000000948 */ /* 0x000fea0003800000 */
[----:B------:R2:W2:Y:S01]  /*f470*/  @P0 LDSM.16.MT88.4 R116, [R139+UR43+0xd000] ;  /* 0x00d0002b8b74083b */ /* 0x0004a20008004200 */
[----:B------:R-:W-:Y:S02]  /*f480*/  CS2R R54, SRZ ;  /* 0x0000000000367805 */ /* 0x000fe4000001ff00 */
[----:B------:R-:W-:Y:S02]  /*f490*/  CS2R R52, SRZ ;  /* 0x0000000000347805 */ /* 0x000fe4000001ff00 */
[----:B------:R-:W-:Y:S01]  /*f4a0*/  CS2R R50, SRZ ;  /* 0x0000000000327805 */ /* 0x000fe2000001ff00 */
        /* <DEDUP_REMOVED lines=10> */
[----:B-1----:R-:W-:Y:S02]  /*f550*/  CS2R R34, SRZ ;  /* 0x0000000000227805 */ /* 0x002fe4000001ff00 */
        /* <DEDUP_REMOVED lines=26> */
[----:B------:R-:W-:Y:S05]  /*f700*/  VIADD R3, R95, 0xc0 ;  /* 0x000000c05f037836 */ /* 0x000fea0000000000 */
[----:B------:R-:W-:Y:S04]  /*f710*/  SHF.R.U32.HI R3, RZ, 0x15, R3 ;  /* 0x00000015ff037819 */ /* 0x000fe80000011603 */
[----:B------:R-:W-:Y:S11]  /*f720*/  LOP3.LUT P0, RZ, R3, 0x3, R128, 0x48, !PT ;  /* 0x0000000303ff7812 */ /* 0x000ff60007804880 */
[----:B------:R-:W-:Y:S02]  /*f730*/  @!UPT UIADD3 URZ, UPT, UPT, URZ, URZ, URZ ;  /* 0x000000fffffff290 */ /* 0x000fe4000fffe0ff */
[----:B------:R-:W-:Y:S05]  /*f740*/  @!P0 BRA `(.L_x_186) ;  /* 0x0000000000408947 */ /* 0x000fea0003800000 */
[----:B------:R-:W2:Y:S01]  /*f750*/  LDCU.64 UR8, c[0x4][0x70] ;  /* 0x01000e00ff0877ac */ /* 0x000ea20008000a00 */
[----:B------:R-:W-:Y:S01]  /*f760*/  MOV R3, 0x0 ;  /* 0x0000000000037802 */ /* 0x000fe20000000f00 */
[----:B------:R-:W-:Y:S02]  /*f770*/  HFMA2 R12, -RZ, RZ, 0, 5.9604644775390625e-08 ;  /* 0x00000001ff0c7431 */ /* 0x000fe400000001ff */
[----:B------:R-:W-:Y:S02]  /*f780*/  IMAD.MOV.U32 R8, RZ, RZ, 0x192 ;  /* 0x00000192ff087424 */ /* 0x000fe400078e00ff */
[----:B------:R-:W-:Y:S01]  /*f790*/  IMAD.MOV.U32 R13, RZ, RZ, RZ ;  /* 0x000000ffff0d7224 */ /* 0x000fe200078e00ff */
[----:B------:R-:W5:Y:S01]  /*f7a0*/  LDCU.64 UR6, c[0x4][0x78] ;  /* 0x01000f00ff0677ac */ /* 0x000f620008000a00 */
[----:B------:R-:W1:Y:S01]  /*f7b0*/  LDC.64 R2, c[0x4][R3] ;  /* 0x0100000003027b82 */ /* 0x000e620000000a00 */
[----:B------:R-:W3:Y:S01]  /*f7c0*/  LDCU.64 UR4, c[0x4][0x10] ;  /* 0x01000200ff0477ac */ /* 0x000ee20008000a00 */
[----:B--2---:R-:W-:Y:S01]  /*f7d0*/  MOV R5, UR9 ;  /* 0x0000000900057c02 */ /* 0x004fe20008000f00 */
[----:B------:R-:W-:Y:S01]  /*f7e0*/  IMAD.U32 R4, RZ, RZ, UR8 ;  /* 0x00000008ff047e24 */ /* 0x000fe2000f8e00ff */
[----:B-----5:R-:W-:Y:S01]  /*f7f0*/  MOV R7, UR7 ;  /* 0x0000000700077c02 */ /* 0x020fe20008000f00 */
[----:B------:R-:W-:Y:S01]  /*f800*/  IMAD.U32 R6, RZ, RZ, UR6 ;  /* 0x00000006ff067e24 */ /* 0x000fe2000f8e00ff */
[----:B---3--:R-:W-:Y:S01]  /*f810*/  MOV R11, UR5 ;  /* 0x00000005000b7c02 */ /* 0x008fe20008000f00 */
[----:B------:R-:W-:Y:S02]  /*f820*/  IMAD.U32 R10, RZ, RZ, UR4 ;  /* 0x00000004ff0a7e24 */ /* 0x000fe4000f8e00ff */
[----:B------:R-:W-:Y:S07]  /*f830*/  LEPC R20, `(.L_x_186) ;  /* 0x000000001014794e */ /* 0x000fee0000000000 */
[----:B-1--4-:R-:W-:Y:S05]  /*f840*/  CALL.ABS.NOINC R2 ;  /* 0x0000000002007343 */ /* 0x012fea0003c00000 */
.L_x_186:
[----:B------:R-:W-:Y:S05]  /*f850*/  WARPSYNC.ALL ;  /* 0x0000000000007948 */ /* 0x000fea0003800000 */
[C---:B------:R-:W-:Y:S01]  /*f860*/  R2UR UR4, R95.reuse ;  /* 0x000000005f0472ca */ /* 0x040fe200000e0000 */
[----:B------:R-:W-:Y:S05]  /*f870*/  VIADD R3, R95, 0x1000c0 ;  /* 0x001000c05f037836 */ /* 0x000fea0000000000 */
[----:B------:R-:W-:Y:S04]  /*f880*/  SHF.R.U32.HI R3, RZ, 0x15, R3 ;  /* 0x00000015ff037819 */ /* 0x000fe80000011603 */
[----:B------:R-:W-:Y:S03]  /*f890*/  LOP3.LUT P0, RZ, R3, 0x3, R128, 0x48, !PT ;  /* 0x0000000303ff7812 */ /* 0x000fe60007804880 */
[----:B------:R-:W2:Y:S10]  /*f8a0*/  LDTM.16dp256bit.x8 R24, tmem[UR4+0xc0] ;  /* 0x0000c004001879ee */ /* 0x000eb400081a0000 */
[----:B--2---:R-:W-:Y:S05]  /*f8b0*/  @!P0 BRA `(.L_x_187) ;  /* 0x0000000000408947 */ /* 0x004fea0003800000 */
        /* <DEDUP_REMOVED lines=16> */
.L_x_187:
[----:B------:R-:W-:Y:S05]  /*f9c0*/  WARPSYNC.ALL ;  /* 0x0000000000007948 */ /* 0x000fea0003800000 */
[----:B------:R-:W-:Y:S11]  /*f9d0*/  R2UR UR4, R95 ;  /* 0x000000005f0472ca */ /* 0x000ff600000e0000 */
[----:B------:R-:W-:Y:S02]  /*f9e0*/  @!UPT UIADD3 URZ, UPT, UPT, URZ, URZ, URZ ;  /* 0x000000fffffff290 */ /* 0x000fe4000fffe0ff */
[----:B------:R-:W2:Y:S02]  /*f9f0*/  LDTM.16dp256bit.x8 R56, tmem[UR4+0x1000c0] ;  /* 0x1000c004003879ee */ /* 0x000ea400081a0000 */
[----:B--2---:R-:W-:Y:S01]  /*fa00*/  NOP ;  /* 0x0000000000007918 */ /* 0x004fe20000000000 */
.L_x_185:
[----:B------:R-:W-:Y:S01]  /*fa10*/  HADD2.F32 R91, -RZ, R103.H1_H1 ;  /* 0x30000067ff5b7230 */ /* 0x000fe20000004100 */
[----:B------:R-:W-:Y:S01]  /*fa20*/  ISETP.GE.AND P0, PT, R146, 0x1, PT ;  /* 0x000000019200780c */ /* 0x000fe20003f06270 */
[-C--:B------:R-:W-:Y:S01]  /*fa30*/  FMUL R19, R42, R88.reuse ;  /* 0x000000582a137220 */ /* 0x080fe20000400000 */
[-C--:B------:R-:W-:Y:S01]  /*fa40*/  FMUL R21, R44, R88.reuse ;  /* 0x000000582c157220 */ /* 0x080fe20000400000 */
[-C--:B------:R-:W-:Y:S01]  /*fa50*/  FMUL R42, R65, R88.reuse ;  /* 0x00000058412a7220 */ /* 0x080fe20000400000 */
[--C-:B------:R-:W-:Y:S02]  /*fa60*/  HADD2.F32 R65, -RZ, R116.reuse.H0_H0 ;  /* 0x20000074ff417230 */ /* 0x100fe40000004100 */
[-C--:B------:R-:W-:Y:S01]  /*fa70*/  FMUL R20, R43, R88.reuse ;  /* 0x000000582b147220 */ /* 0x080fe20000400000 */
[-C--:B------:R-:W-:Y:S01]  /*fa80*/  FMUL R44, R67, R88.reuse ;  /* 0x00000058432c7220 */ /* 0x080fe20000400000 */
[----:B------:R-:W-:Y:S02]  /*fa90*/  HADD2.F32 R67, -RZ, R116.H1_H1 ;  /* 0x30000074ff437230 */ /* 0x000fe40000004100 */
[-C--:B------:R-:W-:Y:S01]  /*faa0*/  FMUL R0, R24, R88.reuse ;  /* 0x0000005818007220 */ /* 0x080fe20000400000 */
[-C--:B------:R-:W-:Y:S01]  /*fab0*/  FMUL R23, R46, R88.reuse ;  /* 0x000000582e177220 */ /* 0x080fe20000400000 */
[----:B------:R-:W-:Y:S02]  /*fac0*/  HADD2.F32 R93, -RZ, R96.H1_H1 ;  /* 0x30000060ff5d7230 */ /* 0x000fe40000004100 */
[-C--:B------:R-:W-:Y:S01]  /*fad0*/  FMUL R43, R66, R88.reuse ;  /* 0x00000058422b7220 */ /* 0x080fe20000400000 */
[----:B------:R-:W-:Y:S01]  /*fae0*/  FFMA R0, R89, R65, R0 ;  /* 0x0000004159007223 */ /* 0x000fe20000000000 */
[----:B------:R-:W-:Y:S01]  /*faf0*/  HADD2.F32 R66, -RZ, R117.H0_H0 ;  /* 0x20000075ff427230 */ /* 0x000fe20000004100 */
[----:B------:R-:W-:Y:S05]  /*fb00*/  @P0 WARPSYNC.ALL ;  /* 0x0000000000000948 */ /* 0x000fea0003800000 */
[----:B------:R-:W-:Y:S01]  /*fb10*/  @P0 NOP ;  /* 0x0000000000000918 */ /* 0x000fe20000000000 */
[----:B------:R-:W-:Y:S01]  /*fb20*/  @P0 IADD3 R145, PT, PT, R145, 0x170, RZ ;  /* 0x0000017091910810 */ /* 0x000fe20007ffe0ff */
[-C--:B------:R-:W-:Y:S01]  /*fb30*/  FMUL R2, R25, R88.reuse ;  /* 0x0000005819027220 */ /* 0x080fe20000400000 */
[-C--:B------:R-:W-:Y:S01]  /*fb40*/  FMUL R22, R45, R88.reuse ;  /* 0x000000582d167220 */ /* 0x080fe20000400000 */
[----:B------:R-:W-:Y:S01]  /*fb50*/  HADD2.F32 R90, -RZ, R97.H0_H0 ;  /* 0x20000061ff5a7230 */ /* 0x000fe20000004100 */
[----:B------:R-:W-:Y:S01]  /*fb60*/  @P0 LOP3.LUT R145, R145, 0xfefffff8, RZ, 0xc0, !PT ;  /* 0xfefffff891910812 */ /* 0x000fe200078ec0ff */
[----:B------:R-:W-:Y:S01]  /*fb70*/  FFMA R2, R89, R67, R2 ;  /* 0x0000004359027223 */ /* 0x000fe20000000002 */
[----:B------:R-:W-:Y:S01]  /*fb80*/  FMUL R46, R69, R88 ;  /* 0x00000058452e7220 */ /* 0x000fe20000400000 */
[----:B------:R-:W-:Y:S01]  /*fb90*/  HADD2.F32 R69, -RZ, R117.H1_H1 ;  /* 0x30000075ff457230 */ /* 0x000fe20000004100 */
[----:B------:R2:W-:Y:S06]  /*fba0*/  @P0 SYNCS.ARRIVE.TRANS64.RED.A1T0 RZ, [R145+URZ], RZ ;  /* 0x000000ff91ff09a7 */ /* 0x0005ec00081004ff */
[----:B------:R-:W-:Y:S05]  /*fbb0*/  WARPSYNC.ALL ;  /* 0x0000000000007948 */ /* 0x000fea0003800000 */
[----:B------:R-:W-:Y:S01]  /*fbc0*/  F2FP.F16.F32.PACK_AB R152, R2, R0 ;  /* 0x000000000298723e */ /* 0x000fe200000000ff */
[-C--:B------:R-:W-:Y:S01]  /*fbd0*/  FMUL R3, R26, R88.reuse ;  /* 0x000000581a037220 */ /* 0x080fe20000400000 */
[-C--:B------:R-:W-:Y:S01]  /*fbe0*/  FMUL R25, R48, R88.reuse ;  /* 0x0000005830197220 */ /* 0x080fe20000400000 */
[----:B------:R-:W-:Y:S02]  /*fbf0*/  HADD2.F32 R95, -RZ, R97.H1_H1 ;  /* 0x30000061ff5f7230 */ /* 0x000fe40000004100 */
[----:B------:R-:W-:Y:S01]  /*fc00*/  FMUL R45, R68, R88 ;  /* 0x00000058442d7220 */ /* 0x000fe20000400000 */
[----:B------:R-:W-:Y:S01]  /*fc10*/  FFMA R3, R89, R66, R3 ;  /* 0x0000004259037223 */ /* 0x000fe20000000003 */
[----:B------:R-:W-:-:S02]  /*fc20*/  HADD2.F32 R68, -RZ, R118.H0_H0 ;  /* 0x20000076ff447230 */ /* 0x000fc40000004100 */
[-C--:B------:R-:W-:Y:S01]  /*fc30*/  FMUL R4, R27, R88.reuse ;  /* 0x000000581b047220 */ /* 0x080fe20000400000 */
[-C--:B------:R-:W-:Y:S01]  /*fc40*/  FMUL R24, R47, R88.reuse ;  /* 0x000000582f187220 */ /* 0x080fe20000400000 */
[----:B------:R-:W-:Y:S02]  /*fc50*/  HADD2.F32 R92, -RZ, R98.H0_H0 ;  /* 0x20000062ff5c7230 */ /* 0x000fe40000004100 */
[-C--:B------:R-:W-:Y:S01]  /*fc60*/  FMUL R48, R71, R88.reuse ;  /* 0x0000005847307220 */ /* 0x080fe20000400000 */
[C---:B------:R-:W-:Y:S01]  /*fc70*/  FFMA R4, R89.reuse, R69, R4 ;  /* 0x0000004559047223 */ /* 0x040fe20000000004 */
[----:B------:R-:W-:Y:S02]  /*fc80*/  HADD2.F32 R71, -RZ, R118.H1_H1 ;  /* 0x30000076ff477230 */ /* 0x000fe40000004100 */
[-C--:B------:R-:W-:Y:S01]  /*fc90*/  FMUL R5, R28, R88.reuse ;  /* 0x000000581c057220 */ /* 0x080fe20000400000 */
[----:B------:R-:W-:Y:S01]  /*fca0*/  FMUL R27, R50, R88 ;  /* 0x00000058321b7220 */ /* 0x000fe20000400000 */
[----:B------:R-:W-:Y:S01]  /*fcb0*/  HADD2.F32 R97, -RZ, R98.H1_H1 ;  /* 0x30000062ff617230 */ /* 0x000fe20000004100 */
[----:B------:R-:W-:Y:S01]  /*fcc0*/  F2FP.F16.F32.PACK_AB R153, R4, R3 ;  /* 0x000000030499723e */ /* 0x000fe200000000ff */
[----:B------:R-:W-:Y:S01]  /*fcd0*/  FFMA R5, R89, R68, R5 ;  /* 0x0000004459057223 */ /* 0x000fe20000000005 */
[----:B------:R-:W-:Y:S01]  /*fce0*/  FMUL R47, R70, R88 ;  /* 0x00000058462f7220 */ /* 0x000fe20000400000 */
        /* <DEDUP_REMOVED lines=16> */
[----:B-1----:R-:W-:Y:S02]  /*fdf0*/  HADD2.F32 R98, -RZ, R105.H0_H0 ;  /* 0x20000069ff627230 */ /* 0x002fe40000004100 */
[-C--:B------:R-:W-:Y:S01]  /*fe00*/  FMUL R52, R75, R88.reuse ;  /* 0x000000584b347220 */ /* 0x080fe20000400000 */
[C---:B------:R-:W-:Y:S01]  /*fe10*/  FFMA R8, R89.reuse, R73, R8 ;  /* 0x0000004959087223 */ /* 0x040fe20000000008 */
[----:B------:R-:W-:Y:S02]  /*fe20*/  HADD2.F32 R75, -RZ, R108.H1_H1 ;  /* 0x3000006cff4b7230 */ /* 0x000fe40000004100 */
[-C--:B------:R-:W-:Y:S01]  /*fe30*/  FMUL R9, R32, R88.reuse ;  /* 0x0000005820097220 */ /* 0x080fe20000400000 */
[----:B------:R-:W-:Y:S01]  /*fe40*/  FMUL R31, R54, R88 ;  /* 0x00000058361f7220 */ /* 0x000fe20000400000 */
[----:B------:R-:W-:Y:S01]  /*fe50*/  HADD2.F32 R108, -RZ, R114.H0_H0 ;  /* 0x20000072ff6c7230 */ /* 0x000fe20000004100 */
[----:B------:R-:W-:Y:S01]  /*fe60*/  F2FP.F16.F32.PACK_AB R155, R8, R7 ;  /* 0x00000007089b723e */ /* 0x000fe200000000ff */
[----:B------:R-:W-:Y:S01]  /*fe70*/  FFMA R9, R89, R72, R9 ;  /* 0x0000004859097223 */ /* 0x000fe20000000009 */
[----:B------:R-:W-:Y:S01]  /*fe80*/  FMUL R51, R74, R88 ;  /* 0x000000584a337220 */ /* 0x000fe20000400000 */
[----:B------:R-:W-:-:S02]  /*fe90*/  HADD2.F32 R74, -RZ, R109.H0_H0 ;  /* 0x2000006dff4a7230 */ /* 0x000fc40000004100 */
[-C--:B------:R-:W-:Y:S01]  /*fea0*/  FMUL R10, R33, R88.reuse ;  /* 0x00000058210a7220 */ /* 0x080fe20000400000 */
[----:B------:R-:W-:Y:S01]  /*feb0*/  STSM.16.MT88.4 [R144+0xd000], R152 ;  /* 0x00d0009890007844 */ /* 0x000fe20000004200 */
[-C--:B------:R-:W-:Y:S01]  /*fec0*/  FMUL R30, R53, R88.reuse ;  /* 0x00000058351e7220 */ /* 0x080fe20000400000 */
[----:B------:R-:W-:Y:S02]  /*fed0*/  HADD2.F32 R117, -RZ, R120.H1_H1 ;  /* 0x30000078ff757230 */ /* 0x000fe40000004100 */
[----:B------:R-:W-:Y:S01]  /*fee0*/  FFMA R10, R89, R75, R10 ;  /* 0x0000004b590a7223 */ /* 0x000fe2000000000a */
[-C--:B------:R-:W-:Y:S01]  /*fef0*/  FMUL R54, R77, R88.reuse ;  /* 0x000000584d367220 */ /* 0x080fe20000400000 */
        /* <DEDUP_REMOVED lines=10> */
[----:B------:R-:W-:Y:S02]  /*ffa0*/  HADD2.F32 R119, -RZ, R121.H1_H1 ;  /* 0x30000079ff777230 */ /* 0x000fe40000004100 */
        /* <DEDUP_REMOVED lines=27> */
[----:B------:R-:W-:Y:S01]  /*10160*/  FFMA R16, R89, R81, R16 ;  /* 0x0000005159107223 */ /* 0x000fe20000000010 */
[----:B------:R-:W-:Y:S02]  /*10170*/  HADD2.F32 R83, -RZ, R100.H1_H1 ;  /* 0x30000064ff537230 */ /* 0x000fe40000004100 */
[-C--:B------:R-:W-:Y:S01]  /*10180*/  FMUL R17, R40, R88.reuse ;  /* 0x0000005828117220 */ /* 0x080fe20000400000 */
[----:B------:R-:W-:Y:S01]  /*10190*/  FMUL R39, R62, R88 ;  /* 0x000000583e277220 */ /* 0x000fe20000400000 */
[----:B------:R-:W-:Y:S01]  /*101a0*/  ISETP.NE.AND P2, PT, R147, RZ, PT ;  /* 0x000000ff9300720c */ /* 0x000fe20003f45270 */
[----:B------:R-:W-:Y:S01]  /*101b0*/  HADD2.F32 R100, -RZ, R106.H0_H0 ;  /* 0x2000006aff647230 */ /* 0x000fe20000004100 */
[----:B------:R-:W-:Y:S01]  /*101c0*/  F2FP.F16.F32.PACK_AB R7, R16, R15 ;  /* 0x0000000f1007723e */ /* 0x000fe200000000ff */
[----:B------:R-:W-:Y:S01]  /*101d0*/  FFMA R17, R89, R80, R17 ;  /* 0x0000005059117223 */ /* 0x000fe20000000011 */
[----:B------:R-:W-:Y:S01]  /*101e0*/  FMUL R59, R82, R88 ;  /* 0x00000058523b7220 */ /* 0x000fe20000400000 */
[----:B------:R-:W-:-:S02]  /*101f0*/  HADD2.F32 R82, -RZ, R101.H0_H0 ;  /* 0x20000065ff527230 */ /* 0x000fc40000004100 */
[-C--:B------:R-:W-:Y:S01]  /*10200*/  FMUL R18, R41, R88.reuse ;  /* 0x0000005829127220 */ /* 0x080fe20000400000 */
[----:B------:R1:W-:Y:S01]  /*10210*/  STSM.16.MT88.4 [R144+0xd800], R4 ;  /* 0x00d8000490007844 */ /* 0x0003e20000004200 */
[----:B------:R-:W-:Y:S01]  /*10220*/  FMUL R38, R61, R88 ;  /* 0x000000583d267220 */ /* 0x000fe20000400000 */
[----:B------:R-:W-:Y:S01]  /*10230*/  @P0 IADD3 R0, PT, PT, R137, 0x1, RZ ;  /* 0x0000000189000810 */ /* 0x000fe20007ffe0ff */
[--C-:B------:R-:W-:Y:S02]  /*10240*/  HADD2.F32 R118, -RZ, R123.reuse.H0_H0 ;  /* 0x2000007bff767230 */ /* 0x100fe40000004100 */
[C---:B------:R-:W-:Y:S01]  /*10250*/  FFMA R18, R89.reuse, R83, R18 ;  /* 0x0000005359127223 */ /* 0x040fe20000000012 */
[----:B------:R-:W-:Y:S01]  /*10260*/  FFMA R19, R89, R82, R19 ;  /* 0x0000005259137223 */ /* 0x000fe20000000013 */
[----:B------:R-:W-:Y:S01]  /*10270*/  @P0 ISETP.NE.AND P1, PT, R0, 0x2, PT ;  /* 0x000000020000080c */ /* 0x000fe20003f25270 */
[----:B------:R-:W-:Y:S02]  /*10280*/  HADD2.F32 R123, -RZ, R123.H1_H1 ;  /* 0x3000007bff7b7230 */ /* 0x000fe40000004100 */
[-C--:B------:R-:W-:Y:S01]  /*10290*/  FMUL R62, R85, R88.reuse ;  /* 0x00000058553e7220 */ /* 0x080fe20000400000 */
[----:B------:R-:W-:Y:S01]  /*102a0*/  F2FP.F16.F32.PACK_AB R8, R18, R17 ;  /* 0x000000111208723e */ /* 0x000fe200000000ff */
[----:B------:R-:W-:Y:S01]  /*102b0*/  FMUL R41, R64, R88 ;  /* 0x0000005840297220 */ /* 0x000fe20000400000 */
[----:B------:R-:W-:-:S02]  /*102c0*/  HADD2.F32 R85, -RZ, R101.H1_H1 ;  /* 0x30000065ff557230 */ /* 0x000fc40000004100 */
[-C--:B------:R-:W-:Y:S01]  /*102d0*/  FMUL R61, R84, R88.reuse ;  /* 0x00000058543d7220 */ /* 0x080fe20000400000 */
[-C--:B------:R-:W-:Y:S01]  /*102e0*/  FMUL R40, R63, R88.reuse ;  /* 0x000000583f287220 */ /* 0x080fe20000400000 */
[----:B------:R-:W-:Y:S01]  /*102f0*/  @P0 SEL R2, RZ, 0x1, P1 ;  /* 0x00000001ff020807 */ /* 0x000fe20000800000 */
[--C-:B------:R-:W-:Y:S02]  /*10300*/  HADD2.F32 R84, -RZ, R102.reuse.H0_H0 ;  /* 0x20000066ff547230 */ /* 0x100fe40000004100 */
[----:B------:R-:W-:Y:S01]  /*10310*/  FFMA R20, R89, R85, R20 ;  /* 0x0000005559147223 */ /* 0x000fe20000000014 */
[-C--:B------:R-:W-:Y:S01]  /*10320*/  FMUL R64, R87, R88.reuse ;  /* 0x0000005857407220 */ /* 0x080fe20000400000 */
[----:B------:R-:W-:Y:S01]  /*10330*/  FMUL R63, R86, R88 ;  /* 0x00000058563f7220 */ /* 0x000fe20000400000 */
[----:B------:R-:W-:Y:S02]  /*10340*/  HADD2.F32 R87, -RZ, R102.H1_H1 ;  /* 0x30000066ff577230 */ /* 0x000fe40000004100 */
[----:B------:R-:W-:Y:S01]  /*10350*/  FFMA R21, R89, R84, R21 ;  /* 0x0000005459157223 */ /* 0x000fe20000000015 */
[----:B------:R-:W-:Y:S01]  /*10360*/  F2FP.F16.F32.PACK_AB R9, R20, R19 ;  /* 0x000000131409723e */ /* 0x000fe200000000ff */
[----:B------:R-:W-:Y:S01]  /*10370*/  HADD2.F32 R86, -RZ, R103.H0_H0 ;  /* 0x20000067ff567230 */ /* 0x000fe20000004100 */
[----:B------:R-:W-:Y:S01]  /*10380*/  BSSY.RECONVERGENT B0, `(.L_x_188) ;  /* 0x000006e000007945 */ /* 0x000fe20003800200 */
[----:B------:R-:W-:-:S02]  /*10390*/  HADD2.F32 R88, -RZ, R96.H0_H0 ;  /* 0x20000060ff587230 */ /* 0x000fc40000004100 */
[C---:B------:R-:W-:Y:S01]  /*103a0*/  FFMA R22, R89.reuse, R87, R22 ;  /* 0x0000005759167223 */ /* 0x040fe20000000016 */
[--C-:B------:R-:W-:Y:S02]  /*103b0*/  HADD2.F32 R96, -RZ, R104.reuse.H0_H0 ;  /* 0x20000068ff607230 */ /* 0x100fe40000004100 */
[C---:B------:R-:W-:Y:S01]  /*103c0*/  FFMA R23, R89.reuse, R86, R23 ;  /* 0x0000005659177223 */ /* 0x040fe20000000017 */
[C---:B------:R-:W-:Y:S01]  /*103d0*/  FFMA R24, R89.reuse, R91, R24 ;  /* 0x0000005b59187223 */ /* 0x040fe20000000018 */
[C---:B------:R-:W-:Y:S01]  /*103e0*/  FFMA R25, R89.reuse, R88, R25 ;  /* 0x0000005859197223 */ /* 0x040fe20000000019 */
[----:B------:R-:W-:Y:S01]  /*103f0*/  F2FP.F16.F32.PACK_AB R10, R22, R21 ;  /* 0x00000015160a723e */ /* 0x000fe200000000ff */
[C---:B------:R-:W-:Y:S01]  /*10400*/  FFMA R26, R89.reuse, R93, R26 ;  /* 0x0000005d591a7223 */ /* 0x040fe2000000001a */
[C---:B------:R-:W-:Y:S01]  /*10410*/  FFMA R27, R89.reuse, R90, R27 ;  /* 0x0000005a591b7223 */ /* 0x040fe2000000001b */
[----:B------:R-:W-:Y:S01]  /*10420*/  F2FP.F16.F32.PACK_AB R11, R24, R23 ;  /* 0x00000017180b723e */ /* 0x000fe200000000ff */
[C---:B------:R-:W-:Y:S01]  /*10430*/  FFMA R28, R89.reuse, R95, R28 ;  /* 0x0000005f591c7223 */ /* 0x040fe2000000001c */
[C---:B------:R-:W-:Y:S01]  /*10440*/  FFMA R29, R89.reuse, R92, R29 ;  /* 0x0000005c591d7223 */ /* 0x040fe2000000001d */
[----:B------:R-:W-:Y:S01]  /*10450*/  F2FP.F16.F32.PACK_AB R12, R26, R25 ;  /* 0x000000191a0c723e */ /* 0x000fe200000000ff */
[C---:B------:R-:W-:Y:S01]  /*10460*/  FFMA R30, R89.reuse, R97, R30 ;  /* 0x00000061591e7223 */ /* 0x040fe2000000001e */
[----:B------:R-:W-:Y:S01]  /*10470*/  FFMA R31, R89, R94, R31 ;  /* 0x0000005e591f7223 */ /* 0x000fe2000000001f */
[----:B------:R-:W-:Y:S01]  /*10480*/  F2FP.F16.F32.PACK_AB R13, R28, R27 ;  /* 0x0000001b1c0d723e */ /* 0x000fe200000000ff */
[----:B------:R-:W-:Y:S01]  /*10490*/  HADD2.F32 R101, -RZ, R104.H1_H1 ;  /* 0x30000068ff657230 */ /* 0x000fe20000004100 */
[----:B------:R5:W-:Y:S01]  /*104a0*/  STSM.16.MT88.4 [R144+0xe000], R8 ;  /* 0x00e0000890007844 */ /* 0x000be20000004200 */
[----:B------:R-:W-:Y:S01]  /*104b0*/  F2FP.F16.F32.PACK_AB R14, R30, R29 ;  /* 0x0000001d1e0e723e */ /* 0x000fe200000000ff */
[----:B------:R-:W-:-:S02]  /*104c0*/  HADD2.F32 R103, -RZ, R105.H1_H1 ;  /* 0x30000069ff677230 */ /* 0x000fc40000004100 */
[C---:B------:R-:W-:Y:S01]  /*104d0*/  FFMA R32, R89.reuse, R99, R32 ;  /* 0x0000006359207223 */ /* 0x040fe20000000020 */
[C---:B------:R-:W-:Y:S01]  /*104e0*/  FFMA R33, R89.reuse, R96, R33 ;  /* 0x0000006059217223 */ /* 0x040fe20000000021 */
[C---:B------:R-:W-:Y:S01]  /*104f0*/  FFMA R34, R89.reuse, R101, R34 ;  /* 0x0000006559227223 */ /* 0x040fe20000000022 */
[C---:B------:R-:W-:Y:S01]  /*10500*/  FFMA R35, R89.reuse, R98, R35 ;  /* 0x0000006259237223 */ /* 0x040fe20000000023 */
[C---:B------:R-:W-:Y:S01]  /*10510*/  FFMA R36, R89.reuse, R103, R36 ;  /* 0x0000006759247223 */ /* 0x040fe20000000024 */
[----:B------:R-:W-:Y:S01]  /*10520*/  F2FP.F16.F32.PACK_AB R15, R32, R31 ;  /* 0x0000001f200f723e */ /* 0x000fe200000000ff */
[----:B------:R-:W-:Y:S01]  /*10530*/  HADD2.F32 R105, -RZ, R106.H1_H1 ;  /* 0x3000006aff697230 */ /* 0x000fe20000004100 */
[----:B-1----:R-:W-:Y:S01]  /*10540*/  F2FP.F16.F32.PACK_AB R4, R34, R33 ;  /* 0x000000212204723e */ /* 0x002fe200000000ff */
[----:B------:R-:W-:Y:S01]  /*10550*/  FFMA R37, R89, R100, R37 ;  /* 0x0000006459257223 */ /* 0x000fe20000000025 */
[----:B------:R-:W-:Y:S01]  /*10560*/  F2FP.F16.F32.PACK_AB R5, R36, R35 ;  /* 0x000000232405723e */ /* 0x000fe200000000ff */
[----:B------:R1:W-:Y:S01]  /*10570*/  STSM.16.MT88.4 [R144+0xe800], R12 ;  /* 0x00e8000c90007844 */ /* 0x0003e20000004200 */
[----:B------:R-:W-:-:S02]  /*10580*/  HADD2.F32 R102, -RZ, R107.H0_H0 ;  /* 0x2000006bff667230 */ /* 0x000fc40000004100 */
[C---:B------:R-:W-:Y:S01]  /*10590*/  FFMA R38, R89.reuse, R105, R38 ;  /* 0x0000006959267223 */ /* 0x040fe20000000026 */
[----:B------:R-:W-:Y:S02]  /*105a0*/  HADD2.F32 R107, -RZ, R107.H1_H1 ;  /* 0x3000006bff6b7230 */ /* 0x000fe40000004100 */
[----:B------:R-:W-:Y:S02]  /*105b0*/  HADD2.F32 R104, -RZ, R112.H0_H0 ;  /* 0x20000070ff687230 */ /* 0x000fe40000004100 */
[C---:B------:R-:W-:Y:S01]  /*105c0*/  FFMA R39, R89.reuse, R102, R39 ;  /* 0x0000006659277223 */ /* 0x040fe20000000027 */
[----:B------:R-:W-:Y:S02]  /*105d0*/  HADD2.F32 R106, -RZ, R113.H0_H0 ;  /* 0x20000071ff6a7230 */ /* 0x000fe40000004100 */
[C---:B------:R-:W-:Y:S01]  /*105e0*/  FFMA R40, R89.reuse, R107, R40 ;  /* 0x0000006b59287223 */ /* 0x040fe20000000028 */
[----:B------:R-:W-:Y:S02]  /*105f0*/  HADD2.F32 R113, -RZ, R114.H1_H1 ;  /* 0x30000072ff717230 */ /* 0x000fe40000004100 */
[C---:B------:R-:W-:Y:S01]  /*10600*/  FFMA R41, R89.reuse, R104, R41 ;  /* 0x0000006859297223 */ /* 0x040fe20000000029 */
[C---:B------:R-:W-:Y:S01]  /*10610*/  FFMA R42, R89.reuse, R109, R42 ;  /* 0x0000006d592a7223 */ /* 0x040fe2000000002a */
[C---:B------:R-:W-:Y:S01]  /*10620*/  FFMA R43, R89.reuse, R106, R43 ;  /* 0x0000006a592b7223 */ /* 0x040fe2000000002b */
[----:B------:R-:W-:Y:S01]  /*10630*/  FFMA R44, R89, R111, R44 ;  /* 0x0000006f592c7223 */ /* 0x000fe2000000002c */
[----:B------:R-:W-:-:S02]  /*10640*/  HADD2.F32 R112, -RZ, R120.H0_H0 ;  /* 0x20000078ff707230 */ /* 0x000fc40000004100 */
[C---:B------:R-:W-:Y:S01]  /*10650*/  FFMA R45, R89.reuse, R108, R45 ;  /* 0x0000006c592d7223 */ /* 0x040fe2000000002d */
[C---:B------:R-:W-:Y:S01]  /*10660*/  FFMA R46, R89.reuse, R113, R46 ;  /* 0x00000071592e7223 */ /* 0x040fe2000000002e */
[----:B------:R-:W-:Y:S02]  /*10670*/  HADD2.F32 R114, -RZ, R121.H0_H0 ;  /* 0x20000079ff727230 */ /* 0x000fe40000004100 */
[C---:B------:R-:W-:Y:S01]  /*10680*/  FFMA R47, R89.reuse, R110, R47 ;  /* 0x0000006e592f7223 */ /* 0x040fe2000000002f */
[C---:B------:R-:W-:Y:S01]  /*10690*/  FFMA R48, R89.reuse, R115, R48 ;  /* 0x0000007359307223 */ /* 0x040fe20000000030 */
[C---:B------:R-:W-:Y:S01]  /*106a0*/  FFMA R49, R89.reuse, R112, R49 ;  /* 0x0000007059317223 */ /* 0x040fe20000000031 */
[----:B------:R-:W-:Y:S02]  /*106b0*/  HADD2.F32 R121, -RZ, R122.H1_H1 ;  /* 0x3000007aff797230 */ /* 0x000fe40000004100 */
[C---:B------:R-:W-:Y:S01]  /*106c0*/  FFMA R50, R89.reuse, R117, R50 ;  /* 0x0000007559327223 */ /* 0x040fe20000000032 */
[C---:B------:R-:W-:Y:S01]  /*106d0*/  FFMA R51, R89.reuse, R114, R51 ;  /* 0x0000007259337223 */ /* 0x040fe20000000033 */
[----:B------:R-:W-:Y:S01]  /*106e0*/  FFMA R52, R89, R119, R52 ;  /* 0x0000007759347223 */ /* 0x000fe20000000034 */
[----:B------:R-:W-:-:S02]  /*106f0*/  HADD2.F32 R120, -RZ, R124.H0_H0 ;  /* 0x2000007cff787230 */ /* 0x000fc40000004100 */
[C---:B------:R-:W-:Y:S01]  /*10700*/  FFMA R53, R89.reuse, R116, R53 ;  /* 0x0000007459357223 */ /* 0x040fe20000000035 */
[----:B------:R-:W-:Y:S02]  /*10710*/  HADD2.F32 R65, -RZ, R124.H1_H1 ;  /* 0x3000007cff417230 */ /* 0x000fe40000004100 */
[C---:B------:R-:W-:Y:S01]  /*10720*/  FFMA R54, R89.reuse, R121, R54 ;  /* 0x0000007959367223 */ /* 0x040fe20000000036 */
[--C-:B------:R-:W-:Y:S02]  /*10730*/  HADD2.F32 R122, -RZ, R125.reuse.H0_H0 ;  /* 0x2000007dff7a7230 */ /* 0x100fe40000004100 */
[C---:B------:R-:W-:Y:S01]  /*10740*/  FFMA R55, R89.reuse, R118, R55 ;  /* 0x0000007659377223 */ /* 0x040fe20000000037 */
[----:B------:R-:W-:Y:S02]  /*10750*/  HADD2.F32 R67, -RZ, R125.H1_H1 ;  /* 0x3000007dff437230 */ /* 0x000fe40000004100 */
[C---:B------:R-:W-:Y:S01]  /*10760*/  FFMA R56, R89.reuse, R123, R56 ;  /* 0x0000007b59387223 */ /* 0x040fe20000000038 */
[--C-:B------:R-:W-:Y:S01]  /*10770*/  HADD2.F32 R124, -RZ, R126.reuse.H0_H0 ;  /* 0x2000007eff7c7230 */ /* 0x100fe20000004100 */
[----:B------:R-:W-:Y:S01]  /*10780*/  F2FP.F16.F32.PACK_AB R6, R38, R37 ;  /* 0x000000252606723e */ /* 0x000fe200000000ff */
[----:B------:R-:W-:Y:S01]  /*10790*/  FFMA R57, R89, R120, R57 ;  /* 0x0000007859397223 */ /* 0x000fe20000000039 */
[----:B------:R-:W-:Y:S01]  /*107a0*/  F2FP.F16.F32.PACK_AB R7, R40, R39 ;  /* 0x000000272807723e */ /* 0x000fe200000000ff */
[----:B------:R-:W-:-:S02]  /*107b0*/  HADD2.F32 R125, -RZ, R126.H1_H1 ;  /* 0x3000007eff7d7230 */ /* 0x000fc40000004100 */
[C---:B------:R-:W-:Y:S01]  /*107c0*/  FFMA R58, R89.reuse, R65, R58 ;  /* 0x00000041593a7223 */ /* 0x040fe2000000003a */
[--C-:B------:R-:W-:Y:S02]  /*107d0*/  HADD2.F32 R126, -RZ, R127.reuse.H0_H0 ;  /* 0x2000007fff7e7230 */ /* 0x100fe40000004100 */
[C---:B------:R-:W-:Y:S01]  /*107e0*/  FFMA R59, R89.reuse, R122, R59 ;  /* 0x0000007a593b7223 */ /* 0x040fe2000000003b */
[----:B------:R2:W-:Y:S01]  /*107f0*/  STSM.16.MT88.4 [R148+0xc000], R4 ;  /* 0x00c0000494007844 */ /* 0x0005e20000004200 */
[----:B------:R-:W-:Y:S02]  /*10800*/  HADD2.F32 R127, -RZ, R127.H1_H1 ;  /* 0x3000007fff7f7230 */ /* 0x000fe40000004100 */
[C---:B------:R-:W-:Y:S01]  /*10810*/  FFMA R60, R89.reuse, R67, R60 ;  /* 0x00000043593c7223 */ /* 0x040fe2000000003c */
[----:B-----5:R-:W-:Y:S01]  /*10820*/  F2FP.F16.F32.PACK_AB R8, R42, R41 ;  /* 0x000000292a08723e */ /* 0x020fe200000000ff */
[C---:B------:R-:W-:Y:S01]  /*10830*/  FFMA R61, R89.reuse, R124, R61 ;  /* 0x0000007c593d7223 */ /* 0x040fe2000000003d */
[----:B------:R-:W-:Y:S01]  /*10840*/  F2FP.F16.F32.PACK_AB R9, R44, R43 ;  /* 0x0000002b2c09723e */ /* 0x000fe200000000ff */
[C---:B------:R-:W-:Y:S01]  /*10850*/  FFMA R62, R89.reuse, R125, R62 ;  /* 0x0000007d593e7223 */ /* 0x040fe2000000003e */
[----:B------:R-:W-:Y:S01]  /*10860*/  F2FP.F16.F32.PACK_AB R10, R46, R45 ;  /* 0x0000002d2e0a723e */ /* 0x000fe200000000ff */
[C---:B------:R-:W-:Y:S01]  /*10870*/  FFMA R63, R89.reuse, R126, R63 ;  /* 0x0000007e593f7223 */ /* 0x040fe2000000003f */
[----:B------:R-:W-:Y:S01]  /*10880*/  F2FP.F16.F32.PACK_AB R11, R48, R47 ;  /* 0x0000002f300b723e */ /* 0x000fe200000000ff */
[----:B------:R-:W-:Y:S01]  /*10890*/  FFMA R64, R89, R127, R64 ;  /* 0x0000007f59407223 */ /* 0x000fe20000000040 */
[----:B-1----:R-:W-:-:S02]  /*108a0*/  F2FP.F16.F32.PACK_AB R12, R50, R49 ;  /* 0x00000031320c723e */ /* 0x002fc400000000ff */
[----:B------:R-:W-:Y:S01]  /*108b0*/  F2FP.F16.F32.PACK_AB R13, R52, R51 ;  /* 0x00000033340d723e */ /* 0x000fe200000000ff */
[----:B------:R2:W-:Y:S01]  /*108c0*/  STSM.16.MT88.4 [R148+0xc800], R8 ;  /* 0x00c8000894007844 */ /* 0x0005e20000004200 */
[----:B------:R-:W-:Y:S02]  /*108d0*/  F2FP.F16.F32.PACK_AB R14, R54, R53 ;  /* 0x00000035360e723e */ /* 0x000fe400000000ff */
[----:B------:R-:W-:Y:S02]  /*108e0*/  F2FP.F16.F32.PACK_AB R15, R56, R55 ;  /* 0x00000037380f723e */ /* 0x000fe400000000ff */
[----:B------:R-:W-:Y:S02]  /*108f0*/  F2FP.F16.F32.PACK_AB R16, R58, R57 ;  /* 0x000000393a10723e */ /* 0x000fe400000000ff */
[----:B------:R-:W-:Y:S01]  /*10900*/  F2FP.F16.F32.PACK_AB R17, R60, R59 ;  /* 0x0000003b3c11723e */ /* 0x000fe200000000ff */
[----:B------:R2:W-:Y:S01]  /*10910*/  STSM.16.MT88.4 [R148+0xd000], R12 ;  /* 0x00d0000c94007844 */ /* 0x0005e20000004200 */
[----:B------:R-:W-:-:S02]  /*10920*/  F2FP.F16.F32.PACK_AB R18, R62, R61 ;  /* 0x0000003d3e12723e */ /* 0x000fc400000000ff */
[----:B------:R-:W-:-:S05]  /*10930*/  F2FP.F16.F32.PACK_AB R19, R64, R63 ;  /* 0x0000003f4013723e */ /* 0x000fca00000000ff */
[----:B------:R2:W-:Y:S01]  /*10940*/  STSM.16.MT88.4 [R148+0xd800], R16 ;  /* 0x00d8001094007844 */ /* 0x0005e20000004200 */
[----:B------:R-:W-:Y:S01]  /*10950*/  @!PT LDS RZ, [RZ] ;  /* 0x00000000fffff984 */ /* 0x000fe20000000800 */
[----:B------:R-:W-:Y:S01]  /*10960*/  @!PT LDS RZ, [RZ] ;  /* 0x00000000fffff984 */ /* 0x000fe20000000800 */
[----:B------:R-:W-:Y:S01]  /*10970*/  @!PT LDS RZ, [RZ] ;  /* 0x00000000fffff984 */ /* 0x000fe20000000800 */
[----:B------:R-:W-:Y:S01]  /*10980*/  @!PT LDS RZ, [RZ] ;  /* 0x00000000fffff984 */ /* 0x000fe20000000800 */
[----:B------:R1:W-:Y:S06]  /*10990*/  MEMBAR.ALL.CTA ;  /* 0x0000000000007992 */ /* 0x0003ec0000008000 */
        /* <DEDUP_REMOVED lines=10> */
[----:B------:R1:W-:Y:S02]  /*10a40*/  UTMASTG.2D [UR4], [UR56] ;  /* 0x00000004380073b5 */ /* 0x0003e40008008000 */
[----:B-1----:R0:W-:Y:S02]  /*10a50*/  UTMACMDFLUSH ;  /* 0x00000000000079b7 */ /* 0x0021e40000000000 */
.L_x_189:
[----:B------:R-:W-:Y:S05]  /*10a60*/  BSYNC.RECONVERGENT B0 ;  /* 0x0000000000007941 */ /* 0x000fea0003800200 */
.L_x_188:
[----:B------:R-:W-:Y:S01]  /*10a70*/  @P0 SEL R137, R0, RZ, P1 ;  /* 0x000000ff00890207 */ /* 0x000fe20000800000 */
[----:B------:R-:W-:Y:S01]  /*10a80*/  BSSY.RECONVERGENT B0, `(.L_x_190) ;  /* 0x0000004000007945 */ /* 0x000fe20003800200 */
[----:B------:R-:W-:Y:S03]  /*10a90*/  @P0 LOP3.LUT R135, R135, R2, RZ, 0x3c, !PT ;  /* 0x0000000287870212 */ /* 0x000fe600078e3cff */
[----:B------:R-:W-:Y:S05]  /*10aa0*/  @!P2 BRA `(.L_x_191) ;  /* 0x000000000004a947 */ /* 0x000fea0003800000 */
[----:B------:R-:W-:Y:S04]  /*10ab0*/  DEPBAR.LE SB0, 0x1 ;  /* 0x000080400000791a */ /* 0x000fe80000000000 */
.L_x_191:
[----:B------:R-:W-:Y:S05]  /*10ac0*/  BSYNC.RECONVERGENT B0 ;  /* 0x0000000000007941 */ /* 0x000fea0003800200 */
.L_x_190:
[----:B------:R-:W-:Y:S01]  /*10ad0*/  UISETP.NE.AND UP1, UPT, UR54, -0x4, UPT ;  /* 0xfffffffc3600788c */ /* 0x000fe2000bf25270 */
[----:B------:R-:W-:Y:S01]  /*10ae0*/  BAR.SYNC.DEFER_BLOCKING 0x1, 0x80 ;  /* 0x0042000000007b1d */ /* 0x000fe20000010000 */
[----:B------:R-:W-:Y:S01]  /*10af0*/  UISETP.NE.AND UP0, UPT, UR55, 0x8, UPT ;  /* 0x000000083700788c */ /* 0x000fe2000bf05270 */
[----:B----4-:R-:W-:Y:S01]  /*10b00*/  R2UR UR18, R133 ;  /* 0x00000000851272ca */ /* 0x010fe200000e0000 */
[----:B------:R-:W-:Y:S01]  /*10b10*/  UIADD3 UR54, UPT, UPT, UR54, 0x4, URZ ;  /* 0x0000000436367890 */ /* 0x000fe2000fffe0ff */
[----:B------:R-:W-:Y:S01]  /*10b20*/  R2UR UR19, R132 ;  /* 0x00000000841372ca */ /* 0x000fe200000e0000 */
[----:B------:R-:W-:Y:S01]  /*10b30*/  USEL UR6, URZ, 0x1, UP0 ;  /* 0x00000001ff067887 */ /* 0x000fe20008000000 */
[----:B------:R-:W-:Y:S01]  /*10b40*/  PLOP3.LUT P0, PT, PT, PT, UP1, 0x80, 0x8 ;  /* 0x000000000008781c */ /* 0x000fe20003f0f018 */
[----:B------:R-:W-:Y:S01]  /*10b50*/  USEL UR5, UR55, URZ, UP0 ;  /* 0x000000ff37057287 */ /* 0x000fe20008000000 */
[----:B------:R-:W-:Y:S01]  /*10b60*/  PLOP3.LUT P2, PT, PT, PT, PT, 0x8, 0x80 ;  /* 0x000000000080781c */ /* 0x000fe20003f4e170 */
[----:B--2---:R-:W-:Y:S01]  /*10b70*/  IMAD.MOV.U32 R16, RZ, RZ, R131 ;  /* 0x000000ffff107224 */ /* 0x004fe200078e0083 */
[----:B------:R-:W-:Y:S01]  /*10b80*/  @UP1 ULEA UR4, UR53, UR43, 0x3 ;  /* 0x0000002b35041291 */ /* 0x000fe2000f8e18ff */
[----:B------:R-:W-:Y:S03]  /*10b90*/  LOP3.LUT R134, R134, UR6, RZ, 0x3c, !PT ;  /* 0x0000000686867c12 */ /* 0x000fe6000f8e3cff */
[----:B------:R-:W-:Y:S04]  /*10ba0*/  @UP1 UIADD3 UR4, UPT, UPT, UR4, 0xb0, URZ ;  /* 0x000000b004041890 */ /* 0x000fe8000fffe0ff */
[----:B------:R-:W-:Y:S09]  /*10bb0*/  @UP1 UPRMT UR4, UR52, 0x654, UR4 ;  /* 0x0000065434041896 */ /* 0x000ff20008000004 */
[----:B------:R-:W-:Y:S01]  /*10bc0*/  @P0 SYNCS.ARRIVE.TRANS64.RED.A1T0 RZ, [UR4], RZ ;  /* 0x000000ffffff09a7 */ /* 0x000fe20008100404 */
[----:B------:R-:W-:Y:S01]  /*10bd0*/  @UP1 UIADD3 UR4, UPT, UPT, UR53, 0x1, URZ ;  /* 0x0000000135041890 */ /* 0x000fe2000fffe0ff */
[----:B------:R-:W-:Y:S03]  /*10be0*/  ISETP.NE.AND P0, PT, R130, RZ, PT ;  /* 0x000000ff8200720c */ /* 0x000fe60003f05270 */
[----:B------:R-:W-:Y:S04]  /*10bf0*/  @UP1 UISETP.NE.AND UP0, UPT, UR4, 0x4, UPT ;  /* 0x000000040400188c */ /* 0x000fe8000bf05270 */
[----:B------:R-:W-:Y:S06]  /*10c00*/  @UP1 USEL UR53, UR4, URZ, UP0 ;  /* 0x000000ff04351287 */ /* 0x000fec0008000000 */
[----:B------:R-:W-:Y:S06]  /*10c10*/  @P0 BRA `(.L_x_192) ;  /* 0xffffff9400540947 */ /* 0x000fec000383ffff */
[----:B------:R-:W-:Y:S01]  /*10c20*/  ULEA UR4, UR53, UR43, 0x3 ;  /* 0x0000002b35047291 */ /* 0x000fe2000f8e18ff */
[----:B------:R-:W-:-:S04]  /*10c30*/  DEPBAR.LE SB0, 0x0 ;  /* 0x000080000000791a */ /* 0x000fc80000000000 */
[----:B------:R-:W-:-:S04]  /*10c40*/  UIADD3 UR4, UPT, UPT, UR4, 0xb0, URZ ;  /* 0x000000b004047890 */ /* 0x000fc8000fffe0ff */
[----:B------:R-:W-:-:S09]  /*10c50*/  UPRMT UR4, UR52, 0x654, UR4 ;  /* 0x0000065434047896 */ /* 0x000fd20008000004 */
[----:B------:R-:W-:Y:S01]  /*10c60*/  SYNCS.ARRIVE.TRANS64.RED.A1T0 RZ, [UR4], RZ ;  /* 0x000000ffffff79a7 */ /* 0x000fe20008100404 */
[----:B------:R-:W-:Y:S05]  /*10c70*/  EXIT ;  /* 0x000000000000794d */ /* 0x000fea0003800000 */
.L_x_136:
[----:B------:R-:W-:-:S08]  /*10c80*/  NOP ;  /* 0x0000000000007918 */ /* 0x000fd00000000000 */
[----:B-1--45:R-:W-:-:S00]  /*10c90*/  USETMAXREG.DEALLOC.CTAPOOL 0x88 ;  /* 0x00000088000079c8 */ /* 0x032fc000080e0500 */
[----:B------:R-:W-:Y:S05]  /*10ca0*/  EXIT ;  /* 0x000000000000794d */ /* 0x000fea0003800000 */
.L_x_311:
[----:B------:R-:W-:-:S08]  /*10cb0*/  NOP ;  /* 0x0000000000007918 */ /* 0x000fd00000000000 */
[----:B-1--45:R-:W1:-:S00]  /*10cc0*/  USETMAXREG.DEALLOC.CTAPOOL 0x88 ;  /* 0x00000088000079c8 */ /* 0x032e4000080e0500 */
[----:B-1----:R-:W1:Y:S01]  /*10cd0*/  SHFL.IDX PT, R128, R128, RZ, 0x1f ;  /* 0x00001fff80807589 */ /* 0x002e6200000e0000 */
[----:B------:R-:W2:Y:S05]  /*10ce0*/  LDCU UR18, c[0x0][0xc1c] ;  /* 0x00018380ff1277ac */ /* 0x000eaa0008000800 */
[----:B------:R-:W3:Y:S01]  /*10cf0*/  LDC.64 R8, c[0x0][0x900] ;  /* 0x00024000ff087b82 */ /* 0x000ee20000000a00 */
[----:B------:R-:W-:Y:S01]  /*10d00*/  BSSY.RECONVERGENT B0, `(.L_x_193) ;  /* 0x000003f000007945 */ /* 0x000fe20003800200 */
[----:B------:R-:W-:Y:S01]  /*10d10*/  ELECT P0, URZ, PT ;  /* 0x0000000000ff782f */ /* 0x000fe20003800000 */
[----:B------:R-:W-:Y:S02]  /*10d20*/  UMOV UR4, 0x400 ;  /* 0x0000040000047882 */ /* 0x000fe40000000000 */
[----:B------:R-:W-:-:S03]  /*10d30*/  ULEA UR4, UR5, UR4, 0x18 ;  /* 0x0000000405047291 */ /* 0x000fc6000f8ec0ff */
[----:B------:R-:W4:Y:S08]  /*10d40*/  LDC.64 R10, c[0x0][0x908] ;  /* 0x00024200ff0a7b82 */ /* 0x000f300000000a00 */
[----:B------:R-:W3:Y:S01]  /*10d50*/  LDC.64 R4, c[0x0][0x910] ;  /* 0x00024400ff047b82 */ /* 0x000ee20000000a00 */
[----:B--2---:R-:W-:Y:S01]  /*10d60*/  UIADD3 UR18, UPT, UPT, UR28, UR18, URZ ;  /* 0x000000121c127290 */ /* 0x004fe2000fffe0ff */
[----:B-1----:R-:W-:-:S06]  /*10d70*/  R2UR UR7, R128 ;  /* 0x00000000800772ca */ /* 0x002fcc00000e0000 */
[----:B------:R-:W1:Y:S08]  /*10d80*/  LDC.64 R6, c[0x0][0x918] ;  /* 0x00024600ff067b82 */ /* 0x000e700000000a00 */
[----:B------:R-:W2:Y:S01]  /*10d90*/  LDC.64 R64, c[0x0][0x920] ;  /* 0x00024800ff407b82 */ /* 0x000ea20000000a00 */
[----:B------:R-:W-:Y:S02]  /*10da0*/  USHF.R.U32.HI UR6, URZ, 0x3, UR7 ;  /* 0x00000003ff067899 */ /* 0x000fe40008011607 */
[----:B------:R-:W-:-:S02]  /*10db0*/  ULEA UR20, UR7, UR4, 0x9 ;  /* 0x0000000407147291 */ /* 0x000fc4000f8e48ff */
[----:B------:R-:W-:-:S06]  /*10dc0*/  ULOP3.LUT UR6, UR6, 0x1, URZ, 0xc0, !UPT ;  /* 0x0000000106067892 */ /* 0x000fcc000f8ec0ff */
[----:B------:R-:W-:Y:S01]  /*10dd0*/  IMAD.U32 R0, RZ, RZ, UR6 ;  /* 0x00000006ff007e24 */ /* 0x000fe2000f8e00ff */
[----:B------:R-:W-:Y:S06]  /*10de0*/  @!P0 BRA `(.L_x_194) ;  /* 0x0000000000c08947 */ /* 0x000fec0003800000 */
[----:B------:R-:W5:Y:S08]  /*10df0*/  LDC.64 R20, c[0x0][0x400] ;  /* 0x00010000ff147b82 */ /* 0x000f700000000a00 */
[----:B------:R-:W5:Y:S08]  /*10e00*/  LDC.64 R22, c[0x0][0x408] ;  /* 0x00010200ff167b82 */ /* 0x000f700000000a00 */
[----:B------:R-:W4:Y:S08]  /*10e10*/  LDC.64 R16, c[0x0][0x410] ;  /* 0x00010400ff107b82 */ /* 0x000f300000000a00 */
[----:B------:R-:W4:Y:S08]  /*10e20*/  LDC.64 R18, c[0x0][0x418] ;  /* 0x00010600ff127b82 */ /* 0x000f300000000a00 */
[----:B------:R-:W3:Y:S01]  /*10e30*/  LDC.64 R12, c[0x0][0x420] ;  /* 0x00010800ff0c7b82 */ /* 0x000ee20000000a00 */
[----:B-----5:R5:W-:Y:S07]  /*10e40*/  STS.128 [UR20+-0x980], R20 ;  /* 0xfff68014ff007988 */ /* 0x020bee0008000c14 */
[----:B------:R-:W3:Y:S01]  /*10e50*/  LDC.64 R14, c[0x0][0x428] ;  /* 0x00010a00ff0e7b82 */ /* 0x000ee20000000a00 */
[----:B----4-:R4:W-:Y:S07]  /*10e60*/  STS.128 [UR20+-0x970], R16 ;  /* 0xfff69010ff007988 */ /* 0x0109ee0008000c14 */
[----:B------:R-:W1:Y:S08]  /*10e70*/  LDC.64 R60, c[0x0][0x430] ;  /* 0x00010c00ff3c7b82 */ /* 0x000e700000000a00 */
[----:B------:R-:W1:Y:S01]  /*10e80*/  LDC.64 R62, c[0x0][0x438] ;  /* 0x00010e00ff3e7b82 */ /* 0x000e620000000a00 */
[----:B---3--:R3:W-:Y:S07]  /*10e90*/  STS.128 [UR20+-0x960], R12 ;  /* 0xfff6a00cff007988 */ /* 0x0087ee0008000c14 */
[----:B------:R-:W2:Y:S08]  /*10ea0*/  LDC.64 R56, c[0x0][0x440] ;  /* 0x00011000ff387b82 */ /* 0x000eb00000000a00 */
[----:B------:R-:W2:Y:S08]  /*10eb0*/  LDC.64 R58, c[0x0][0x448] ;  /* 0x00011200ff3a7b82 */ /* 0x000eb00000000a00 */
[----:B------:R-:W5:Y:S01]  /*10ec0*/  LDC.64 R52, c[0x0][0x450] ;  /* 0x00011400ff347b82 */ /* 0x000f620000000a00 */
[----:B-1----:R1:W-:Y:S07]  /*10ed0*/  STS.128 [UR20+-0x950], R60 ;  /* 0xfff6b03cff007988 */ /* 0x0023ee0008000c14 */
[----:B------:R-:W5:Y:S08]  /*10ee0*/  LDC.64 R54, c[0x0][0x458] ;  /* 0x00011600ff367b82 */ /* 0x000f700000000a00 */
[----:B------:R-:W4:Y:S01]  /*10ef0*/  LDC.64 R48, c[0x0][0x460] ;  /* 0x00011800ff307b82 */ /* 0x000f220000000a00 */
[----:B--2---:R1:W-:Y:S07]  /*10f00*/  STS.128 [UR20+-0x940], R56 ;  /* 0xfff6c038ff007988 */ /* 0x0043ee0008000c14 */
[----:B------:R-:W4:Y:S08]  /*10f10*/  LDC.64 R50, c[0x0][0x468] ;  /* 0x00011a00ff327b82 */ /* 0x000f300000000a00 */
[----:B------:R-:W2:Y:S01]  /*10f20*/  LDC.64 R44, c[0x0][0x470] ;  /* 0x00011c00ff2c7b82 */ /* 0x000ea20000000a00 */
[----:B-----5:R1:W-:Y:S07]  /*10f30*/  STS.128 [UR20+-0x930], R52 ;  /* 0xfff6d034ff007988 */ /* 0x0203ee0008000c14 */
[----:B------:R-:W2:Y:S08]  /*10f40*/  LDC.64 R46, c[0x0][0x478] ;  /* 0x00011e00ff2e7b82 */ /* 0x000eb00000000a00 */
[----:B------:R-:W5:Y:S01]  /*10f50*/  LDC.64 R40, c[0x0][0x500] ;  /* 0x00014000ff287b82 */ /* 0x000f620000000a00 */
[----:B----4-:R1:W-:Y:S07]  /*10f60*/  STS.128 [UR20+-0x920], R48 ;  /* 0xfff6e030ff007988 */ /* 0x0103ee0008000c14 */
        /* <DEDUP_REMOVED lines=19> */
[----:B---3--:R-:W3:Y:S01]  /*110a0*/  LDC.64 R12, c[0x0][0x570] ;  /* 0x00015c00ff0c7b82 */ /* 0x008ee20000000a00 */
[----:B--2---:R1:W-:Y:S07]  /*110b0*/  STS.128 [UR20+-0x8b0], R20 ;  /* 0xfff75014ff007988 */ /* 0x0043ee0008000c14 */
[----:B------:R-:W3:Y:S01]  /*110c0*/  LDC.64 R14, c[0x0][0x578] ;  /* 0x00015e00ff0e7b82 */ /* 0x000ee20000000a00 */
[----:B-----5:R1:W-:Y:S04]  /*110d0*/  STS.128 [UR20+-0x8a0], R16 ;  /* 0xfff76010ff007988 */ /* 0x0203e80008000c14 */
[----:B---3--:R1:W-:Y:S02]  /*110e0*/  STS.128 [UR20+-0x890], R12 ;  /* 0xfff7700cff007988 */ /* 0x0083e40008000c14 */
.L_x_194:
[----:B------:R-:W-:Y:S05]  /*110f0*/  BSYNC.RECONVERGENT B0 ;  /* 0x0000000000007941 */ /* 0x000fea0003800200 */
.L_x_193:
[----:B-1----:R-:W1:Y:S01]  /*11100*/  LDC.64 R16, c[0x0][0x960] ;  /* 0x00025800ff107b82 */ /* 0x002e620000000a00 */
[----:B------:R-:W-:Y:S01]  /*11110*/  ELECT P1, URZ, PT ;  /* 0x0000000000ff782f */ /* 0x000fe20003820000 */
[----:B------:R-:W-:-:S06]  /*11120*/  NOP ;  /* 0x0000000000007918 */ /* 0x000fcc0000000000 */
[----:B------:R-:W1:Y:S01]  /*11130*/  LDC.64 R18, c[0x0][0x968] ;  /* 0x00025a00ff127b82 */ /* 0x000e620000000a00 */
[----:B------:R-:W-:Y:S01]  /*11140*/  ELECT P0, URZ, PT ;  /* 0x0000000000ff782f */ /* 0x000fe20003800000 */
[----:B------:R-:W-:Y:S02]  /*11150*/  ULOP3.LUT UR7, UR7, 0x7, URZ, 0xc0, !UPT ;  /* 0x0000000707077892 */ /* 0x000fe4000f8ec0ff */
[----:B------:R-:W-:Y:S02]  /*11160*/  UIMAD UR9, UR28, 0xe, URZ ;  /* 0x0000000e1c0978a4 */ /* 0x000fe4000f8e02ff */
[----:B---34-:R-:W-:Y:S01]  /*11170*/  @P1 STS.128 [UR20+-0xa80], R8 ;  /* 0xfff58008ff001988 */ /* 0x018fe20008000c14 */
[----:B------:R-:W-:Y:S01]  /*11180*/  UIMAD UR19, UR18, 0xe, URZ ;  /* 0x0000000e121378a4 */ /* 0x000fe2000f8e02ff */
[----:B------:R-:W3:Y:S01]  /*11190*/  LDC.64 R12, c[0x0][0x970] ;  /* 0x00025c00ff0c7b82 */ /* 0x000ee20000000a00 */
[----:B------:R-:W-:Y:S01]  /*111a0*/  UIADD3 UR23, UPT, UPT, UR20, -0x980, URZ ;  /* 0xfffff68014177890 */ /* 0x000fe2000fffe0ff */
[----:B------:R-:W-:Y:S01]  /*111b0*/  @P1 STS.128 [UR20+-0xa70], R4 ;  /* 0xfff59004ff001988 */ /* 0x000fe20008000c14 */
[----:B------:R-:W-:-:S02]  /*111c0*/  UIADD3 UR22, UPT, UPT, UR20, -0x900, URZ ;  /* 0xfffff70014167890 */ /* 0x000fc4000fffe0ff */
[----:B------:R-:W-:Y:S02]  /*111d0*/  UIADD3 UR21, UPT, UPT, UR20, -0xa80, URZ ;  /* 0xfffff58014157890 */ /* 0x000fe4000fffe0ff */
[----:B------:R-:W-:Y:S01]  /*111e0*/  UIMAD UR28, UR28, 0x13, URZ ;  /* 0x000000131c1c78a4 */ /* 0x000fe2000f8e02ff */
[----:B------:R-:W3:Y:S01]  /*111f0*/  LDC.64 R14, c[0x0][0x978] ;  /* 0x00025e00ff0e7b82 */ /* 0x000ee20000000a00 */
[----:B------:R-:W4:Y:S01]  /*11200*/  LDCU.64 UR10, c[0x0][0xb18] ;  /* 0x00016300ff0a77ac */ /* 0x000f220008000a00 */
[----:B------:R-:W1:Y:S06]  /*11210*/  LDCU.64 UR12, c[0x0][0xb20] ;  /* 0x00016400ff0c77ac */ /* 0x000e6c0008000a00 */
[----:B------:R-:W2:Y:S01]  /*11220*/  LDC.64 R66, c[0x0][0x928] ;  /* 0x00024a00ff427b82 */ /* 0x000ea20000000a00 */
[----:B-1----:R1:W-:Y:S01]  /*11230*/  @P1 STS.128 [UR20+-0xa20], R16 ;  /* 0xfff5e010ff001988 */ /* 0x0023e20008000c14 */
[----:B------:R-:W1:Y:S01]  /*11240*/  LDCU.64 UR16, c[0x0][0x820] ;  /* 0x00010400ff1077ac */ /* 0x000e620008000a00 */
[----:B------:R-:W1:Y:S05]  /*11250*/  LDCU.64 UR14, c[0x0][0xb00] ;  /* 0x00016000ff0e77ac */ /* 0x000e6a0008000a00 */
[----:B------:R-:W5:Y:S01]  /*11260*/  LDC.64 R28, c[0x0][0x930] ;  /* 0x00024c00ff1c7b82 */ /* 0x000f620000000a00 */
[----:B------:R-:W-:Y:S01]  /*11270*/  UIMAD UR18, UR18, 0x13, URZ ;  /* 0x00000013121278a4 */ /* 0x000fe2000f8e02ff */
[----:B------:R-:W-:-:S06]  /*11280*/  UMOV UR8, UR7 ;  /* 0x0000000700087c82 */ /* 0x000fcc0008000000 */
[----:B------:R-:W5:Y:S01]  /*11290*/  LDC.64 R30, c[0x0][0x938] ;  /* 0x00024e00ff1e7b82 */ /* 0x000f620000000a00 */
[----:B---3--:R3:W-:Y:S07]  /*112a0*/  @P1 STS.128 [UR20+-0xa10], R12 ;  /* 0xfff5f00cff001988 */ /* 0x0087ee0008000c14 */
[----:B------:R-:W4:Y:S01]  /*112b0*/  LDC.64 R24, c[0x0][0x940] ;  /* 0x00025000ff187b82 */ /* 0x000f220000000a00 */
[----:B--2---:R2:W-:Y:S01]  /*112c0*/  @P1 STS.128 [UR20+-0xa60], R64 ;  /* 0xfff5a040ff001988 */ /* 0x0045e20008000c14 */
[----:B-1----:R-:W-:-:S06]  /*112d0*/  LOP3.LUT R17, R0, 0x1, RZ, 0x3c, !PT ;  /* 0x0000000100117812 */ /* 0x002fcc00078e3cff */
[----:B------:R-:W4:Y:S08]  /*112e0*/  LDC.64 R26, c[0x0][0x948] ;  /* 0x00025200ff1a7b82 */ /* 0x000f300000000a00 */
[----:B------:R-:W1:Y:S01]  /*112f0*/  LDC.64 R20, c[0x0][0x950] ;  /* 0x00025400ff147b82 */ /* 0x000e620000000a00 */
[----:B-----5:R2:W-:Y:S07]  /*11300*/  @P1 STS.128 [UR20+-0xa50], R28 ;  /* 0xfff5b01cff001988 */ /* 0x0205ee0008000c14 */
[----:B------:R-:W1:Y:S08]  /*11310*/  LDC.64 R22, c[0x0][0x958] ;  /* 0x00025600ff167b82 */ /* 0x000e700000000a00 */
[----:B------:R-:W5:Y:S01]  /*11320*/  LDC.64 R52, c[0x0][0xa00] ;  /* 0x00028000ff347b82 */ /* 0x000f620000000a00 */
[----:B----4-:R2:W-:Y:S07]  /*11330*/  @P1 STS.128 [UR20+-0xa40], R24 ;  /* 0xfff5c018ff001988 */ /* 0x0105ee0008000c14 */
[----:B------:R-:W5:Y:S08]  /*11340*/  LDC.64 R54, c[0x0][0xa08] ;  /* 0x00028200ff367b82 */ /* 0x000f700000000a00 */
[----:B------:R-:W4:Y:S01]  /*11350*/  LDC.64 R48, c[0x0][0xa10] ;  /* 0x00028400ff307b82 */ /* 0x000f220000000a00 */
[----:B-1----:R2:W-:Y:S01]  /*11360*/  @P1 STS.128 [UR20+-0xa30], R20 ;  /* 0xfff5d014ff001988 */ /* 0x0025e20008000c14 */
[----:B------:R-:W-:-:S06]  /*11370*/  NOP ;  /* 0x0000000000007918 */ /* 0x000fcc0000000000 */
        /* <DEDUP_REMOVED lines=8> */
[----:B-1----:R2:W-:Y:S07]  /*11400*/  @P0 STS.128 [UR20+-0x9e0], R44 ;  /* 0xfff6202cff000988 */ /* 0x0025ee0008000c14 */
        /* <DEDUP_REMOVED lines=12> */
[----:B---3--:R-:W3:Y:S08]  /*114d0*/  LDC.64 R12, c[0x0][0xb08] ;  /* 0x0002c200ff0c7b82 */ /* 0x008ef00000000a00 */
[----:B------:R-:W1:Y:S01]  /*114e0*/  LDC.64 R2, c[0x0][0xb10] ;  /* 0x0002c400ff027b82 */ /* 0x000e620000000a00 */
[----:B----4-:R2:W-:Y:S01]  /*114f0*/  @P0 STS.128 [UR20+-0x990], R4 ;  /* 0xfff67004ff000988 */ /* 0x0105e20008000c14 */
[----:B------:R-:W-:Y:S01]  /*11500*/  UIADD3 UR20, UPT, UPT, UR20, -0xa00, URZ ;  /* 0xfffff60014147890 */ /* 0x000fe2000fffe0ff */
[----:B------:R-:W-:-:S06]  /*11510*/  NOP ;  /* 0x0000000000007918 */ /* 0x000fcc0000000000 */
.L_x_208:
[----:B------:R-:W-:Y:S09]  /*11520*/  UISETP.NE.AND UP0, UPT, UR37, 0x1, UPT ;  /* 0x000000012500788c */ /* 0x000ff2000bf05270 */
[----:B----4-:R-:W-:Y:S05]  /*11530*/  BRA.U UP0, `(.L_x_195) ;  /* 0x0000000100047547 */ /* 0x010fea000b800000 */
[----:B------:R-:W-:Y:S05]  /*11540*/  BPT.TRAP 0x1 ;  /* 0x000000040000795c */ /* 0x000fea0000300000 */
.L_x_195:
[----:B------:R-:W-:Y:S01]  /*11550*/  ULEA UR24, UR7, UR4, 0x3 ;  /* 0x0000000407187291 */ /* 0x000fe2000f8e18ff */
[----:B--2---:R-:W-:Y:S08]  /*11560*/  SHF.L.U32 R5, R17, 0x1f, RZ ;  /* 0x0000001f11057819 */ /* 0x004ff000000006ff */
[----:B------:R-:W2:Y:S02]  /*11570*/  SYNCS.PHASECHK.TRANS64.TRYWAIT P0, [UR24+0xe0], R5 ;  /* 0x0000e005ff0075a7 */ /* 0x000ea40008001118 */
[----:B--2---:R-:W-:Y:S05]  /*11580*/  @!P0 BRA `(.L_x_196) ;  /* 0x00000030003c8947 */ /* 0x004fea0003800000 */
.L_x_286:
[----:B------:R-:W-:Y:S09]  /*11590*/  UIMAD UR6, UR7, 0x14, UR36 ;  /* 0x00000014070678a4 */ /* 0x000ff2000f8e0224 */
[----:B------:R-:W4:Y:S04]  /*115a0*/  LDS R10, [UR6+0x10] ;  /* 0x00001006ff0a7984 */ /* 0x000f280008000800 */
[----:B------:R-:W1:Y:S04]  /*115b0*/  LDS R16, [UR6] ;  /* 0x00000006ff107984 */ /* 0x000e680008000800 */
        /* <DEDUP_REMOVED lines=9> */
[----:B----4-:R-:W-:Y:S01]  /*11650*/  PRMT R21, R10, 0x7632, R21 ;  /* 0x000076320a157816 */ /* 0x010fe20000000015 */
[----:B------:R-:W-:Y:S06]  /*11660*/  BRA.U UP0, `(.L_x_197) ;  /* 0x0000000100047547 */ /* 0x000fec000b800000 */
[----:B------:R-:W-:Y:S05]  /*11670*/  BPT.TRAP 0x1 ;  /* 0x000000040000795c */ /* 0x000fea0000300000 */
.L_x_197:
[----:B------:R-:W-:Y:S02]  /*11680*/  UIADD3 UR6, UPT, UPT, UR24, 0x120, URZ ;  /* 0x0000012018067890 */ /* 0x000fe4000fffe0ff */
[----:B------:R-:W-:Y:S02]  /*11690*/  UISETP.NE.AND UP0, UPT, UR37, 0x8, UPT ;  /* 0x000000082500788c */ /* 0x000fe4000bf05270 */
[----:B------:R-:W-:Y:S09]  /*116a0*/  UPRMT UR6, UR5, 0x654, UR6 ;  /* 0x0000065405067896 */ /* 0x000ff20008000006 */
[----:B-1----:R-:W-:Y:S01]  /*116b0*/  SYNCS.ARRIVE.TRANS64.RED.A1T0 RZ, [UR6], RZ ;  /* 0x000000ffffff79a7 */ /* 0x002fe20008100406 */
[----:B------:R-:W-:Y:S05]  /*116c0*/  BRA.U !UP0, `(.L_x_198) ;  /* 0x0000000108047547 */ /* 0x000fea000b800000 */
[----:B------:R-:W-:Y:S05]  /*116d0*/  BPT.TRAP 0x1 ;  /* 0x000000040000795c */ /* 0x000fea0000300000 */
.L_x_198:
[----:B------:R-:W-:Y:S01]  /*116e0*/  ULEA UR24, UR8, UR4, 0x3 ;  /* 0x0000000408187291 */ /* 0x000fe2000f8e18ff */
[----:B--2---:R-:W-:Y:S02]  /*116f0*/  SHF.L.U32 R5, R0, 0x1f, RZ ;  /* 0x0000001f00057819 */ /* 0x004fe400000006ff */
[----:B------:R-:W-:Y:S04]  /*11700*/  PRMT R4, R10, 0x9910, RZ ;  /* 0x000099100a047816 */ /* 0x000fe800000000ff */
[----:B------:R-:W-:Y:S02]  /*11710*/  ISETP.NE.AND P0, PT, R4, RZ, PT ;  /* 0x000000ff0400720c */ /* 0x000fe40003f05270 */
[----:B------:R-:W1:Y:S02]  /*11720*/  SYNCS.PHASECHK.TRANS64.TRYWAIT P1, [UR24+0x1e0], R5 ;  /* 0x0001e005ff0075a7 */ /* 0x000e640008021118 */
[----:B------:R-:W-:Y:S01]  /*11730*/  ISETP.EQ.OR P0, PT, R11, RZ, !P0 ;  /* 0x000000ff0b00720c */ /* 0x000fe20004702670 */
[----:B------:R-:W-:Y:S01]  /*11740*/  @!UPT UIADD3 URZ, UPT, UPT, URZ, URZ, URZ ;  /* 0x000000fffffff290 */ /* 0x000fe2000fffe0ff */
[----:B-1----:R-:W-:Y:S11]  /*11750*/  @!P1 BRA `(.L_x_199) ;  /* 0x0000002c00e09947 */ /* 0x002ff60003800000 */
.L_x_288:
[----:B------:R-:W-:Y:S05]  /*11760*/  @P0 BRA `(.L_x_200) ;  /* 0x0000000c00cc0947 */ /* 0x000fea0003800000 */
[----:B------:R-:W-:Y:S01]  /*11770*/  ELECT P0, URZ, PT ;  /* 0x0000000000ff782f */ /* 0x000fe20003800000 */
[----:B------:R-:W2:Y:S01]  /*11780*/  LDC.64 R8, c[0x0][0x838] ;  /* 0x00020e00ff087b82 */ /* 0x000ea20000000a00 */
[----:B------:R-:W-:Y:S07]  /*11790*/  BSSY.RECONVERGENT B0, `(.L_x_201) ;  /* 0x000009c000007945 */ /* 0x000fee0003800200 */
[----:B-1----:R-:W1:Y:S08]  /*117a0*/  LDC.64 R4, c[0x0][0x830] ;  /* 0x00020c00ff047b82 */ /* 0x002e700000000a00 */
[----:B------:R-:W4:Y:S08]  /*117b0*/  @P0 LDC.64 R32, c[0x0][0x828] ;  /* 0x00020a00ff200b82 */ /* 0x000f300000000a00 */
[----:B------:R-:W5:Y:S08]  /*117c0*/  @P0 LDC.64 R30, c[0x0][0x390] ;  /* 0x0000e400ff1e0b82 */ /* 0x000f700000000a00 */
[----:B------:R-:W3:Y:S02]  /*117d0*/  @P0 LDC.64 R6, c[0x0][0x840] ;  /* 0x00021000ff060b82 */ /* 0x000ee40000000a00 */
[C---:B---3--:R-:W-:Y:S04]  /*117e0*/  @P0 IMAD.WIDE R6, R14.reuse, 0x8, R6 ;  /* 0x000000080e060825 */ /* 0x048fe800078e0206 */
[C---:B----4-:R-:W-:Y:S01]  /*117f0*/  @P0 IMAD.WIDE R32, R14.reuse, 0x8, R32 ;  /* 0x000000080e200825 */ /* 0x050fe200078e0220 */
[----:B------:R-:W3:Y:S03]  /*11800*/  @P0 LDG.E.64 R22, desc[UR50][R6.64] ;  /* 0x0000003206160981 */ /* 0x000ee6000c1e1b00 */
[C---:B--2---:R-:W-:Y:S02]  /*11810*/  @P0 IMAD.WIDE R8, R14.reuse, 0x8, R8 ;  /* 0x000000080e080825 */ /* 0x044fe400078e0208 */
[----:B------:R-:W2:Y:S02]  /*11820*/  @P0 LDG.E.64 R32, desc[UR50][R32.64] ;  /* 0x0000003220200981 */ /* 0x000ea4000c1e1b00 */
[C---:B-1----:R-:W-:Y:S02]  /*11830*/  @P0 IMAD.WIDE R4, R14.reuse, 0x8, R4 ;  /* 0x000000080e040825 */ /* 0x042fe400078e0204 */
[----:B------:R-:W4:Y:S02]  /*11840*/  @P0 LDG.E.64 R8, desc[UR50][R8.64] ;  /* 0x0000003208080981 */ /* 0x000f24000c1e1b00 */
[----:B-----5:R-:W-:Y:S02]  /*11850*/  @P0 IMAD.WIDE R30, R14, 0xc, R30 ;  /* 0x0000000c0e1e0825 */ /* 0x020fe400078e021e */
[----:B------:R-:W5:Y:S04]  /*11860*/  @P0 LDG.E.64 R26, desc[UR50][R4.64] ;  /* 0x00000032041a0981 */ /* 0x000f68000c1e1b00 */
[----:B------:R-:W5:Y:S04]  /*11870*/  @P0 LDG.E R20, desc[UR50][R30.64+0x4] ;  /* 0x000004321e140981 */ /* 0x000f68000c1e1900 */
[----:B------:R-:W5:Y:S04]  /*11880*/  @P0 LDG.E R5, desc[UR50][R30.64] ;  /* 0x000000321e050981 */ /* 0x000f68000c1e1900 */
[----:B------:R-:W5:Y:S01]  /*11890*/  @P0 LDG.E R4, desc[UR50][R30.64+0x8] ;  /* 0x000008321e040981 */ /* 0x000f62000c1e1900 */
[----:B---3--:R-:W-:Y:S03]  /*118a0*/  @P0 LOP3.LUT R23, R23, 0x1fffffff, RZ, 0xc0, !PT ;  /* 0x1fffffff17170812 */ /* 0x008fe600078ec0ff */
[----:B--2---:R-:W-:Y:S04]  /*118b0*/  @P0 STS.64 [UR23], R32 ;  /* 0x00000020ff000988 */ /* 0x004fe80008000a17 */
[----:B----4-:R-:W-:Y:S04]  /*118c0*/  @P0 STS.64 [UR22], R8 ;  /* 0x00000008ff000988 */ /* 0x010fe80008000a16 */
[----:B------:R-:W1:Y:S01]  /*118d0*/  @P0 LDS R7, [UR23+0x1c] ;  /* 0x00001c17ff070984 */ /* 0x000e620008000800 */
[----:B-----5:R-:W-:Y:S03]  /*118e0*/  @P0 LOP3.LUT R25, R27, 0x1fffffff, RZ, 0xc0, !PT ;  /* 0x1fffffff1b190812 */ /* 0x020fe600078ec0ff */
[----:B------:R-:W-:Y:S01]  /*118f0*/  @P0 STS [UR23+0x30], RZ ;  /* 0x000030ffff000988 */ /* 0x000fe20008000817 */
[--C-:B------:R-:W-:Y:S02]  /*11900*/  @P0 SHF.R.U32.HI R6, RZ, 0x4, R25.reuse ;  /* 0x00000004ff060819 */ /* 0x100fe40000011619 */
[----:B------:R-:W-:Y:S02]  /*11910*/  @P0 SHF.R.U64 R25, R26, 0x4, R25 ;  /* 0x000000041a190819 */ /* 0x000fe40000001219 */
[--C-:B------:R-:W-:Y:S02]  /*11920*/  @P0 SHF.R.U32.HI R26, RZ, 0x4, R23.reuse ;  /* 0x00000004ff1a0819 */ /* 0x100fe40000011617 */
[----:B------:R-:W-:Y:S01]  /*11930*/  @P0 SHF.R.U64 R23, R22, 0x4, R23 ;  /* 0x0000000416170819 */ /* 0x000fe20000001217 */
[----:B------:R2:W-:Y:S01]  /*11940*/  @P0 STS [UR23+0xc], R25 ;  /* 0x00000c19ff000988 */ /* 0x0005e20008000817 */
[----:B------:R-:W-:Y:S02]  /*11950*/  @P0 VIADD R5, R5, 0xffffffff ;  /* 0xffffffff05050836 */ /* 0x000fe40000000000 */
[----:B------:R-:W-:Y:S01]  /*11960*/  @P0 VIADD R4, R4, 0xffffffff ;  /* 0xffffffff04040836 */ /* 0x000fe20000000000 */
[----:B--2---:R-:W2:Y:S01]  /*11970*/  S2R R25, SR_LANEID ;  /* 0x0000000000197919 */ /* 0x004ea20000000000 */
[----:B-1----:R-:W-:Y:S01]  /*11980*/  @P0 LOP3.LUT R28, R7, 0xf, R6, 0xb8, !PT ;  /* 0x0000000f071c0812 */ /* 0x002fe200078eb806 */
[----:B------:R-:W-:Y:S04]  /*11990*/  IMAD.U32 R7, RZ, RZ, UR23 ;  /* 0x00000017ff077e24 */ /* 0x000fe8000f8e00ff */
[----:B------:R-:W-:Y:S01]  /*119a0*/  @P0 STS [UR23+0x1c], R28 ;  /* 0x00001c1cff000988 */ /* 0x000fe20008000817 */
[----:B------:R-:W-:Y:S03]  /*119b0*/  @P0 SHF.R.U64 R8, R7, 0x4, RZ ;  /* 0x0000000407080819 */ /* 0x000fe600000012ff */
[----:B------:R-:W1:Y:S04]  /*119c0*/  @P0 LDS R6, [UR23+0x1c] ;  /* 0x00001c17ff060984 */ /* 0x000e680008000800 */
[----:B------:R-:W-:Y:S04]  /*119d0*/  @P0 STS [UR23+0x10], R8 ;  /* 0x00001008ff000988 */ /* 0x000fe80008000817 */
[----:B------:R-:W-:Y:S01]  /*119e0*/  @P0 STS [UR23+0x14], R8 ;  /* 0x00001408ff000988 */ /* 0x000fe20008000817 */
[----:B-1----:R-:W-:Y:S05]  /*119f0*/  @P0 LOP3.LUT R27, R6, 0xf0, RZ, 0xb8, !PT ;  /* 0x000000f0061b0812 */ /* 0x002fea00078eb8ff */
[----:B------:R-:W-:Y:S04]  /*11a00*/  @P0 STS [UR23+0x1c], R27 ;  /* 0x00001c1bff000988 */ /* 0x000fe80008000817 */
[----:B------:R-:W1:Y:S02]  /*11a10*/  @P0 LDS R6, [UR23+0x1c] ;  /* 0x00001c17ff060984 */ /* 0x000e640008000800 */
[----:B-1----:R-:W-:Y:S02]  /*11a20*/  @P0 LOP3.LUT R9, R6, 0xf00, RZ, 0xb8, !PT ;  /* 0x00000f0006090812 */ /* 0x002fe400078eb8ff */
[----:B------:R-:W-:Y:S03]  /*11a30*/  CS2R R6, SRZ ;  /* 0x0000000000067805 */ /* 0x000fe6000001ff00 */
[----:B------:R-:W-:Y:S04]  /*11a40*/  @P0 STS.64 [UR23+0x18], R8 ;  /* 0x00001808ff000988 */ /* 0x000fe80008000a17 */
[----:B------:R-:W1:Y:S04]  /*11a50*/  @P0 LDS R24, [UR23+0x1c] ;  /* 0x00001c17ff180984 */ /* 0x000e680008000800 */
[----:B------:R3:W-:Y:S02]  /*11a60*/  @P0 STS.128 [UR23+0x20], R4 ;  /* 0x00002004ff000988 */ /* 0x0007e40008000c17 */
[----:B---3--:R-:W-:Y:S05]  /*11a70*/  IMAD.U32 R6, RZ, RZ, UR22 ;  /* 0x00000016ff067e24 */ /* 0x008fea000f8e00ff */
[----:B------:R-:W-:Y:S01]  /*11a80*/  @P0 SHF.R.U64 R8, R6, 0x4, RZ ;  /* 0x0000000406080819 */ /* 0x000fe200000012ff */
[----:B------:R-:W-:Y:S01]  /*11a90*/  IMAD.MOV.U32 R6, RZ, RZ, RZ ;  /* 0x000000ffff067224 */ /* 0x000fe200078e00ff */
[----:B-1----:R-:W-:Y:S05]  /*11aa0*/  @P0 LOP3.LUT R24, R24, 0xf000, RZ, 0xb8, !PT ;  /* 0x0000f00018180812 */ /* 0x002fea00078eb8ff */
[----:B------:R1:W-:Y:S04]  /*11ab0*/  @P0 STS [UR23+0x1c], R24 ;  /* 0x00001c18ff000988 */ /* 0x0003e80008000817 */
[----:B------:R-:W3:Y:S04]  /*11ac0*/  @P0 LDS R9, [UR22+0x1c] ;  /* 0x00001c16ff090984 */ /* 0x000ee80008000800 */
[----:B------:R-:W-:Y:S04]  /*11ad0*/  @P0 STS [UR22+0x10], R8 ;  /* 0x00001008ff000988 */ /* 0x000fe80008000816 */
[----:B------:R-:W-:Y:S04]  /*11ae0*/  @P0 STS [UR22+0x14], R8 ;  /* 0x00001408ff000988 */ /* 0x000fe80008000816 */
[----:B------:R-:W-:Y:S04]  /*11af0*/  @P0 STS [UR22+0xc], R23 ;  /* 0x00000c17ff000988 */ /* 0x000fe80008000816 */
[----:B------:R-:W-:Y:S01]  /*11b00*/  @P0 STS [UR22+0x30], RZ ;  /* 0x000030ffff000988 */ /* 0x000fe20008000816 */
[----:B-1----:R-:W-:Y:S02]  /*11b10*/  PRMT R24, R10, 0x7732, RZ ;  /* 0x000077320a187816 */ /* 0x002fe400000000ff */
[----:B---3--:R-:W-:Y:S05]  /*11b20*/  @P0 LOP3.LUT R27, R9, 0xf, R26, 0xb8, !PT ;  /* 0x0000000f091b0812 */ /* 0x008fea00078eb81a */
[----:B------:R1:W-:Y:S04]  /*11b30*/  @P0 STS [UR22+0x1c], R27 ;  /* 0x00001c1bff000988 */ /* 0x0003e80008000816 */
[----:B------:R-:W3:Y:S01]  /*11b40*/  @P0 LDS R26, [UR22+0x1c] ;  /* 0x00001c16ff1a0984 */ /* 0x000ee20008000800 */
[----:B-1----:R-:W-:Y:S01]  /*11b50*/  IMAD R27, R24, 0xd795, RZ ;  /* 0x0000d795181b7824 */ /* 0x002fe200078e02ff */
[----:B------:R-:W-:Y:S04]  /*11b60*/  SHF.R.U32.HI R24, RZ, 0x1, R24 ;  /* 0x00000001ff187819 */ /* 0x000fe80000011618 */
[----:B------:R-:W-:Y:S04]  /*11b70*/  SHF.R.U32.HI R27, RZ, 0x14, R27 ;  /* 0x00000014ff1b7819 */ /* 0x000fe8000001161b */
[----:B------:R-:W-:Y:S05]  /*11b80*/  PRMT R27, R27, 0x9910, RZ ;  /* 0x000099101b1b7816 */ /* 0x000fea00000000ff */
[----:B------:R-:W-:Y:S04]  /*11b90*/  IMAD R27, R27, 0x13, RZ ;  /* 0x000000131b1b7824 */ /* 0x000fe800078e02ff */
[----:B------:R-:W-:Y:S01]  /*11ba0*/  IMAD.MOV R27, RZ, RZ, -R27 ;  /* 0x000000ffff1b7224 */ /* 0x000fe200078e0a1b */
[----:B---3--:R-:W-:Y:S04]  /*11bb0*/  @P0 LOP3.LUT R28, R26, 0xf0, RZ, 0xb8, !PT ;  /* 0x000000f01a1c0812 */ /* 0x008fe800078eb8ff */
[----:B------:R-:W-:Y:S01]  /*11bc0*/  PRMT R22, R27, 0x7710, RZ ;  /* 0x000077101b167816 */ /* 0x000fe200000000ff */
[----:B------:R-:W-:Y:S04]  /*11bd0*/  @P0 STS [UR22+0x1c], R28 ;  /* 0x00001c1cff000988 */ /* 0x000fe80008000816 */
[----:B------:R-:W-:Y:S01]  /*11be0*/  IMAD.IADD R22, R21, 0x1, R22 ;  /* 0x0000000115167824 */ /* 0x000fe200078e0216 */
[----:B------:R-:W1:Y:S04]  /*11bf0*/  @P0 LDS R5, [UR22+0x1c] ;  /* 0x00001c16ff050984 */ /* 0x000e680008000800 */
[----:B------:R-:W-:Y:S11]  /*11c00*/  R2UR UR6, R22 ;  /* 0x00000000160672ca */ /* 0x000ff600000e0000 */
[----:B------:R-:W-:Y:S02]  /*11c10*/  @!UPT UIADD3 URZ, UPT, UPT, URZ, URZ, URZ ;  /* 0x000000fffffff290 */ /* 0x000fe4000fffe0ff */
[----:B------:R-:W-:Y:S04]  /*11c20*/  ULOP3.LUT UR6, UR6, 0xffff, URZ, 0xc0, !UPT ;  /* 0x0000ffff06067892 */ /* 0x000fe8000f8ec0ff */
[----:B------:R-:W-:Y:S02]  /*11c30*/  UIADD3 UR25, UP2, UPT, UR28, UR6, URZ ;  /* 0x000000061c197290 */ /* 0x000fe4000ff5e0ff */
[----:B------:R-:W-:Y:S02]  /*11c40*/  UIADD3 UR6, UP1, UPT, UR18, UR6, URZ ;  /* 0x0000000612067290 */ /* 0x000fe4000ff3e0ff */
[----:B------:R-:W-:Y:S02]  /*11c50*/  UIADD3.X UR31, UPT, UPT, URZ, URZ, URZ, UP2, !UPT ;  /* 0x000000ffff1f7290 */ /* 0x000fe400097fe4ff */
[----:B------:R-:W-:Y:S02]  /*11c60*/  ULEA UR32, UP2, UR25, UR16, 0x7 ;  /* 0x0000001019207291 */ /* 0x000fe4000f8438ff */
[----:B------:R-:W-:Y:S02]  /*11c70*/  UIADD3.X UR29, UPT, UPT, URZ, URZ, URZ, UP1, !UPT ;  /* 0x000000ffff1d7290 */ /* 0x000fe40008ffe4ff */
[----:B------:R-:W-:Y:S02]  /*11c80*/  ULEA UR30, UP1, UR6, UR16, 0x7 ;  /* 0x00000010061e7291 */ /* 0x000fe4000f8238ff */
[----:B------:R-:W-:Y:S02]  /*11c90*/  ULEA.HI.X UR31, UR25, UR17, UR31, 0x7, UP2 ;  /* 0x00000011191f7291 */ /* 0x000fe400090f3c1f */
[----:B------:R-:W-:Y:S01]  /*11ca0*/  ULEA.HI.X UR29, UR6, UR17, UR29, 0x7, UP1 ;  /* 0x00000011061d7291 */ /* 0x000fe200088f3c1d */
[----:B-1----:R-:W-:Y:S01]  /*11cb0*/  @P0 LOP3.LUT R9, R5, 0xf00, RZ, 0xb8, !PT ;  /* 0x00000f0005090812 */ /* 0x002fe200078eb8ff */
[----:B------:R-:W-:Y:S02]  /*11cc0*/  @P0 VIADD R5, R20, 0xffffffff ;  /* 0xffffffff14050836 */ /* 0x000fe40000000000 */
[----:B--2---:R-:W-:Y:S02]  /*11cd0*/  IMAD.SHL.U32 R20, R25, 0x4, RZ ;  /* 0x0000000419147824 */ /* 0x004fe400078e00ff */
[----:B------:R-:W-:Y:S03]  /*11ce0*/  @P0 STS.64 [UR22+0x18], R8 ;  /* 0x00001808ff000988 */ /* 0x000fe60008000a16 */
[----:B------:R-:W-:Y:S01]  /*11cf0*/  IADD3 R22, P1, PT, R20, UR32, RZ ;  /* 0x0000002014167c10 */ /* 0x000fe2000ff3e0ff */
[----:B------:R-:W1:Y:S04]  /*11d00*/  @P0 LDS R26, [UR22+0x1c] ;  /* 0x00001c16ff1a0984 */ /* 0x000e680008000800 */
[----:B------:R2:W-:Y:S01]  /*11d10*/  @P0 STS.128 [UR22+0x20], R4 ;  /* 0x00002004ff000988 */ /* 0x0005e20008000c16 */
[----:B------:R-:W-:Y:S01]  /*11d20*/  IMAD.X R23, RZ, RZ, UR31, P1 ;  /* 0x0000001fff177e24 */ /* 0x000fe200088e06ff */
[----:B--2---:R-:W-:Y:S05]  /*11d30*/  LOP3.LUT R4, R24, 0xffff, RZ, 0xc0, !PT ;  /* 0x0000ffff18047812 */ /* 0x004fea00078ec0ff */
[----:B------:R-:W-:Y:S01]  /*11d40*/  IMAD R4, R4, 0x4925, RZ ;  /* 0x0000492504047824 */ /* 0x000fe200078e02ff */
[----:B-1----:R-:W-:Y:S04]  /*11d50*/  @P0 LOP3.LUT R26, R26, 0xf000, RZ, 0xb8, !PT ;  /* 0x0000f0001a1a0812 */ /* 0x002fe800078eb8ff */
[----:B------:R-:W-:Y:S01]  /*11d60*/  SHF.R.U32.HI R4, RZ, 0x11, R4 ;  /* 0x00000011ff047819 */ /* 0x000fe20000011604 */
[----:B------:R-:W-:Y:S01]  /*11d70*/  @P0 STS [UR22+0x1c], R26 ;  /* 0x00001c1aff000988 */ /* 0x000fe20008000816 */
[----:B------:R-:W-:Y:S03]  /*11d80*/  NOP ;  /* 0x0000000000007918 */ /* 0x000fe60000000000 */
[----:B------:R-:W1:Y:S01]  /*11d90*/  LDS R6, [R20+UR23] ;  /* 0x0000001714067984 */ /* 0x000e620008000800 */
[----:B------:R-:W-:Y:S02]  /*11da0*/  IADD3 R8, P0, PT, R20, UR30, RZ ;  /* 0x0000001e14087c10 */ /* 0x000fe4000ff1e0ff */
[----:B------:R-:W-:Y:S01]  /*11db0*/  PRMT R4, R4, 0x9910, RZ ;  /* 0x0000991004047816 */ /* 0x000fe200000000ff */
[----:B------:R-:W2:Y:S02]  /*11dc0*/  LDS R5, [R20+UR23+0x80] ;  /* 0x0000801714057984 */ /* 0x000ea40008000800 */
[----:B------:R-:W-:Y:S02]  /*11dd0*/  IMAD.X R9, RZ, RZ, UR29, P0 ;  /* 0x0000001dff097e24 */ /* 0x000fe400080e06ff */
[----:B------:R-:W-:Y:S04]  /*11de0*/  IMAD R4, R4, 0xe, RZ ;  /* 0x0000000e04047824 */ /* 0x000fe800078e02ff */
[----:B------:R-:W-:Y:S05]  /*11df0*/  IMAD.MOV R4, RZ, RZ, -R4 ;  /* 0x000000ffff047224 */ /* 0x000fea00078e0a04 */
[----:B------:R-:W-:Y:S05]  /*11e00*/  PRMT R4, R4, 0x7710, RZ ;  /* 0x0000771004047816 */ /* 0x000fea00000000ff */
[----:B------:R-:W-:Y:S05]  /*11e10*/  IMAD.IADD R4, R21, 0x1, R4 ;  /* 0x0000000115047824 */ /* 0x000fea00078e0204 */
[----:B------:R-:W-:Y:S01]  /*11e20*/  R2UR UR25, R4 ;  /* 0x00000000041972ca */ /* 0x000fe200000e0000 */
[----:B-1----:R1:W3:Y:S04]  /*11e30*/  ATOMG.E.EXCH.STRONG.GPU PT, RZ, [R22], R6 ;  /* 0x0000000616ff73a8 */ /* 0x0022e800041ee100 */
[----:B--2---:R1:W3:Y:S02]  /*11e40*/  ATOMG.E.EXCH.STRONG.GPU PT, RZ, [R8], R5 ;  /* 0x0000000508ff73a8 */ /* 0x0042e400041ee100 */
[----:B---3--:R-:W-:Y:S11]  /*11e50*/  ELECT P0, URZ, PT ;  /* 0x0000000000ff782f */ /* 0x008ff60003800000 */
[----:B------:R-:W-:Y:S02]  /*11e60*/  @!UPT UIADD3 URZ, UPT, UPT, URZ, URZ, URZ ;  /* 0x000000fffffff290 */ /* 0x000fe4000fffe0ff */
[----:B------:R-:W-:Y:S05]  /*11e70*/  @!P0 BRA `(.L_x_202) ;  /* 0x0000000000b48947 */ /* 0x000fea0003800000 */
[----:B------:R-:W-:Y:S01]  /*11e80*/  STS [UR21+0x30], RZ ;  /* 0x000030ffff007988 */ /* 0x000fe20008000815 */
[----:B------:R-:W-:Y:S01]  /*11e90*/  ISETP.NE.U32.AND P0, PT, R2, RZ, PT ;  /* 0x000000ff0200720c */ /* 0x000fe20003f05070 */
[----:B-1----:R-:W-:Y:S01]  /*11ea0*/  IMAD.WIDE R8, R14, 0xc, R18 ;  /* 0x0000000c0e087825 */ /* 0x002fe200078e0212 */
[----:B------:R-:W-:Y:S02]  /*11eb0*/  ISETP.NE.U32.AND P1, PT, R12, RZ, PT ;  /* 0x000000ff0c00720c */ /* 0x000fe40003f25070 */
[----:B------:R-:W-:Y:S02]  /*11ec0*/  ISETP.NE.AND.EX P0, PT, R3, RZ, PT, P0 ;  /* 0x000000ff0300720c */ /* 0x000fe40003f05300 */
[----:B------:R-:W2:Y:S01]  /*11ed0*/  LDG.E R28, desc[UR50][R8.64] ;  /* 0x00000032081c7981 */ /* 0x000ea2000c1e1900 */
[----:B------:R-:W-:Y:S10]  /*11ee0*/  ISETP.NE.AND.EX P1, PT, R13, RZ, PT, P1 ;  /* 0x000000ff0d00720c */ /* 0x000ff40003f25310 */
[----:B------:R-:W1:Y:S08]  /*11ef0*/  @P0 LDC.64 R4, c[0x0][0xb10] ;  /* 0x0002c400ff040b82 */ /* 0x000e700000000a00 */
[----:B------:R-:W3:Y:S01]  /*11f00*/  @P1 LDC.64 R6, c[0x0][0xb08] ;  /* 0x0002c200ff061b82 */ /* 0x000ee20000000a00 */
[----:B--2---:R-:W-:Y:S01]  /*11f10*/  SHF.R.S32.HI R29, RZ, 0x1f, R28 ;  /* 0x0000001fff1d7819 */ /* 0x004fe2000001141c */
[C---:B-1----:R-:W-:Y:S04]  /*11f20*/  @P0 IMAD.WIDE R4, R14.reuse, 0x8, R4 ;  /* 0x000000080e040825 */ /* 0x042fe800078e0204 */
[----:B---3--:R-:W-:Y:S01]  /*11f30*/  @P1 IMAD.WIDE R6, R14, 0x8, R6 ;  /* 0x000000080e061825 */ /* 0x008fe200078e0206 */
[----:B------:R-:W2:Y:S04]  /*11f40*/  @P0 LDG.E.64 R24, desc[UR50][R4.64] ;  /* 0x0000003204180981 */ /* 0x000ea8000c1e1b00 */
[----:B------:R1:W3:Y:S04]  /*11f50*/  @P1 LDG.E.64 R26, desc[UR50][R6.64] ;  /* 0x00000032061a1981 */ /* 0x0002e8000c1e1b00 */
[----:B------:R4:W5:Y:S04]  /*11f60*/  LDG.E R5, desc[UR50][R8.64+0x4] ;  /* 0x0000043208057981 */ /* 0x000968000c1e1900 */
[----:B-1----:R-:W1:Y:S01]  /*11f70*/  LDS R7, [UR21+0x1c] ;  /* 0x00001c15ff077984 */ /* 0x002e620008000800 */
[----:B------:R-:W-:Y:S05]  /*11f80*/  IMAD.U32 R6, RZ, RZ, UR21 ;  /* 0x00000015ff067e24 */ /* 0x000fea000f8e00ff */
[----:B----4-:R-:W-:Y:S05]  /*11f90*/  SHF.R.U64 R8, R6, 0x4, RZ ;  /* 0x0000000406087819 */ /* 0x010fea00000012ff */
[----:B------:R-:W-:Y:S04]  /*11fa0*/  STS [UR21+0x10], R8 ;  /* 0x00001008ff007988 */ /* 0x000fe80008000815 */
[----:B------:R-:W-:Y:S01]  /*11fb0*/  STS [UR21+0x14], R8 ;  /* 0x00001408ff007988 */ /* 0x000fe20008000815 */
[----:B------:R-:W-:Y:S02]  /*11fc0*/  @!P0 IMAD.MOV.U32 R24, RZ, RZ, R28 ;  /* 0x000000ffff188224 */ /* 0x000fe400078e001c */
[----:B------:R-:W-:Y:S01]  /*11fd0*/  @!P0 IMAD.MOV.U32 R25, RZ, RZ, R29 ;  /* 0x000000ffff198224 */ /* 0x000fe200078e001d */
[----:B---3--:R-:W-:Y:S04]  /*11fe0*/  @P1 STS.64 [UR21], R26 ;  /* 0x0000001aff001988 */ /* 0x008fe80008000a15 */
[C---:B--2---:R-:W-:Y:S01]  /*11ff0*/  SHF.L.U64.HI R21, R24.reuse, 0x1, R25 ;  /* 0x0000000118157819 */ /* 0x044fe20000010219 */
[----:B------:R-:W-:Y:S03]  /*12000*/  IMAD.SHL.U32 R24, R24, 0x2, RZ ;  /* 0x0000000218187824 */ /* 0x000fe600078e00ff */
[----:B------:R-:W-:Y:S02]  /*12010*/  LOP3.LUT R21, R21, 0x1fffffff, RZ, 0xc0, !PT ;  /* 0x1fffffff15157812 */ /* 0x000fe400078ec0ff */
[----:B------:R-:W-:Y:S02]  /*12020*/  LOP3.LUT R24, R24, 0xfffffffe, RZ, 0xc0, !PT ;  /* 0xfffffffe18187812 */ /* 0x000fe400078ec0ff */
[--C-:B------:R-:W-:Y:S02]  /*12030*/  SHF.R.U32.HI R4, RZ, 0x4, R21.reuse ;  /* 0x00000004ff047819 */ /* 0x100fe40000011615 */
[----:B------:R-:W-:Y:S02]  /*12040*/  SHF.R.U64 R21, R24, 0x4, R21 ;  /* 0x0000000418157819 */ /* 0x000fe40000001215 */
[----:B-1----:R-:W-:Y:S02]  /*12050*/  LOP3.LUT R30, R7, 0xf, R4, 0xb8, !PT ;  /* 0x0000000f071e7812 */ /* 0x002fe400078eb804 */
[----:B------:R-:W-:Y:S01]  /*12060*/  CS2R R6, SRZ ;  /* 0x0000000000067805 */ /* 0x000fe2000001ff00 */
[----:B------:R-:W-:Y:S01]  /*12070*/  STS [UR21+0xc], R21 ;  /* 0x00000c15ff007988 */ /* 0x000fe20008000815 */
[----:B-----5:R-:W-:Y:S03]  /*12080*/  VIADD R5, R5, 0xffffffff ;  /* 0xffffffff05057836 */ /* 0x020fe60000000000 */
[----:B------:R-:W-:Y:S04]  /*12090*/  STS [UR21+0x1c], R30 ;  /* 0x00001c1eff007988 */ /* 0x000fe80008000815 */
[----:B------:R-:W1:Y:S02]  /*120a0*/  LDS R4, [UR21+0x1c] ;  /* 0x00001c15ff047984 */ /* 0x000e640008000800 */
[----:B-1----:R-:W-:Y:S05]  /*120b0*/  LOP3.LUT R23, R4, 0xf0, RZ, 0xb8, !PT ;  /* 0x000000f004177812 */ /* 0x002fea00078eb8ff */
        /* <DEDUP_REMOVED lines=9> */
.L_x_202:
[----:B------:R-:W-:Y:S05]  /*12150*/  BSYNC.RECONVERGENT B0 ;  /* 0x0000000000007941 */ /* 0x000fea0003800200 */
.L_x_201:
[----:B------:R-:W-:Y:S01]  /*12160*/  ULOP3.LUT UR25, UR25, 0xffff, URZ, 0xc0, !UPT ;  /* 0x0000ffff19197892 */ /* 0x000fe2000f8ec0ff */
[----:B------:R-:W-:Y:S03]  /*12170*/  NOP ;  /* 0x0000000000007918 */ /* 0x000fe60000000000 */
[----:B------:R-:W-:Y:S01]  /*12180*/  UIADD3 UR6, UP1, UPT, UR9, UR25, URZ ;  /* 0x0000001909067290 */ /* 0x000fe2000ff3e0ff */
[----:B--2---:R-:W2:Y:S01]  /*12190*/  LDS R4, [R20+UR21] ;  /* 0x0000001514047984 */ /* 0x004ea20008000800 */
[----:B------:R-:W-:Y:S02]  /*121a0*/  BSSY.RECONVERGENT B0, `(.L_x_203) ;  /* 0x0000039000007945 */ /* 0x000fe40003800200 */
[----:B------:R-:W-:Y:S02]  /*121b0*/  UIADD3.X UR27, UPT, UPT, URZ, URZ, URZ, UP1, !UPT ;  /* 0x000000ffff1b7290 */ /* 0x000fe40008ffe4ff */
[----:B------:R-:W-:Y:S04]  /*121c0*/  ULEA UR26, UP1, UR6, UR14, 0x7 ;  /* 0x0000000e061a7291 */ /* 0x000fe8000f8238ff */
[----:B------:R-:W-:Y:S02]  /*121d0*/  ULEA.HI.X UR27, UR6, UR15, UR27, 0x7, UP1 ;  /* 0x0000000f061b7291 */ /* 0x000fe400088f3c1b */
[----:B------:R-:W-:Y:S01]  /*121e0*/  UIADD3 UR25, UP1, UPT, UR19, UR25, URZ ;  /* 0x0000001913197290 */ /* 0x000fe2000ff3e0ff */
[----:B-1----:R-:W-:Y:S03]  /*121f0*/  IADD3 R6, P0, PT, R20, UR26, RZ ;  /* 0x0000001a14067c10 */ /* 0x002fe6000ff1e0ff */
[----:B------:R-:W-:Y:S02]  /*12200*/  UIADD3.X UR6, UPT, UPT, URZ, URZ, URZ, UP1, !UPT ;  /* 0x000000ffff067290 */ /* 0x000fe40008ffe4ff */
[----:B------:R-:W-:Y:S05]  /*12210*/  IMAD.X R7, RZ, RZ, UR27, P0 ;  /* 0x0000001bff077e24 */ /* 0x000fea00080e06ff */
[----:B--2---:R1:W2:Y:S02]  /*12220*/  ATOMG.E.EXCH.STRONG.GPU PT, RZ, [R6], R4 ;  /* 0x0000000406ff73a8 */ /* 0x0042a400041ee100 */
[----:B--2---:R-:W-:Y:S11]  /*12230*/  ELECT P0, URZ, PT ;  /* 0x0000000000ff782f */ /* 0x004ff60003800000 */
[----:B------:R-:W-:Y:S02]  /*12240*/  @!UPT UIADD3 URZ, UPT, UPT, URZ, URZ, URZ ;  /* 0x000000fffffff290 */ /* 0x000fe4000fffe0ff */
[----:B------:R-:W-:Y:S05]  /*12250*/  @!P0 BRA `(.L_x_204) ;  /* 0x0000000000b48947 */ /* 0x000fea0003800000 */
[----:B------:R-:W-:Y:S01]  /*12260*/  STS [UR20+0x30], RZ ;  /* 0x000030ffff007988 */ /* 0x000fe20008000814 */
[----:B------:R-:W-:Y:S01]  /*12270*/  ISETP.NE.U32.AND P0, PT, RZ, UR12, PT ;  /* 0x0000000cff007c0c */ /* 0x000fe2000bf05070 */
[C---:B------:R-:W-:Y:S03]  /*12280*/  IMAD.WIDE R8, R14.reuse, 0xc, R18 ;  /* 0x0000000c0e087825 */ /* 0x040fe600078e0212 */
[----:B------:R-:W-:Y:S02]  /*12290*/  ISETP.NE.AND.EX P1, PT, RZ, UR13, PT, P0 ;  /* 0x0000000dff007c0c */ /* 0x000fe4000bf25300 */
[----:B------:R-:W2:Y:S01]  /*122a0*/  LDG.E R28, desc[UR50][R8.64] ;  /* 0x00000032081c7981 */ /* 0x000ea2000c1e1900 */
[C---:B-1----:R-:W-:Y:S03]  /*122b0*/  LEA R6, P0, R14.reuse, RZ, 0x3 ;  /* 0x000000ff0e067211 */ /* 0x042fe600078018ff */
[----:B------:R1:W3:Y:S01]  /*122c0*/  LDG.E R5, desc[UR50][R8.64+0x4] ;  /* 0x0000043208057981 */ /* 0x0002e2000c1e1900 */
[----:B------:R-:W-:Y:S06]  /*122d0*/  LEA.HI.X.SX32 R7, R14, RZ, 0x3, P0 ;  /* 0x000000ff0e077211 */ /* 0x000fec00000f1eff */
[C---:B------:R-:W-:Y:S04]  /*122e0*/  @P1 IADD3 R22, P0, PT, R6.reuse, UR12, RZ ;  /* 0x0000000c06161c10 */ /* 0x040fe8000ff1e0ff */
[C---:B------:R-:W-:Y:S02]  /*122f0*/  @P1 IADD3.X R23, PT, PT, R7.reuse, UR13, RZ, P0, !PT ;  /* 0x0000000d07171c10 */ /* 0x040fe400087fe4ff */
[----:B------:R-:W-:Y:S01]  /*12300*/  IADD3 R26, P0, PT, R6, UR10, RZ ;  /* 0x0000000a061a7c10 */ /* 0x000fe2000ff1e0ff */
[----:B------:R-:W-:Y:S02]  /*12310*/  IMAD.U32 R6, RZ, RZ, UR20 ;  /* 0x00000014ff067e24 */ /* 0x000fe4000f8e00ff */
[----:B------:R-:W4:Y:S01]  /*12320*/  @P1 LDG.E.64 R24, desc[UR50][R22.64] ;  /* 0x0000003216181981 */ /* 0x000f22000c1e1b00 */
[----:B------:R-:W-:Y:S03]  /*12330*/  IADD3.X R27, PT, PT, R7, UR11, RZ, P0, !PT ;  /* 0x0000000b071b7c10 */ /* 0x000fe600087fe4ff */
[----:B------:R-:W5:Y:S04]  /*12340*/  LDS R7, [UR20+0x1c] ;  /* 0x00001c14ff077984 */ /* 0x000f680008000800 */
[----:B------:R-:W5:Y:S01]  /*12350*/  LDG.E.64 R26, desc[UR50][R26.64] ;  /* 0x000000321a1a7981 */ /* 0x000f62000c1e1b00 */
[----:B-1----:R-:W-:Y:S05]  /*12360*/  SHF.R.U64 R8, R6, 0x4, RZ ;  /* 0x0000000406087819 */ /* 0x002fea00000012ff */
[----:B------:R-:W-:Y:S04]  /*12370*/  STS [UR20+0x10], R8 ;  /* 0x00001008ff007988 */ /* 0x000fe80008000814 */
[----:B------:R-:W-:Y:S04]  /*12380*/  STS [UR20+0x14], R8 ;  /* 0x00001408ff007988 */ /* 0x000fe80008000814 */
[----:B-----5:R-:W-:Y:S01]  /*12390*/  STS.64 [UR20], R26 ;  /* 0x0000001aff007988 */ /* 0x020fe20008000a14 */
[--C-:B--2---:R-:W-:Y:S01]  /*123a0*/  SHF.R.S32.HI R29, RZ, 0x1f, R28.reuse ;  /* 0x0000001fff1d7819 */ /* 0x104fe2000001141c */
[----:B------:R-:W-:Y:S02]  /*123b0*/  @!P1 IMAD.MOV.U32 R24, RZ, RZ, R28 ;  /* 0x000000ffff189224 */ /* 0x000fe400078e001c */
[----:B---3--:R-:W-:Y:S02]  /*123c0*/  VIADD R5, R5, 0xffffffff ;  /* 0xffffffff05057836 */ /* 0x008fe40000000000 */
[----:B------:R-:W-:Y:S05]  /*123d0*/  @!P1 IMAD.MOV.U32 R25, RZ, RZ, R29 ;  /* 0x000000ffff199224 */ /* 0x000fea00078e001d */
[C---:B----4-:R-:W-:Y:S01]  /*123e0*/  SHF.L.U64.HI R21, R24.reuse, 0x1, R25 ;  /* 0x0000000118157819 */ /* 0x050fe20000010219 */
[----:B------:R-:W-:Y:S03]  /*123f0*/  IMAD.SHL.U32 R24, R24, 0x2, RZ ;  /* 0x0000000218187824 */ /* 0x000fe600078e00ff */
[----:B------:R-:W-:Y:S02]  /*12400*/  LOP3.LUT R21, R21, 0x1fffffff, RZ, 0xc0, !PT ;  /* 0x1fffffff15157812 */ /* 0x000fe400078ec0ff */
[----:B------:R-:W-:Y:S02]  /*12410*/  LOP3.LUT R24, R24, 0xfffffffe, RZ, 0xc0, !PT ;  /* 0xfffffffe18187812 */ /* 0x000fe400078ec0ff */
[--C-:B------:R-:W-:Y:S02]  /*12420*/  SHF.R.U32.HI R4, RZ, 0x4, R21.reuse ;  /* 0x00000004ff047819 */ /* 0x100fe40000011615 */
[----:B------:R-:W-:Y:S02]  /*12430*/  SHF.R.U64 R21, R24, 0x4, R21 ;  /* 0x0000000418157819 */ /* 0x000fe40000001215 */
[----:B------:R-:W-:Y:S02]  /*12440*/  LOP3.LUT R30, R7, 0xf, R4, 0xb8, !PT ;  /* 0x0000000f071e7812 */ /* 0x000fe400078eb804 */
[----:B------:R-:W-:Y:S01]  /*12450*/  CS2R R6, SRZ ;  /* 0x0000000000067805 */ /* 0x000fe2000001ff00 */
[----:B------:R-:W-:Y:S04]  /*12460*/  STS [UR20+0xc], R21 ;  /* 0x00000c15ff007988 */ /* 0x000fe80008000814 */
        /* <DEDUP_REMOVED lines=12> */
.L_x_204:
[----:B------:R-:W-:Y:S05]  /*12530*/  BSYNC.RECONVERGENT B0 ;  /* 0x0000000000007941 */ /* 0x000fea0003800200 */
.L_x_203:
[----:B------:R-:W-:Y:S01]  /*12540*/  NOP ;  /* 0x0000000000007918 */ /* 0x000fe20000000000 */
[----:B-12---:R-:W1:Y:S01]  /*12550*/  LDS R4, [R20+UR20] ;  /* 0x0000001414047984 */ /* 0x006e620008000800 */
[----:B------:R-:W-:Y:S01]  /*12560*/  ULEA UR34, UP1, UR25, UR14, 0x7 ;  /* 0x0000000e19227291 */ /* 0x000fe2000f8238ff */
[----:B------:R-:W-:Y:S01]  /*12570*/  UMOV UR33, UR31 ;  /* 0x0000001f00217c82 */ /* 0x000fe20008000000 */
[----:B------:R-:W-:Y:S02]  /*12580*/  UMOV UR31, UR29 ;  /* 0x0000001d001f7c82 */ /* 0x000fe40008000000 */
[----:B------:R-:W-:Y:S02]  /*12590*/  ULEA.HI.X UR35, UR25, UR15, UR6, 0x7, UP1 ;  /* 0x0000000f19237291 */ /* 0x000fe400088f3c06 */
[----:B------:R-:W-:Y:S04]  /*125a0*/  IADD3 R6, P0, PT, R20, UR34, RZ ;  /* 0x0000002214067c10 */ /* 0x000fe8000ff1e0ff */
[----:B------:R-:W-:Y:S05]  /*125b0*/  IADD3.X R7, PT, PT, RZ, UR35, RZ, P0, !PT ;  /* 0x00000023ff077c10 */ /* 0x000fea00087fe4ff */
[----:B-1----:R2:W5:Y:S01]  /*125c0*/  ATOMG.E.EXCH.STRONG.GPU PT, RZ, [R6], R4 ;  /* 0x0000000406ff73a8 */ /* 0x00256200041ee100 */
[----:B------:R-:W-:Y:S04]  /*125d0*/  DEPBAR {5,4,3,2,1,0} ;  /* 0x0000003f0000791a */ /* 0x000fe80000000000 */
[----:B------:R-:W1:Y:S02]  /*125e0*/  CCTL.E.C.LDCU.IV.DEEP [UR32] ;  /* 0x0000000020007540 */ /* 0x000e640009c08000 */
[----:B-1----:R2:W-:Y:S01]  /*125f0*/  UTMACCTL.IV [UR32] ;  /* 0x00000000200079b9 */ /* 0x0025e20008000000 */
        /* <DEDUP_REMOVED lines=9> */
[----:B------:R-:W-:Y:S01]  /*12690*/  NOP ;  /* 0x0000000000007918 */ /* 0x000fe20000000000 */
.L_x_200:
[----:B-----5:R-:W-:Y:S01]  /*126a0*/  ELECT P0, URZ, PT ;  /* 0x0000000000ff782f */ /* 0x020fe20003800000 */
[----:B------:R-:W-:Y:S11]  /*126b0*/  BSSY.RECONVERGENT B0, `(.L_x_205) ;  /* 0x0000011000007945 */ /* 0x000ff60003800200 */
[----:B------:R-:W-:Y:S01]  /*126c0*/  @!UPT UIADD3 URZ, UPT, UPT, URZ, URZ, URZ ;  /* 0x000000fffffff290 */ /* 0x000fe2000fffe0ff */
[----:B------:R-:W-:Y:S05]  /*126d0*/  @!P0 BRA `(.L_x_206) ;  /* 0x0000000000388947 */ /* 0x000fea0003800000 */
[----:B------:R0:W-:Y:S01]  /*126e0*/  UTMACMDFLUSH ;  /* 0x00000000000079b7 */ /* 0x0001e20000000000 */
[----:B------:R-:W-:Y:S09]  /*126f0*/  UIMAD UR6, UR8, 0x14, UR4 ;  /* 0x00000014080678a4 */ /* 0x000ff2000f8e0204 */
[----:B------:R4:W-:Y:S04]  /*12700*/  STS [UR6+0x2c0], R16 ;  /* 0x0002c010ff007988 */ /* 0x0009e80008000806 */
        /* <DEDUP_REMOVED lines=9> */
[----:B-----5:R-:W1:Y:S01]  /*127a0*/  FENCE.VIEW.ASYNC.S ;  /* 0x00000000000073c6 */ /* 0x020e620000000000 */
[----:B------:R-:W-:Y:S04]  /*127b0*/  DEPBAR.LE SB0, 0x0 ;  /* 0x000080000000791a */ /* 0x000fe80000000000 */
.L_x_206:
[----:B--2---:R-:W-:Y:S05]  /*127c0*/  BSYNC.RECONVERGENT B0 ;  /* 0x0000000000007941 */ /* 0x004fea0003800200 */
.L_x_205:
[----:B------:R-:W-:Y:S05]  /*127d0*/  BRA.U !UP0, `(.L_x_207) ;  /* 0x0000000108047547 */ /* 0x000fea000b800000 */
[----:B------:R-:W-:Y:S05]  /*127e0*/  BPT.TRAP 0x1 ;  /* 0x000000040000795c */ /* 0x000fea0000300000 */
.L_x_207:
[----:B------:R-:W-:Y:S01]  /*127f0*/  UIADD3 UR6, UPT, UPT, UR8, -0x4, URZ ;  /* 0xfffffffc08067890 */ /* 0x000fe2000fffe0ff */
[----:B-1----:R-:W-:Y:S01]  /*12800*/  SYNCS.ARRIVE.TRANS64.A1T0 RZ, [UR24+0x1a0], RZ ;  /* 0x0001a0ffffff79a7 */ /* 0x002fe20008100018 */
[----:B------:R-:W-:Y:S01]  /*12810*/  UIADD3 UR24, UPT, UPT, UR7, -0x4, URZ ;  /* 0xfffffffc07187890 */ /* 0x000fe2000fffe0ff */
[----:B------:R-:W-:Y:S01]  /*12820*/  ISETP.NE.AND P0, PT, R11, RZ, PT ;  /* 0x000000ff0b00720c */ /* 0x000fe20003f05270 */
[----:B------:R-:W-:Y:S02]  /*12830*/  UISETP.GE.U32.AND UP1, UPT, UR6, -0x8, UPT ;  /* 0xfffffff80600788c */ /* 0x000fe4000bf26070 */
[----:B------:R-:W-:Y:S02]  /*12840*/  UISETP.GE.U32.AND UP0, UPT, UR24, -0x8, UPT ;  /* 0xfffffff81800788c */ /* 0x000fe4000bf06070 */
[----:B------:R-:W-:Y:S02]  /*12850*/  USEL UR24, URZ, 0x1, UP1 ;  /* 0x00000001ff187887 */ /* 0x000fe40008800000 */
[----:B------:R-:W-:Y:S02]  /*12860*/  USEL UR6, URZ, 0x1, UP0 ;  /* 0x00000001ff067887 */ /* 0x000fe40008000000 */
[----:B------:R-:W-:Y:S02]  /*12870*/  ULOP3.LUT UR26, UR8, 0x7, URZ, 0xc0, !UPT ;  /* 0x00000007081a7892 */ /* 0x000fe4000f8ec0ff */
[----:B------:R-:W-:Y:S01]  /*12880*/  ULOP3.LUT UR25, UR7, 0x7, URZ, 0xc0, !UPT ;  /* 0x0000000707197892 */ /* 0x000fe2000f8ec0ff */
[----:B------:R-:W-:Y:S01]  /*12890*/  LOP3.LUT R0, R0, UR24, RZ, 0x3c, !PT ;  /* 0x0000001800007c12 */ /* 0x000fe2000f8e3cff */
[----:B------:R-:W-:Y:S01]  /*128a0*/  ULOP3.LUT UR8, UR26, 0x4, URZ, 0x3c, !UPT ;  /* 0x000000041a087892 */ /* 0x000fe2000f8e3cff */
[----:B------:R-:W-:Y:S01]  /*128b0*/  LOP3.LUT R17, R17, UR6, RZ, 0x3c, !PT ;  /* 0x0000000611117c12 */ /* 0x000fe2000f8e3cff */
[----:B------:R-:W-:Y:S01]  /*128c0*/  ULOP3.LUT UR7, UR25, 0x4, URZ, 0x3c, !UPT ;  /* 0x0000000419077892 */ /* 0x000fe2000f8e3cff */
[----:B------:R-:W-:Y:S11]  /*128d0*/  @!P0 EXIT ;  /* 0x000000000000894d */ /* 0x000ff60003800000 */
[----:B------:R-:W-:Y:S05]  /*128e0*/  BRA `(.L_x_208) ;  /* 0xffffffec000c7947 */ /* 0x000fea000383ffff */
.L_x_303:
[----:B------:R-:W-:Y:S01]  /*128f0*/  UMOV UR6, 0x40 ;  /* 0x0000004000067882 */ /* 0x000fe20000000000 */
[----:B------:R-:W-:Y:S01]  /*12900*/  NOP ;  /* 0x0000000000007918 */ /* 0x000fe20000000000 */
[----:B------:R-:W-:Y:S01]  /*12910*/  ULEA UR6, UR5, UR6, 0x18 ;  /* 0x0000000605067291 */ /* 0x000fe2000f8ec0ff */
[----:B------:R-:W-:Y:S01]  /*12920*/  UMOV UR4, 0x400 ;  /* 0x0000040000047882 */ /* 0x000fe20000000000 */
[----:B------:R-:W-:Y:S02]  /*12930*/  UISETP.NE.AND UP3, UPT, UR37, URZ, UPT ;  /* 0x000000ff2500728c */ /* 0x000fe4000bf65270 */
[----:B------:R-:W-:-:S05]  /*12940*/  ULEA UR4, UR5, UR4, 0x18 ;  /* 0x0000000405047291 */ /* 0x000fca000f8ec0ff */
[----:B------:R-:W2:Y:S02]  /*12950*/  LDS.U8 R0, [UR6+0x1c] ;  /* 0x00001c06ff007984 */ /* 0x000ea40008000000 */
[----:B--2---:R-:W-:-:S13]  /*12960*/  ISETP.NE.AND P0, PT, R0, RZ, PT ;  /* 0x000000ff0000720c */ /* 0x004fda0003f05270 */
[----:B------:R-:W-:Y:S05]  /*12970*/  @P0 BRA `(.L_x_209) ;  /* 0x0000000400100947 */ /* 0x000fea0003800000 */
[----:B------:R-:W-:Y:S02]  /*12980*/  ULOP3.LUT UR44, UR5, 0x1, URZ, 0xc0, !UPT ;  /* 0x00000001052c7892 */ /* 0x000fe4000f8ec0ff */
[----:B------:R-:W-:Y:S02]  /*12990*/  ULOP3.LUT UR43, UR5, 0x1, URZ, 0x3c, !UPT ;  /* 0x00000001052b7892 */ /* 0x000fe4000f8e3cff */
[----:B------:R-:W-:Y:S02]  /*129a0*/  UISETP.NE.U32.AND UP0, UPT, UR44, 0x1, UPT ;  /* 0x000000012c00788c */ /* 0x000fe4000bf05070 */
[----:B------:R-:W-:-:S07]  /*129b0*/  UIADD3 UR7, UPT, UPT, UR6, 0x8, URZ ;  /* 0x0000000806077890 */ /* 0x000fce000fffe0ff */
[----:B------:R-:W-:Y:S05]  /*129c0*/  BRA.U !UP0, `(.L_x_210) ;  /* 0x00000001089c7547 */ /* 0x000fea000b800000 */
[----:B------:R-:W-:Y:S01]  /*129d0*/  ELECT P0, URZ, PT ;  /* 0x0000000000ff782f */ /* 0x000fe20003800000 */
[----:B------:R-:W-:-:S12]  /*129e0*/  BSSY B0, `(.L_x_210) ;  /* 0x0000025000007945 */ /* 0x000fd80003800000 */
[----:B------:R-:W-:Y:S05]  /*129f0*/  @!P0 BRA `(.L_x_211) ;  /* 0x00000000008c8947 */ /* 0x000fea0003800000 */
[----:B------:R-:W-:-:S05]  /*12a00*/  UMOV UR5, 0x10 ;  /* 0x0000001000057882 */ /* 0x000fca0000000000 */
[----:B------:R-:W-:Y:S04]  /*12a10*/  DEPBAR.LE SB1, 0x36 ;  /* 0x00009d800000791a */ /* 0x000fe80000000000 */
[----:B------:R-:W1:Y:S02]  /*12a20*/  UTCATOMSWS.2CTA.FIND_AND_SET.ALIGN UP1, UR5, UR5 ;  /* 0x00000005000575e3 */ /* 0x000e640008220800 */
[----:B-1----:R-:W-:Y:S01]  /*12a30*/  MOV R11, UR5 ;  /* 0x00000005000b7c02 */ /* 0x002fe20008000f00 */
[----:B------:R-:W-:Y:S06]  /*12a40*/  BRA.U UP1, `(.L_x_212) ;  /* 0x0000000101187547 */ /* 0x000fec000b800000 */
.L_x_213:
[----:B------:R-:W-:Y:S05]  /*12a50*/  NANOSLEEP 0x64 ;  /* 0x000000640000795d */ /* 0x000fea0003800000 */
[----:B------:R-:W-:-:S05]  /*12a60*/  UMOV UR5, 0x10 ;  /* 0x0000001000057882 */ /* 0x000fca0000000000 */
[----:B------:R-:W-:Y:S04]  /*12a70*/  DEPBAR.LE SB1, 0x36 ;  /* 0x00009d800000791a */ /* 0x000fe80000000000 */
[----:B------:R-:W1:Y:S02]  /*12a80*/  UTCATOMSWS.2CTA.FIND_AND_SET.ALIGN UP1, UR5, UR5 ;  /* 0x00000005000575e3 */ /* 0x000e640008220800 */
[----:B-1----:R-:W-:Y:S01]  /*12a90*/  MOV R11, UR5 ;  /* 0x00000005000b7c02 */ /* 0x002fe20008000f00 */
[----:B------:R-:W-:Y:S05]  /*12aa0*/  BRA.U !UP1, `(.L_x_213) ;  /* 0xfffffffd09e87547 */ /* 0x000fea000b83ffff */
.L_x_212:
[----:B-----5:R-:W1:Y:S01]  /*12ab0*/  LDS R5, [UR6+0x10] ;  /* 0x00001006ff057984 */ /* 0x020e620008000800 */
[----:B------:R-:W-:Y:S01]  /*12ac0*/  IMAD.U32 R3, RZ, RZ, UR4 ;  /* 0x00000004ff037e24 */ /* 0x000fe2000f8e00ff */
[----:B------:R-:W-:-:S03]  /*12ad0*/  MOV R2, UR43 ;  /* 0x0000002b00027c02 */ /* 0x000fc60008000f00 */
[----:B------:R-:W-:Y:S01]  /*12ae0*/  VIADD R3, R3, 0x360 ;  /* 0x0000036003037836 */ /* 0x000fe20000000000 */
[----:B-1----:R-:W-:-:S04]  /*12af0*/  SHF.L.U32 R5, R5, 0x1f, RZ ;  /* 0x0000001f05057819 */ /* 0x002fc800000006ff */
[----:B------:R-:W1:Y:S02]  /*12b00*/  SYNCS.PHASECHK.TRANS64.TRYWAIT P0, [UR6+0x8], R5 ;  /* 0x00000805ff0075a7 */ /* 0x000e640008001106 */
[----:B-1----:R-:W-:Y:S05]  /*12b10*/  @P0 BRA `(.L_x_214) ;  /* 0x0000000000080947 */ /* 0x002fea0003800000 */
[----:B------:R-:W1:Y:S02]  /*12b20*/  SYNCS.PHASECHK.TRANS64.TRYWAIT P0, [UR6+0x8], R5 ;  /* 0x00000805ff0075a7 */ /* 0x000e640008001106 */
[----:B-1----:R-:W-:Y:S05]  /*12b30*/  @!P0 BRA `(.L_x_215) ;  /* 0x0000001c00008947 */ /* 0x002fea0003800000 */
.L_x_214:
[----:B------:R-:W-:Y:S01]  /*12b40*/  HFMA2 R4, -RZ, RZ, 0, 5.9604644775390625e-08 ;  /* 0x00000001ff047431 */ /* 0x000fe200000001ff */
[----:B------:R-:W-:Y:S01]  /*12b50*/  UPRMT UR5, UR43, 0x654, UR7 ;  /* 0x000006542b057896 */ /* 0x000fe20008000007 */
[----:B------:R-:W-:Y:S01]  /*12b60*/  IMAD.MOV.U32 R6, RZ, RZ, 0xffff ;  /* 0x0000ffffff067424 */ /* 0x000fe200078e00ff */
[----:B------:R-:W-:Y:S01]  /*12b70*/  PRMT R2, R2, 0x654, R3 ;  /* 0x0000065402027816 */ /* 0x000fe20000000003 */
[----:B-1----:R-:W-:Y:S02]  /*12b80*/  IMAD.MOV.U32 R0, RZ, RZ, 0x4 ;  /* 0x00000004ff007424 */ /* 0x002fe400078e00ff */
[----:B------:R-:W-:Y:S01]  /*12b90*/  IMAD.SHL.U32 R7, R11, 0x20, RZ ;  /* 0x000000200b077824 */ /* 0x000fe200078e00ff */
[----:B------:R-:W-:Y:S02]  /*12ba0*/  MOV R3, UR5 ;  /* 0x0000000500037c02 */ /* 0x000fe40008000f00 */
[-C--:B------:R-:W-:Y:S01]  /*12bb0*/  SHF.L.U32 R6, R6, R11.reuse, RZ ;  /* 0x0000000b06067219 */ /* 0x080fe200000006ff */
[----:B------:R2:W-:Y:S01]  /*12bc0*/  SYNCS.ARRIVE.TRANS64.RED RZ, [UR5], R0 ;  /* 0x00000000ffff79a7 */ /* 0x0005e20008000405 */
[----:B------:R-:W-:Y:S01]  /*12bd0*/  SHF.L.U32 R5, R4, R11, RZ ;  /* 0x0000000b04057219 */ /* 0x000fe200000006ff */
[----:B------:R2:W-:Y:S04]  /*12be0*/  STS [UR4+0x360], R7 ;  /* 0x00036007ff007988 */ /* 0x0005e80008000804 */
[----:B------:R2:W-:Y:S04]  /*12bf0*/  STAS [R2.64], R11 ;  /* 0x0000000b02007dbd */ /* 0x0005e8000c0008ff */
[----:B------:R2:W-:Y:S04]  /*12c00*/  ATOMS.OR RZ, [UR6+0x14], R6 ;  /* 0x00001406ffff798c */ /* 0x0005e8000b000006 */
[----:B------:R2:W-:Y:S04]  /*12c10*/  ATOMS.OR RZ, [UR6+0x18], R5 ;  /* 0x00001805ffff798c */ /* 0x0005e8000b000006 */
[----:B------:R2:W-:Y:S02]  /*12c20*/  ATOMS.XOR RZ, [UR6+0x10], R4 ;  /* 0x00001004ffff798c */ /* 0x0005e4000b800006 */
.L_x_211:
[----:B------:R-:W-:Y:S05]  /*12c30*/  BSYNC B0 ;  /* 0x0000000000007941 */ /* 0x000fea0003800000 */
.L_x_210:
[----:B------:R-:W-:Y:S05]  /*12c40*/  BRA.U UP0, `(.L_x_216) ;  /* 0x00000001006c7547 */ /* 0x000fea000b800000 */
[----:B------:R-:W-:-:S03]  /*12c50*/  UMOV UR5, 0xffffffff ;  /* 0xffffffff00057882 */ /* 0x000fc60000000000 */
[----:B------:R-:W-:Y:S05]  /*12c60*/  BRA.DIV UR5, `(.L_x_217) ;  /* 0x0000001a05cc7947 */ /* 0x000fea000b800000 */
[----:B------:R-:W-:-:S13]  /*12c70*/  ELECT P6, URZ, PT ;  /* 0x0000000000ff782f */ /* 0x000fda00038c0000 */
.L_x_291:
[----:B------:R-:W-:Y:S05]  /*12c80*/  @!P6 BRA `(.L_x_216) ;  /* 0x00000000005ce947 */ /* 0x000fea0003800000 */
[----:B--2---:R-:W2:Y:S02]  /*12c90*/  LDS R3, [UR6+0x10] ;  /* 0x00001006ff037984 */ /* 0x004ea40008000800 */
[----:B--2---:R-:W-:-:S04]  /*12ca0*/  SHF.L.U32 R3, R3, 0x1f, RZ ;  /* 0x0000001f03037819 */ /* 0x004fc800000006ff */
[----:B------:R-:W2:Y:S02]  /*12cb0*/  SYNCS.PHASECHK.TRANS64.TRYWAIT P0, [UR6+0x8], R3 ;  /* 0x00000803ff0075a7 */ /* 0x000ea40008001106 */
[----:B--2---:R-:W-:Y:S05]  /*12cc0*/  @P0 BRA `(.L_x_218) ;  /* 0x0000000000080947 */ /* 0x004fea0003800000 */
[----:B------:R-:W2:Y:S02]  /*12cd0*/  SYNCS.PHASECHK.TRANS64.TRYWAIT P0, [UR6+0x8], R3 ;  /* 0x00000803ff0075a7 */ /* 0x000ea40008001106 */
[----:B--2---:R-:W-:Y:S05]  /*12ce0*/  @!P0 BRA `(.L_x_219) ;  /* 0x0000001800cc8947 */ /* 0x004fea0003800000 */
.L_x_218:
[----:B-----5:R-:W3:Y:S01]  /*12cf0*/  LDS R5, [UR4+0x360] ;  /* 0x00036004ff057984 */ /* 0x020ee20008000800 */
[----:B--2---:R-:W-:Y:S02]  /*12d00*/  HFMA2 R0, -RZ, RZ, 0, 5.9604644775390625e-08 ;  /* 0x00000001ff007431 */ /* 0x004fe400000001ff */
[----:B------:R-:W-:Y:S01]  /*12d10*/  IMAD.MOV.U32 R2, RZ, RZ, 0xffff ;  /* 0x0000ffffff027424 */ /* 0x000fe200078e00ff */
[----:B------:R-:W-:Y:S01]  /*12d20*/  UPRMT UR5, UR43, 0x654, UR7 ;  /* 0x000006542b057896 */ /* 0x000fe20008000007 */
[----:B---3--:R-:W-:-:S03]  /*12d30*/  IMAD.SHL.U32 R3, R5, 0x20, RZ ;  /* 0x0000002005037824 */ /* 0x008fc600078e00ff */
[-C--:B------:R-:W-:Y:S02]  /*12d40*/  SHF.L.U32 R2, R2, R5.reuse, RZ ;  /* 0x0000000502027219 */ /* 0x080fe400000006ff */
[----:B------:R-:W-:Y:S01]  /*12d50*/  SHF.L.U32 R5, R0, R5, RZ ;  /* 0x0000000500057219 */ /* 0x000fe200000006ff */
[----:B------:R3:W-:Y:S04]  /*12d60*/  STS [UR4+0x360], R3 ;  /* 0x00036003ff007988 */ /* 0x0007e80008000804 */
[----:B------:R3:W-:Y:S04]  /*12d70*/  ATOMS.OR RZ, [UR6+0x14], R2 ;  /* 0x00001402ffff798c */ /* 0x0007e8000b000006 */
[----:B------:R3:W-:Y:S01]  /*12d80*/  ATOMS.OR RZ, [UR6+0x18], R5 ;  /* 0x00001805ffff798c */ /* 0x0007e2000b000006 */
[----:B------:R-:W-:Y:S03]  /*12d90*/  SYNCS.ARRIVE.TRANS64.RED.A1T0 RZ, [UR5], RZ ;  /* 0x000000ffffff79a7 */ /* 0x000fe60008100405 */
[----:B------:R3:W-:Y:S01]  /*12da0*/  ATOMS.XOR RZ, [UR6+0x10], R0 ;  /* 0x00001000ffff798c */ /* 0x0007e2000b800006 */
[----:B------:R-:W-:Y:S05]  /*12db0*/  BRA `(.L_x_216) ;  /* 0x0000000000107947 */ /* 0x000fea0003800000 */
.L_x_209:
[----:B------:R-:W-:Y:S02]  /*12dc0*/  MOV R0, 0xffffffff ;  /* 0xffffffff00007802 */ /* 0x000fe40000000f00 */
[----:B------:R-:W-:-:S03]  /*12dd0*/  MOV R2, 0x12e00 ;  /* 0x00012e0000027802 */ /* 0x000fc60000000f00 */
[----:B------:R2:W-:Y:S04]  /*12de0*/  STS [UR4+0x360], R0 ;  /* 0x00036000ff007988 */ /* 0x0005e80008000804 */
[----:B-12-45:R-:W-:Y:S05]  /*12df0*/  CALL.REL.NOINC `($__internal_1_$__cuda_sm10x_tcgen05_guardrail_trap_phase_invalid_during_alloc) ;  /* 0x0000001c00247944 */ /* 0x036fea0003c00000 */
.L_x_216:
[----:B------:R-:W-:Y:S05]  /*12e00*/  WARPSYNC.ALL ;  /* 0x0000000000007948 */ /* 0x000fea0003800000 */
[----:B------:R-:W1:Y:S01]  /*12e10*/  S2UR UR5, SR_CgaCtaId ;  /* 0x00000000000579c3 */ /* 0x000e620000008800 */
[----:B------:R-:W-:Y:S01]  /*12e20*/  UMOV UR4, 0x400 ;  /* 0x0000040000047882 */ /* 0x000fe20000000000 */
[----:B------:R-:W-:-:S06]  /*12e30*/  NOP ;  /* 0x0000000000007918 */ /* 0x000fcc0000000000 */
[----:B------:R-:W-:Y:S06]  /*12e40*/  BAR.ARV 0x6, 0xa0 ;  /* 0x0182800000007b1d */ /* 0x000fec0000002000 */
[----:B-1----:R-:W-:-:S04]  /*12e50*/  ULEA UR4, UR5, UR4, 0x18 ;  /* 0x0000000405047291 */ /* 0x002fc8000f8ec0ff */
[----:B------:R-:W-:Y:S02]  /*12e60*/  UIADD3 UR6, UPT, UPT, UR4, 0x11400, URZ ;  /* 0x0001140004067890 */ /* 0x000fe4000fffe0ff */
[----:B------:R-:W-:Y:S02]  /*12e70*/  UIADD3 UR7, UPT, UPT, UR4, 0x23400, URZ ;  /* 0x0002340004077890 */ /* 0x000fe4000fffe0ff */
[----:B------:R-:W-:Y:S01]  /*12e80*/  USHF.R.U32.HI UR6, URZ, 0x4, UR6 ;  /* 0x00000004ff067899 */ /* 0x000fe20008011606 */
[----:B--23--:R-:W1:Y:S01]  /*12e90*/  LDS R0, [UR4+0x360] ;  /* 0x00036004ff007984 */ /* 0x00ce620008000800 */
[----:B------:R-:W-:Y:S02]  /*12ea0*/  USHF.R.U32.HI UR7, URZ, 0x4, UR7 ;  /* 0x00000004ff077899 */ /* 0x000fe40008011607 */
[----:B------:R-:W-:Y:S02]  /*12eb0*/  ULOP3.LUT UR6, UR6, 0x3fff, URZ, 0xc0, !UPT ;  /* 0x00003fff06067892 */ /* 0x000fe4000f8ec0ff */
[----:B------:R-:W-:-:S02]  /*12ec0*/  ULOP3.LUT UR7, UR7, 0x3fff, URZ, 0xc0, !UPT ;  /* 0x00003fff07077892 */ /* 0x000fc4000f8ec0ff */
[----:B------:R-:W-:Y:S02]  /*12ed0*/  ULOP3.LUT UR6, UR6, 0x10000, URZ, 0xfc, !UPT ;  /* 0x0001000006067892 */ /* 0x000fe4000f8efcff */
[----:B------:R-:W-:Y:S01]  /*12ee0*/  ULOP3.LUT UR7, UR7, 0x10000, URZ, 0xfc, !UPT ;  /* 0x0001000007077892 */ /* 0x000fe2000f8efcff */
[----:B-1----:R-:W-:Y:S01]  /*12ef0*/  R2UR UR8, R0 ;  /* 0x00000000000872ca */ /* 0x002fe200000e0000 */
[----:B----45:R-:W1:-:S00]  /*12f00*/  USETMAXREG.DEALLOC.CTAPOOL 0x88 ;  /* 0x00000088000079c8 */ /* 0x030e4000080e0500 */
[----:B-1----:R-:W-:Y:S01]  /*12f10*/  HFMA2 R2, -RZ, RZ, 0, 0 ;  /* 0x00000000ff027431 */ /* 0x002fe200000001ff */
[----:B------:R-:W-:Y:S01]  /*12f20*/  MOV R0, RZ ;  /* 0x000000ff00007202 */ /* 0x000fe20000000f00 */
[----:B------:R-:W-:Y:S01]  /*12f30*/  UISETP.NE.AND UP3, UPT, UR21, 0x4, !UP3 ;  /* 0x000000041500788c */ /* 0x000fe2000df65270 */
[----:B------:R-:W-:Y:S01]  /*12f40*/  UMOV UR23, 0x1 ;  /* 0x0000000100177882 */ /* 0x000fe20000000000 */
[----:B------:R-:W-:Y:S01]  /*12f50*/  UMOV UR22, URZ ;  /* 0x000000ff00167c82 */ /* 0x000fe20008000000 */
[----:B------:R-:W-:Y:S01]  /*12f60*/  UMOV UR21, URZ ;  /* 0x000000ff00157c82 */ /* 0x000fe20008000000 */
[----:B------:R-:W-:Y:S01]  /*12f70*/  UMOV UR20, URZ ;  /* 0x000000ff00147c82 */ /* 0x000fe20008000000 */
[----:B------:R-:W-:-:S05]  /*12f80*/  UMOV UR19, URZ ;  /* 0x000000ff00137c82 */ /* 0x000fca0008000000 */
.L_x_230:
[----:B------:R-:W1:Y:S02]  /*12f90*/  LDC.64 R4, c[0x0][0x390] ;  /* 0x0000e400ff047b82 */ /* 0x000e640000000a00 */
[----:B-12---:R-:W-:-:S05]  /*12fa0*/  IMAD.WIDE R4, R16, 0xc, R4 ;  /* 0x0000000c10047825 */ /* 0x006fca00078e0204 */
[----:B------:R-:W2:Y:S02]  /*12fb0*/  LDG.E R3, desc[UR50][R4.64+0x8] ;  /* 0x0000083204037981 */ /* 0x000ea4000c1e1900 */
[----:B--2---:R-:W-:-:S13]  /*12fc0*/  R2UR UR15, R3 ;  /* 0x00000000030f72ca */ /* 0x004fda00000e0000 */
[----:B------:R-:W-:Y:S02]  /*12fd0*/  UISETP.GE.AND UP0, UPT, UR15, 0x1, UPT ;  /* 0x000000010f00788c */ /* 0x000fe4000bf06270 */
[----:B------:R-:W-:Y:S02]  /*12fe0*/  UIADD3 UR9, UPT, UPT, UR15, 0x3f, URZ ;  /* 0x0000003f0f097890 */ /* 0x000fe4000fffe0ff */
[----:B------:R-:W-:Y:S02]  /*12ff0*/  UISETP.NE.OR UP0, UPT, UR44, URZ, !UP0 ;  /* 0x000000ff2c00728c */ /* 0x000fe4000c705670 */
[----:B------:R-:W-:-:S04]  /*13000*/  USHF.R.S32.HI UR18, URZ, 0x1f, UR9 ;  /* 0x0000001fff127899 */ /* 0x000fc80008011409 */
[----:B------:R-:W-:-:S03]  /*13010*/  ULEA.HI UR18, UR18, UR9, URZ, 0x6 ;  /* 0x0000000912127291 */ /* 0x000fc6000f8f30ff */
[----:B------:R-:W-:Y:S09]  /*13020*/  BRA.U UP0, `(.L_x_220) ;  /* 0x0000000500107547 */ /* 0x000ff2000b800000 */
[----:B------:R-:W-:Y:S01]  /*13030*/  ULEA UR9, UR20, UR4, 0x3 ;  /* 0x0000000414097291 */ /* 0x000fe2000f8e18ff */
[----:B------:R-:W-:Y:S01]  /*13040*/  SHF.L.U32 R3, R0, 0x1f, RZ ;  /* 0x0000001f00037819 */ /* 0x000fe200000006ff */
[----:B------:R-:W-:Y:S02]  /*13050*/  USHF.R.S32.HI UR18, URZ, 0x6, UR18 ;  /* 0x00000006ff127899 */ /* 0x000fe40008011412 */
[----:B------:R-:W-:-:S05]  /*13060*/  ULEA UR14, UR22, UR8, 0x8 ;  /* 0x00000008160e7291 */ /* 0x000fca000f8e40ff */
[----:B------:R1:W2:Y:S01]  /*13070*/  SYNCS.PHASECHK.TRANS64.TRYWAIT P1, [UR9], R3 ;  /* 0x00000003ff0075a7 */ /* 0x0002a20008021109 */
[----:B------:R-:W-:Y:S06]  /*13080*/  BRA.U UP3, `(.L_x_221) ;  /* 0x0000000103047547 */ /* 0x000fec000b800000 */
[----:B------:R-:W-:Y:S05]  /*13090*/  BPT.TRAP 0x1 ;  /* 0x000000040000795c */ /* 0x000fea0000300000 */
.L_x_221:
[----:B------:R-:W-:Y:S01]  /*130a0*/  ULEA UR13, UR22, UR4, 0x3 ;  /* 0x00000004160d7291 */ /* 0x000fe2000f8e18ff */
[----:B------:R-:W-:-:S04]  /*130b0*/  MOV R4, UR23 ;  /* 0x0000001700047c02 */ /* 0x000fc80008000f00 */
[----:B------:R-:W-:-:S04]  /*130c0*/  SHF.L.U32 R4, R4, 0x1f, RZ ;  /* 0x0000001f04047819 */ /* 0x000fc800000006ff */
[----:B------:R-:W3:Y:S02]  /*130d0*/  SYNCS.PHASECHK.TRANS64.TRYWAIT P0, [UR13+0x170], R4 ;  /* 0x00017004ff0075a7 */ /* 0x000ee4000800110d */
[----:B---3--:R-:W-:Y:S05]  /*130e0*/  @!P0 BRA `(.L_x_222) ;  /* 0x0000001400e48947 */ /* 0x008fea0003800000 */
.L_x_293:
[----:B-1----:R-:W-:Y:S01]  /*130f0*/  LOP3.LUT R3, R9, 0xffff, RZ, 0xc0, !PT ;  /* 0x0000ffff09037812 */ /* 0x002fe200078ec0ff */
[----:B------:R-:W-:Y:S01]  /*13100*/  UISETP.LT.AND UP0, UPT, UR18, 0x1, UPT ;  /* 0x000000011200788c */ /* 0x000fe2000bf01270 */
[----:B--2---:R-:W-:Y:S01]  /*13110*/  PLOP3.LUT P0, PT, P1, PT, PT, 0x80, 0x8 ;  /* 0x000000000008781c */ /* 0x004fe20000f0f070 */
[----:B------:R-:W-:Y:S01]  /*13120*/  UPLOP3.LUT UP2, UPT, UPT, UPT, UPT, 0x40, 0x4 ;  /* 0x000000000004789c */ /* 0x000fe20003f4e870 */
[----:B------:R-:W-:Y:S01]  /*13130*/  R2UR UR11, R3 ;  /* 0x00000000030b72ca */ /* 0x000fe200000e0000 */
[----:B------:R-:W-:Y:S01]  /*13140*/  USEL UR12, UR18, 0x1, UP0 ;  /* 0x00000001120c7887 */ /* 0x000fe20008000000 */
[----:B------:R-:W-:Y:S01]  /*13150*/  UMOV UR17, UR20 ;  /* 0x0000001400117c82 */ /* 0x000fe20008000000 */
[----:B------:R-:W-:Y:S02]  /*13160*/  UMOV UR26, 0x0 ;  /* 0x00000000001a7882 */ /* 0x000fe40000000000 */
[----:B------:R-:W-:Y:S01]  /*13170*/  UIADD3 UR12, UPT, UPT, -UR12, UR19, UR18 ;  /* 0x000000130c0c7290 */ /* 0x000fe2000fffe112 */
[----:B------:R-:W-:Y:S01]  /*13180*/  UMOV UR27, 0x10400010 ;  /* 0x10400010001b7882 */ /* 0x000fe20000000000 */
[----:B------:R-:W-:-:S02]  /*13190*/  UMOV UR24, 0x0 ;  /* 0x0000000000187882 */ /* 0x000fc40000000000 */
[----:B------:R-:W-:Y:S01]  /*131a0*/  UIADD3 UR12, UPT, UPT, UR12, 0x1, URZ ;  /* 0x000000010c0c7890 */ /* 0x000fe2000fffe0ff */
[----:B------:R-:W-:-:S11]  /*131b0*/  UMOV UR25, 0x10400010 ;  /* 0x1040001000197882 */ /* 0x000fd60000000000 */
.L_x_225:
[----:B-1----:R-:W-:Y:S01]  /*131c0*/  ULEA UR10, UR17, UR4, 0x3 ;  /* 0x00000004110a7291 */ /* 0x002fe2000f8e18ff */
[----:B--2---:R-:W-:Y:S11]  /*131d0*/  @P0 BRA `(.L_x_223) ;  /* 0x00000000000c0947 */ /* 0x004ff60003800000 */
[----:B------:R-:W-:Y:S04]  /*131e0*/  SHF.L.U32 R4, R0, 0x1f, RZ ;  /* 0x0000001f00047819 */ /* 0x000fe800000006ff */
[----:B------:R-:W1:Y:S02]  /*131f0*/  SYNCS.PHASECHK.TRANS64.TRYWAIT P0, [UR10], R4 ;  /* 0x00000004ff0075a7 */ /* 0x000e64000800110a */
[----:B-1----:R-:W-:Y:S05]  /*13200*/  @!P0 BRA `(.L_x_224) ;  /* 0x0000001400b48947 */ /* 0x002fea0003800000 */
.L_x_223:
[----:B------:R-:W-:Y:S01]  /*13210*/  UISETP.NE.AND UP0, UPT, UR18, 0x1, UPT ;  /* 0x000000011200788c */ /* 0x000fe2000bf05270 */
[----:B------:R-:W-:Y:S01]  /*13220*/  PLOP3.LUT P0, PT, PT, PT, PT, 0x80, 0x8 ;  /* 0x000000000008781c */ /* 0x000fe20003f0f070 */
[----:B------:R-:W-:Y:S02]  /*13230*/  UIADD3 UR20, UPT, UPT, UR17, 0x1, URZ ;  /* 0x0000000111147890 */ /* 0x000fe4000fffe0ff */
[----:B------:R-:W-:Y:S02]  /*13240*/  ULEA UR28, UR17, UR7, 0x9 ;  /* 0x00000007111c7291 */ /* 0x000fe4000f8e48ff */
[----:B------:R-:W-:Y:S01]  /*13250*/  UISETP.NE.AND UP1, UPT, UR20, 0x9, UPT ;  /* 0x000000091400788c */ /* 0x000fe2000bf25270 */
[----:B------:R-:W-:Y:S01]  /*13260*/  PLOP3.LUT P1, PT, PT, PT, UP0, 0x80, 0x8 ;  /* 0x000000000008781c */ /* 0x000fe20003f2f008 */
[----:B------:R-:W-:Y:S02]  /*13270*/  ULEA UR30, UR17, UR6, 0x9 ;  /* 0x00000006111e7291 */ /* 0x000fe4000f8e48ff */
[----:B------:R-:W-:Y:S02]  /*13280*/  USEL UR16, URZ, 0x1, UP1 ;  /* 0x00000001ff107887 */ /* 0x000fe40008800000 */
[----:B------:R-:W-:Y:S02]  /*13290*/  USEL UR20, UR20, URZ, UP1 ;  /* 0x000000ff14147287 */ /* 0x000fe40008800000 */
[----:B------:R-:W-:Y:S02]  /*132a0*/  UIADD3 UR34, UPT, UPT, UR28, 0x2, URZ ;  /* 0x000000021c227890 */ /* 0x000fe4000fffe0ff */
[----:B------:R-:W-:Y:S01]  /*132b0*/  @UP0 ULEA UR9, UR20, UR4, 0x3 ;  /* 0x0000000414090291 */ /* 0x000fe2000f8e18ff */
[----:B------:R-:W-:Y:S01]  /*132c0*/  LOP3.LUT R0, R0, UR16, RZ, 0x3c, !PT ;  /* 0x0000001000007c12 */ /* 0x000fe2000f8e3cff */
[----:B------:R-:W-:Y:S02]  /*132d0*/  UIADD3 UR32, UPT, UPT, UR30, 0x2, URZ ;  /* 0x000000021e207890 */ /* 0x000fe4000fffe0ff */
[----:B------:R-:W-:Y:S01]  /*132e0*/  UIADD3 UR10, UPT, UPT, UR10, 0x48, URZ ;  /* 0x000000480a0a7890 */ /* 0x000fe2000fffe0ff */
[----:B-1----:R-:W-:Y:S01]  /*132f0*/  @P1 SHF.L.U32 R3, R0, 0x1f, RZ ;  /* 0x0000001f00031819 */ /* 0x002fe200000006ff */
[----:B------:R-:W-:Y:S01]  /*13300*/  UMOV UR29, 0x80004020 ;  /* 0x80004020001d7882 */ /* 0x000fe20000000000 */
[----:B------:R-:W-:Y:S01]  /*13310*/  UMOV UR31, 0x80004020 ;  /* 0x80004020001f7882 */ /* 0x000fe20000000000 */
[----:B------:R-:W-:Y:S01]  /*13320*/  UMOV UR35, 0x80004020 ;  /* 0x8000402000237882 */ /* 0x000fe20000000000 */
[----:B------:R1:W2:Y:S01]  /*13330*/  @P1 SYNCS.PHASECHK.TRANS64.TRYWAIT P0, [UR9], R3 ;  /* 0x00000003ff0015a7 */ /* 0x0002a20008001109 */
[----:B------:R-:W-:Y:S01]  /*13340*/  UIADD3 UR19, UPT, UPT, UR19, 0x1, URZ ;  /* 0x0000000113137890 */ /* 0x000fe2000fffe0ff */
[----:B------:R1:W-:Y:S01]  /*13350*/  UTCQMMA.2CTA gdesc[UR30], gdesc[UR28], tmem[UR14], tmem[UR26], idesc[UR27], UP2 ;  /* 0x00ff1a1c1e0075ea */ /* 0x0003e2000920030e */
[----:B------:R-:W-:Y:S02]  /*13360*/  UIADD3 UR18, UPT, UPT, UR18, -0x1, URZ ;  /* 0xffffffff12127890 */ /* 0x000fe4000fffe0ff */
[----:B------:R-:W-:Y:S02]  /*13370*/  UISETP.NE.AND UP0, UPT, UR19, UR12, UPT ;  /* 0x0000000c1300728c */ /* 0x000fe4000bf05270 */
[----:B------:R-:W-:Y:S01]  /*13380*/  UPLOP3.LUT UP2, UPT, UPT, UPT, UPT, 0x80, 0x8 ;  /* 0x000000000008789c */ /* 0x000fe20003f4f070 */
[----:B------:R-:W-:Y:S01]  /*13390*/  UMOV UR33, 0x80004020 ;  /* 0x8000402000217882 */ /* 0x000fe20000000000 */
[----:B------:R-:W-:Y:S01]  /*133a0*/  UMOV UR17, UR20 ;  /* 0x0000001400117c82 */ /* 0x000fe20008000000 */
[----:B------:R1:W-:Y:S01]  /*133b0*/  UTCQMMA.2CTA gdesc[UR32], gdesc[UR34], tmem[UR14], tmem[UR24], idesc[UR25], UPT ;  /* 0x00ff1822200075ea */ /* 0x0003e2000ba0030e */
[----:B------:R1:W-:Y:S03]  /*133c0*/  UTCBAR.2CTA.MULTICAST [UR10], URZ, UR11 ;  /* 0x000000ff0a0073e9 */ /* 0x0003e6000820080b */
[----:B------:R-:W-:Y:S05]  /*133d0*/  BRA.U UP0, `(.L_x_225) ;  /* 0xfffffffd00787547 */ /* 0x000fea000b83ffff */
[----:B------:R-:W-:Y:S05]  /*133e0*/  BRA.U UP3, `(.L_x_226) ;  /* 0x0000000103047547 */ /* 0x000fea000b800000 */
[----:B-1----:R-:W-:Y:S05]  /*133f0*/  BPT.TRAP 0x1 ;  /* 0x000000040000795c */ /* 0x002fea0000300000 */
.L_x_226:
[----:B--2---:R-:W-:Y:S01]  /*13400*/  ELECT P0, URZ, PT ;  /* 0x0000000000ff782f */ /* 0x004fe20003800000 */
[----:B------:R-:W-:Y:S01]  /*13410*/  UIADD3 UR13, UPT, UPT, UR13, 0x160, URZ ;  /* 0x000001600d0d7890 */ /* 0x000fe2000fffe0ff */
[----:B------:R-:W-:-:S11]  /*13420*/  UMOV UR19, UR12 ;  /* 0x0000000c00137c82 */ /* 0x000fd60008000000 */
[----:B-1----:R-:W-:-:S04]  /*13430*/  @P0 LOP3.LUT R3, R8, 0xffff, RZ, 0xc0, !PT ;  /* 0x0000ffff08030812 */ /* 0x002fc800078ec0ff */
[----:B------:R-:W-:-:S13]  /*13440*/  @P0 R2UR UR9, R3 ;  /* 0x00000000030902ca */ /* 0x000fda00000e0000 */
[----:B------:R1:W-:Y:S01]  /*13450*/  UTCBAR.2CTA.MULTICAST [UR13], URZ, UR9 ;  /* 0x000000ff0d0073e9 */ /* 0x0003e20008200809 */
[----:B------:R-:W-:Y:S01]  /*13460*/  NOP ;  /* 0x0000000000007918 */ /* 0x000fe20000000000 */
.L_x_220:
[----:B------:R-:W-:-:S11]  /*13470*/  UISETP.GE.AND UP0, UPT, UR15, 0x1, UPT ;  /* 0x000000010f00788c */ /* 0x000fd6000bf06270 */
[----:B------:R-:W-:-:S04]  /*13480*/  @UP0 UIADD3 UR10, UPT, UPT, UR22, 0x1, URZ ;  /* 0x00000001160a0890 */ /* 0x000fc8000fffe0ff */
[----:B------:R-:W-:-:S04]  /*13490*/  @UP0 UISETP.NE.AND UP1, UPT, UR10, 0x2, UPT ;  /* 0x000000020a00088c */ /* 0x000fc8000bf25270 */
[----:B-1----:R-:W-:Y:S02]  /*134a0*/  @UP0 USEL UR9, URZ, 0x1, UP1 ;  /* 0x00000001ff090887 */ /* 0x002fe40008800000 */
[----:B------:R-:W-:Y:S02]  /*134b0*/  @UP0 USEL UR22, UR10, URZ, UP1 ;  /* 0x000000ff0a160287 */ /* 0x000fe40008800000 */
[----:B------:R-:W-:Y:S02]  /*134c0*/  @UP0 ULOP3.LUT UR23, UR23, UR9, URZ, 0x3c, !UPT ;  /* 0x0000000917170292 */ /* 0x000fe4000f8e3cff */
[----:B------:R-:W-:-:S09]  /*134d0*/  UISETP.NE.AND UP0, UPT, UR37, 0x8, UPT ;  /* 0x000000082500788c */ /* 0x000fd2000bf05270 */
[----:B------:R-:W-:Y:S05]  /*134e0*/  BRA.U UP0, `(.L_x_227) ;  /* 0x0000000100047547 */ /* 0x000fea000b800000 */
[----:B------:R-:W-:Y:S05]  /*134f0*/  BPT.TRAP 0x1 ;  /* 0x000000040000795c */ /* 0x000fea0000300000 */
.L_x_227:
[----:B------:R-:W-:Y:S01]  /*13500*/  ULEA UR9, UR21, UR4, 0x3 ;  /* 0x0000000415097291 */ /* 0x000fe2000f8e18ff */
[----:B------:R-:W-:-:S08]  /*13510*/  SHF.L.U32 R4, R2, 0x1f, RZ ;  /* 0x0000001f02047819 */ /* 0x000fd000000006ff */
[----:B------:R-:W1:Y:S02]  /*13520*/  SYNCS.PHASECHK.TRANS64.TRYWAIT P0, [UR9+0x1a0], R4 ;  /* 0x0001a004ff0075a7 */ /* 0x000e640008001109 */
[----:B-1----:R-:W-:Y:S05]  /*13530*/  @!P0 BRA `(.L_x_228) ;  /* 0x0000001400008947 */ /* 0x002fea0003800000 */
.L_x_296:
[----:B------:R-:W-:-:S09]  /*13540*/  UIMAD UR10, UR21, 0x14, UR36 ;  /* 0x00000014150a78a4 */ /* 0x000fd2000f8e0224 */
[----:B------:R-:W2:Y:S04]  /*13550*/  LDS R16, [UR10+0x8] ;  /* 0x0000080aff107984 */ /* 0x000ea80008000800 */
[----:B-1----:R-:W1:Y:S01]  /*13560*/  LDS R3, [UR10+0xc] ;  /* 0x00000c0aff037984 */ /* 0x002e620008000800 */
[----:B------:R-:W-:Y:S01]  /*13570*/  @!PT LDS RZ, [RZ] ;  /* 0x00000000fffff984 */ /* 0x000fe20000000800 */
[----:B------:R-:W-:Y:S01]  /*13580*/  @!PT LDS RZ, [RZ] ;  /* 0x00000000fffff984 */ /* 0x000fe20000000800 */
[----:B------:R-:W-:Y:S01]  /*13590*/  @!PT LDS RZ, [RZ] ;  /* 0x00000000fffff984 */ /* 0x000fe20000000800 */
[----:B------:R-:W-:Y:S01]  /*135a0*/  @!PT LDS RZ, [RZ] ;  /* 0x00000000fffff984 */ /* 0x000fe20000000800 */
[----:B------:R3:W-:Y:S06]  /*135b0*/  MEMBAR.ALL.CTA ;  /* 0x0000000000007992 */ /* 0x0007ec0000008000 */
[----:B---3--:R-:W3:Y:S01]  /*135c0*/  FENCE.VIEW.ASYNC.S ;  /* 0x00000000000073c6 */ /* 0x008ee20000000000 */
[----:B------:R-:W-:Y:S05]  /*135d0*/  BRA.U UP0, `(.L_x_229) ;  /* 0x0000000100047547 */ /* 0x000fea000b800000 */
[----:B------:R-:W-:Y:S05]  /*135e0*/  BPT.TRAP 0x1 ;  /* 0x000000040000795c */ /* 0x000fea0000300000 */
.L_x_229:
[----:B------:R-:W-:Y:S01]  /*135f0*/  UIADD3 UR9, UPT, UPT, UR9, 0x1e0, URZ ;  /* 0x000001e009097890 */ /* 0x000fe2000fffe0ff */
[----:B-1----:R-:W-:Y:S01]  /*13600*/  ISETP.NE.AND P0, PT, R3, RZ, PT ;  /* 0x000000ff0300720c */ /* 0x002fe20003f05270 */
[----:B------:R-:W-:Y:S02]  /*13610*/  UIADD3 UR21, UPT, UPT, UR21, 0x1, URZ ;  /* 0x0000000115157890 */ /* 0x000fe4000fffe0ff */
[----:B------:R-:W-:Y:S02]  /*13620*/  UPRMT UR9, UR5, 0x654, UR9 ;  /* 0x0000065405097896 */ /* 0x000fe40008000009 */
[----:B------:R-:W-:-:S04]  /*13630*/  UISETP.NE.AND UP0, UPT, UR21, 0x8, UPT ;  /* 0x000000081500788c */ /* 0x000fc8000bf05270 */
[----:B------:R-:W-:-:S03]  /*13640*/  USEL UR21, UR21, URZ, UP0 ;  /* 0x000000ff15157287 */ /* 0x000fc60008000000 */
[----:B---3--:R-:W-:Y:S01]  /*13650*/  SYNCS.ARRIVE.TRANS64.RED.A1T0 RZ, [UR9], RZ ;  /* 0x000000ffffff79a7 */ /* 0x008fe20008100409 */
[----:B------:R-:W-:-:S06]  /*13660*/  USEL UR9, URZ, 0x1, UP0 ;  /* 0x00000001ff097887 */ /* 0x000fcc0008000000 */
[----:B------:R-:W-:Y:S01]  /*13670*/  LOP3.LUT R2, R2, UR9, RZ, 0x3c, !PT ;  /* 0x0000000902027c12 */ /* 0x000fe2000f8e3cff */
[----:B------:R-:W-:Y:S06]  /*13680*/  @P0 BRA `(.L_x_230) ;  /* 0xfffffff800400947 */ /* 0x000fec000383ffff */
[----:B------:R-:W1:Y:S01]  /*13690*/  S2UR UR5, SR_CgaCtaId ;  /* 0x00000000000579c3 */ /* 0x000e620000008800 */
[----:B------:R-:W-:Y:S01]  /*136a0*/  ELECT P0, URZ, PT ;  /* 0x0000000000ff782f */ /* 0x000fe20003800000 */
[----:B------:R-:W-:Y:S01]  /*136b0*/  HFMA2 R0, -RZ, RZ, 0, 5.9604644775390625e-08 ;  /* 0x00000001ff007431 */ /* 0x000fe200000001ff */
[----:B------:R-:W-:-:S05]  /*136c0*/  UMOV UR6, 0x40 ;  /* 0x0000004000067882 */ /* 0x000fca0000000000 */
[----:B------:R-:W-:Y:S01]  /*136d0*/  UVIRTCOUNT.DEALLOC.SMPOOL 0x80 ;  /* 0x000000800000784c */ /* 0x000fe20000000000 */
[----:B------:R-:W-:Y:S02]  /*136e0*/  UISETP.NE.AND UP0, UPT, UR44, URZ, UPT ;  /* 0x000000ff2c00728c */ /* 0x000fe4000bf05270 */
[----:B-1----:R-:W-:-:S09]  /*136f0*/  ULEA UR5, UR5, UR6, 0x18 ;  /* 0x0000000605057291 */ /* 0x002fd2000f8ec0ff */
[----:B------:R1:W-:Y:S01]  /*13700*/  @P0 STS.U8 [UR5+0x1c], R0 ;  /* 0x00001c00ff000988 */ /* 0x0003e20008000005 */
[----:B------:R-:W-:Y:S05]  /*13710*/  BRA.U UP0, `(.L_x_231) ;  /* 0x00000001006c7547 */ /* 0x000fea000b800000 */
[----:B------:R-:W-:Y:S05]  /*13720*/  BRA.U UP3, `(.L_x_232) ;  /* 0x0000000103047547 */ /* 0x000fea000b800000 */
[----:B------:R-:W-:Y:S05]  /*13730*/  BPT.TRAP 0x1 ;  /* 0x000000040000795c */ /* 0x000fea0000300000 */
.L_x_232:
[----:B------:R-:W-:Y:S01]  /*13740*/  ULEA UR6, UR22, UR4, 0x3 ;  /* 0x0000000416067291 */ /* 0x000fe2000f8e18ff */
[----:B------:R-:W-:Y:S01]  /*13750*/  MOV R3, UR23 ;  /* 0x0000001700037c02 */ /* 0x000fe20008000f00 */
[----:B------:R-:W-:-:S03]  /*13760*/  UIADD3 UR22, UPT, UPT, UR22, 0x1, URZ ;  /* 0x0000000116167890 */ /* 0x000fc6000fffe0ff */
[----:B------:R-:W-:-:S04]  /*13770*/  SHF.L.U32 R3, R3, 0x1f, RZ ;  /* 0x0000001f03037819 */ /* 0x000fc800000006ff */
[----:B------:R-:W3:Y:S02]  /*13780*/  SYNCS.PHASECHK.TRANS64.TRYWAIT P0, [UR6+0x170], R3 ;  /* 0x00017003ff0075a7 */ /* 0x000ee40008001106 */
[----:B---3--:R-:W-:Y:S05]  /*13790*/  @!P0 BRA `(.L_x_233) ;  /* 0x0000001000808947 */ /* 0x008fea0003800000 */
.L_x_298:
[----:B------:R-:W-:Y:S05]  /*137a0*/  BRA.U UP3, `(.L_x_234) ;  /* 0x0000000103047547 */ /* 0x000fea000b800000 */
[----:B------:R-:W-:Y:S05]  /*137b0*/  BPT.TRAP 0x1 ;  /* 0x000000040000795c */ /* 0x000fea0000300000 */
.L_x_234:
[----:B------:R-:W-:-:S04]  /*137c0*/  UISETP.NE.AND UP1, UPT, UR22, 0x2, UPT ;  /* 0x000000021600788c */ /* 0x000fc8000bf25270 */
[----:B------:R-:W-:Y:S02]  /*137d0*/  USEL UR6, URZ, 0x1, UP1 ;  /* 0x00000001ff067887 */ /* 0x000fe40008800000 */
[----:B------:R-:W-:Y:S02]  /*137e0*/  USEL UR22, UR22, URZ, UP1 ;  /* 0x000000ff16167287 */ /* 0x000fe40008800000 */
[----:B------:R-:W-:Y:S02]  /*137f0*/  ULOP3.LUT UR6, UR23, UR6, URZ, 0x3c, !UPT ;  /* 0x0000000617067292 */ /* 0x000fe4000f8e3cff */
[----:B------:R-:W-:-:S04]  /*13800*/  ULEA UR22, UR22, UR4, 0x3 ;  /* 0x0000000416167291 */ /* 0x000fc8000f8e18ff */
[----:B------:R-:W-:Y:S02]  /*13810*/  IMAD.U32 R2, RZ, RZ, UR6 ;  /* 0x00000006ff027e24 */ /* 0x000fe4000f8e00ff */
[----:B-1----:R-:W-:-:S03]  /*13820*/  MOV R0, UR22 ;  /* 0x0000001600007c02 */ /* 0x002fc60008000f00 */
[----:B------:R-:W-:-:S04]  /*13830*/  SHF.L.U32 R3, R2, 0x1f, RZ ;  /* 0x0000001f02037819 */ /* 0x000fc800000006ff */
[----:B------:R1:W3:Y:S03]  /*13840*/  SYNCS.PHASECHK.TRANS64.TRYWAIT P0, [R0+URZ+0x170], R3 ;  /* 0x00017003000075a7 */ /* 0x0002e600080011ff */
[----:B---3--:R-:W-:Y:S05]  /*13850*/  @!P0 NANOSLEEP.SYNCS 0x989680 ;  /* 0x009896800000895d */ /* 0x008fea0003900000 */
[----:B------:R-:W3:Y:S02]  /*13860*/  @!P0 SYNCS.PHASECHK.TRANS64 P0, [R0+URZ+0x170], R3 ;  /* 0x00017003000085a7 */ /* 0x000ee400080010ff */
[----:B---3--:R-:W-:Y:S05]  /*13870*/  @P0 BRA `(.L_x_235) ;  /* 0x0000000000200947 */ /* 0x008fea0003800000 */
.L_x_236:
[----:B---3--:R3:W4:Y:S02]  /*13880*/  SYNCS.PHASECHK.TRANS64.TRYWAIT P0, [R0+URZ+0x170], R3 ;  /* 0x00017003000075a7 */ /* 0x00872400080011ff */
[----:B----4-:R-:W-:Y:S05]  /*13890*/  @!P0 NANOSLEEP.SYNCS 0x989680 ;  /* 0x009896800000895d */ /* 0x010fea0003900000 */
[----:B------:R-:W4:Y:S02]  /*138a0*/  @!P0 SYNCS.PHASECHK.TRANS64 P0, [R0+URZ+0x170], R3 ;  /* 0x00017003000085a7 */ /* 0x000f2400080010ff */
[----:B----4-:R-:W-:Y:S05]  /*138b0*/  @!P0 BRA `(.L_x_236) ;  /* 0xfffffffc00f08947 */ /* 0x010fea000383ffff */
[----:B------:R-:W-:Y:S05]  /*138c0*/  BRA `(.L_x_235) ;  /* 0x00000000000c7947 */ /* 0x000fea0003800000 */
.L_x_231:
[----:B------:R-:W-:-:S04]  /*138d0*/  UIADD3 UR6, UPT, UPT, UR4, 0x190, URZ ;  /* 0x0000019004067890 */ /* 0x000fc8000fffe0ff */
[----:B------:R-:W-:-:S09]  /*138e0*/  UPRMT UR6, UR43, 0x654, UR6 ;  /* 0x000006542b067896 */ /* 0x000fd20008000006 */
[----:B------:R-:W-:Y:S03]  /*138f0*/  SYNCS.ARRIVE.TRANS64.RED.A1T0 RZ, [UR6], RZ ;  /* 0x000000ffffff79a7 */ /* 0x000fe60008100406 */
.L_x_235:
[----:B-1-3--:R-:W-:Y:S01]  /*13900*/  SHF.L.U32 R3, RZ, 0x1f, RZ ;  /* 0x0000001fff037819 */ /* 0x00afe200000006ff */
[----:B------:R-:W-:Y:S01]  /*13910*/  UIADD3 UR6, UPT, UPT, UR4, 0x190, URZ ;  /* 0x0000019004067890 */ /* 0x000fe2000fffe0ff */
[----:B------:R-:W-:Y:S02]  /*13920*/  PLOP3.LUT P0, PT, PT, PT, UP0, 0x80, 0x8 ;  /* 0x000000000008781c */ /* 0x000fe40003f0f008 */
[----:B------:R-:W1:Y:S02]  /*13930*/  SYNCS.PHASECHK.TRANS64.TRYWAIT P1, [UR4+0x190], R3 ;  /* 0x00019003ff0075a7 */ /* 0x000e640008021104 */
[----:B-1----:R-:W-:Y:S09]  /*13940*/  @!P1 BRA `(.L_x_237) ;  /* 0x00000010002c9947 */ /* 0x002ff20003800000 */
.L_x_300:
[----:B------:R-:W-:Y:S01]  /*13950*/  @!UP0 UPRMT UR6, UR43, 0x654, UR6 ;  /* 0x000006542b068896 */ /* 0x000fe20008000006 */
[----:B------:R-:W-:-:S08]  /*13960*/  UMOV UR4, 0x1 ;  /* 0x0000000100047882 */ /* 0x000fd00000000000 */
[----:B------:R-:W-:Y:S01]  /*13970*/  @!P0 SYNCS.ARRIVE.TRANS64.RED.A1T0 RZ, [UR6], RZ ;  /* 0x000000ffffff89a7 */ /* 0x000fe20008100406 */
[----:B------:R-:W-:Y:S01]  /*13980*/  NOP ;  /* 0x0000000000007918 */ /* 0x000fe20000000000 */
[----:B-1----:R-:W1:Y:S01]  /*13990*/  LDS R0, [UR5+0x14] ;  /* 0x00001405ff007984 */ /* 0x002e620008000800 */
[----:B------:R-:W-:-:S03]  /*139a0*/  ULOP3.LUT UR6, UR8, 0xffff, URZ, 0xc0, !UPT ;  /* 0x0000ffff08067892 */ /* 0x000fc6000f8ec0ff */
[----:B------:R-:W-:Y:S01]  /*139b0*/  UMOV UR8, 0xffff ;  /* 0x0000ffff00087882 */ /* 0x000fe20000000000 */
[----:B------:R-:W-:-:S04]  /*139c0*/  USHF.R.U32.HI UR6, URZ, 0x5, UR6 ;  /* 0x00000005ff067899 */ /* 0x000fc80008011606 */
[----:B------:R-:W-:Y:S02]  /*139d0*/  USHF.L.U32 UR8, UR8, UR6, URZ ;  /* 0x0000000608087299 */ /* 0x000fe400080006ff */
[----:B------:R-:W-:-:S04]  /*139e0*/  USHF.L.U32 UR4, UR4, UR6, URZ ;  /* 0x0000000604047299 */ /* 0x000fc800080006ff */
[----:B-1----:R-:W-:-:S04]  /*139f0*/  LOP3.LUT R0, R0, UR8, RZ, 0xc0, !PT ;  /* 0x0000000800007c12 */ /* 0x002fc8000f8ec0ff */
[----:B------:R-:W-:-:S13]  /*13a00*/  ISETP.NE.AND P0, PT, R0, UR8, PT ;  /* 0x0000000800007c0c */ /* 0x000fda000bf05270 */
[----:B------:R-:W-:Y:S05]  /*13a10*/  @P0 BRA `(.L_x_238) ;  /* 0x0000000000580947 */ /* 0x000fea0003800000 */
[----:B------:R-:W1:Y:S02]  /*13a20*/  LDS R0, [UR5+0x18] ;  /* 0x00001805ff007984 */ /* 0x000e640008000800 */
[----:B-1----:R-:W-:-:S04]  /*13a30*/  LOP3.LUT R0, R0, UR4, RZ, 0xc0, !PT ;  /* 0x0000000400007c12 */ /* 0x002fc8000f8ec0ff */
[----:B------:R-:W-:-:S13]  /*13a40*/  ISETP.NE.AND P0, PT, R0, UR4, PT ;  /* 0x0000000400007c0c */ /* 0x000fda000bf05270 */
[----:B------:R-:W-:Y:S05]  /*13a50*/  @P0 BRA `(.L_x_239) ;  /* 0x00000000003c0947 */ /* 0x000fea0003800000 */
[----:B------:R-:W1:Y:S01]  /*13a60*/  S2R R2, SR_LANEID ;  /* 0x0000000000027919 */ /* 0x000e620000000000 */
[----:B------:R-:W-:Y:S01]  /*13a70*/  ULOP3.LUT UR8, URZ, UR8, URZ, 0x33, !UPT ;  /* 0x00000008ff087292 */ /* 0x000fe2000f8e33ff */
[----:B------:R-:W-:Y:S01]  /*13a80*/  LOP3.LUT R4, RZ, UR4, RZ, 0x33, !PT ;  /* 0x00000004ff047c12 */ /* 0x000fe2000f8e33ff */
[----:B------:R-:W-:Y:S02]  /*13a90*/  VOTEU.ANY UR7, UPT, PT ;  /* 0x0000000000077886 */ /* 0x000fe400038e0100 */
[----:B------:R-:W-:Y:S01]  /*13aa0*/  UFLO.U32 UR7, UR7 ;  /* 0x00000007000772bd */ /* 0x000fe200080e0000 */
[----:B------:R-:W3:Y:S01]  /*13ab0*/  REDUX UR4, R4 ;  /* 0x00000000040473c4 */ /* 0x000ee20000000000 */
[----:B------:R-:W-:-:S06]  /*13ac0*/  IMAD.U32 R0, RZ, RZ, UR8 ;  /* 0x00000008ff007e24 */ /* 0x000fcc000f8e00ff */
[----:B------:R4:W-:Y:S01]  /*13ad0*/  UTCATOMSWS.AND URZ, UR8 ;  /* 0x0000000800ff79e3 */ /* 0x0009e20008000000 */
[----:B------:R-:W5:Y:S01]  /*13ae0*/  REDUX UR6, R0 ;  /* 0x00000000000673c4 */ /* 0x000f620000000000 */
[----:B-1----:R-:W-:Y:S01]  /*13af0*/  ISETP.EQ.U32.AND P0, PT, R2, UR7, PT ;  /* 0x0000000702007c0c */ /* 0x002fe2000bf02070 */
[----:B---3--:R-:W-:Y:S01]  /*13b00*/  IMAD.U32 R2, RZ, RZ, UR4 ;  /* 0x00000004ff027e24 */ /* 0x008fe2000f8e00ff */
[----:B-----5:R-:W-:-:S11]  /*13b10*/  MOV R3, UR6 ;  /* 0x0000000600037c02 */ /* 0x020fd60008000f00 */
[----:B------:R4:W-:Y:S04]  /*13b20*/  @P0 ATOMS.AND RZ, [UR5+0x14], R3 ;  /* 0x00001403ffff098c */ /* 0x0009e8000a800005 */
[----:B------:R4:W-:Y:S01]  /*13b30*/  @P0 ATOMS.AND RZ, [UR5+0x18], R2 ;  /* 0x00001802ffff098c */ /* 0x0009e2000a800005 */
[----:B------:R-:W-:Y:S05]  /*13b40*/  BRA `(.L_x_240) ;  /* 0x0000000000147947 */ /* 0x000fea0003800000 */
.L_x_239:
[----:B------:R-:W-:Y:S02]  /*13b50*/  MOV R2, 0x13b70 ;  /* 0x00013b7000027802 */ /* 0x000fe40000000f00 */
[----:B--2---:R-:W-:Y:S05]  /*13b60*/  CALL.REL.NOINC `($__internal_0_$__cuda_sm10x_tcgen05_guardrail_trap_col_being_dealloced_not_returned_by_alloc) ;  /* 0x0000000c00bc7944 */ /* 0x004fea0003c00000 */
[----:B------:R-:W-:Y:S05]  /*13b70*/  BRA `(.L_x_240) ;  /* 0x0000000000087947 */ /* 0x000fea0003800000 */
.L_x_238:
[----:B------:R-:W-:Y:S02]  /*13b80*/  MOV R2, 0x13ba0 ;  /* 0x00013ba000027802 */ /* 0x000fe40000000f00 */
[----:B--2---:R-:W-:Y:S05]  /*13b90*/  CALL.REL.NOINC `($__internal_2_$__cuda_sm10x_tcgen05_guardrail_trap_unallocated_columns_being_dealloced) ;  /* 0x0000000c00c87944 */ /* 0x004fea0003c00000 */
.L_x_240:
[----:B------:R-:W-:Y:S01]  /*13ba0*/  NOP ;  /* 0x0000000000007918 */ /* 0x000fe20000000000 */
[----:B----4-:R-:W-:Y:S05]  /*13bb0*/  EXIT ;  /* 0x000000000000794d */ /* 0x010fea0003800000 */
.L_x_35:
[----:B------:R-:W-:-:S07]  /*13bc0*/  MOV R0, UR9 ;  /* 0x0000000900007c02 */ /* 0x000fce0008000f00 */
.L_x_241:
[----:B--2---:R2:W3:Y:S02]  /*13bd0*/  SYNCS.PHASECHK.TRANS64.TRYWAIT P0, [R0+URZ+0x48], R3 ;  /* 0x00004803000075a7 */ /* 0x0044e400080011ff */
[----:B---3--:R-:W-:Y:S05]  /*13be0*/  @!P0 NANOSLEEP.SYNCS 0x989680 ;  /* 0x009896800000895d */ /* 0x008fea0003900000 */
[----:B------:R-:W3:Y:S02]  /*13bf0*/  @!P0 SYNCS.PHASECHK.TRANS64 P0, [R0+URZ+0x48], R3 ;  /* 0x00004803000085a7 */ /* 0x000ee400080010ff */
[----:B---3--:R-:W-:Y:S05]  /*13c00*/  @!P0 BRA `(.L_x_241) ;  /* 0xfffffffc00f08947 */ /* 0x008fea000383ffff */
[----:B------:R-:W-:Y:S05]  /*13c10*/  BRA `(.L_x_34) ;  /* 0xffffff0400ec7947 */ /* 0x000fea000383ffff */
.L_x_42:
[----:B--2---:R-:W-:-:S07]  /*13c20*/  MOV R0, UR9 ;  /* 0x0000000900007c02 */ /* 0x004fce0008000f00 */
.L_x_242:
[----:B--2---:R2:W3:Y:S02]  /*13c30*/  SYNCS.PHASECHK.TRANS64.TRYWAIT P0, [R0+URZ+0x48], R3 ;  /* 0x00004803000075a7 */ /* 0x0044e400080011ff */
[----:B---3--:R-:W-:Y:S05]  /*13c40*/  @!P0 NANOSLEEP.SYNCS 0x989680 ;  /* 0x009896800000895d */ /* 0x008fea0003900000 */
[----:B------:R-:W3:Y:S02]  /*13c50*/  @!P0 SYNCS.PHASECHK.TRANS64 P0, [R0+URZ+0x48], R3 ;  /* 0x00004803000085a7 */ /* 0x000ee400080010ff */
[----:B---3--:R-:W-:Y:S05]  /*13c60*/  @!P0 BRA `(.L_x_242) ;  /* 0xfffffffc00f08947 */ /* 0x008fea000383ffff */
[----:B------:R-:W-:Y:S05]  /*13c70*/  BRA `(.L_x_41) ;  /* 0xffffff0800887947 */ /* 0x000fea000383ffff */
.L_x_48:
[----:B--2---:R-:W-:-:S07]  /*13c80*/  MOV R0, UR4 ;  /* 0x0000000400007c02 */ /* 0x004fce0008000f00 */
.L_x_243:
[----:B-1----:R1:W2:Y:S02]  /*13c90*/  SYNCS.PHASECHK.TRANS64.TRYWAIT P0, [R0+URZ+0x1a0], R3 ;  /* 0x0001a003000075a7 */ /* 0x0022a400080011ff */
[----:B--2---:R-:W-:Y:S05]  /*13ca0*/  @!P0 NANOSLEEP.SYNCS 0x989680 ;  /* 0x009896800000895d */ /* 0x004fea0003900000 */
[----:B------:R-:W2:Y:S02]  /*13cb0*/  @!P0 SYNCS.PHASECHK.TRANS64 P0, [R0+URZ+0x1a0], R3 ;  /* 0x0001a003000085a7 */ /* 0x000ea400080010ff */
[----:B--2---:R-:W-:Y:S05]  /*13cc0*/  @!P0 BRA `(.L_x_243) ;  /* 0xfffffffc00f08947 */ /* 0x004fea000383ffff */
[----:B------:R-:W-:Y:S05]  /*13cd0*/  BRA `(.L_x_244) ;  /* 0xffffff0c00107947 */ /* 0x000fea000383ffff */
.L_x_51:
[----:B------:R-:W-:-:S07]  /*13ce0*/  MOV R0, UR4 ;  /* 0x0000000400007c02 */ /* 0x000fce0008000f00 */
.L_x_245:
[----:B-1----:R1:W2:Y:S02]  /*13cf0*/  SYNCS.PHASECHK.TRANS64.TRYWAIT P0, [R0+URZ], R3 ;  /* 0x00000003000075a7 */ /* 0x0022a400080011ff */
[----:B--2---:R-:W-:Y:S05]  /*13d00*/  @!P0 NANOSLEEP.SYNCS 0x989680 ;  /* 0x009896800000895d */ /* 0x004fea0003900000 */
[----:B------:R-:W2:Y:S02]  /*13d10*/  @!P0 SYNCS.PHASECHK.TRANS64 P0, [R0+URZ], R3 ;  /* 0x00000003000085a7 */ /* 0x000ea400080010ff */
[----:B--2---:R-:W-:Y:S05]  /*13d20*/  @!P0 BRA `(.L_x_245) ;  /* 0xfffffffc00f08947 */ /* 0x004fea000383ffff */
[----:B------:R-:W-:Y:S05]  /*13d30*/  BRA `(.L_x_246) ;  /* 0xffffff0c00787947 */ /* 0x000fea000383ffff */
.L_x_52:
[----:B------:R-:W-:-:S07]  /*13d40*/  MOV R0, UR4 ;  /* 0x0000000400007c02 */ /* 0x000fce0008000f00 */
.L_x_247:
[----:B-1----:R1:W2:Y:S02]  /*13d50*/  SYNCS.PHASECHK.TRANS64.TRYWAIT P0, [R0+URZ], R3 ;  /* 0x00000003000075a7 */ /* 0x0022a400080011ff */
[----:B--2---:R-:W-:Y:S05]  /*13d60*/  @!P0 NANOSLEEP.SYNCS 0x989680 ;  /* 0x009896800000895d */ /* 0x004fea0003900000 */
[----:B------:R-:W2:Y:S02]  /*13d70*/  @!P0 SYNCS.PHASECHK.TRANS64 P0, [R0+URZ], R3 ;  /* 0x00000003000085a7 */ /* 0x000ea400080010ff */
[----:B--2---:R-:W-:Y:S05]  /*13d80*/  @!P0 BRA `(.L_x_247) ;  /* 0xfffffffc00f08947 */ /* 0x004fea000383ffff */
[----:B------:R-:W-:Y:S05]  /*13d90*/  BRA `(.L_x_248) ;  /* 0xffffff0c00847947 */ /* 0x000fea000383ffff */
.L_x_53:
[----:B------:R-:W-:-:S07]  /*13da0*/  MOV R0, UR4 ;  /* 0x0000000400007c02 */ /* 0x000fce0008000f00 */
.L_x_249:
[----:B-1----:R1:W2:Y:S02]  /*13db0*/  SYNCS.PHASECHK.TRANS64.TRYWAIT P0, [R0+URZ], R3 ;  /* 0x00000003000075a7 */ /* 0x0022a400080011ff */
[----:B--2---:R-:W-:Y:S05]  /*13dc0*/  @!P0 NANOSLEEP.SYNCS 0x989680 ;  /* 0x009896800000895d */ /* 0x004fea0003900000 */
[----:B------:R-:W2:Y:S02]  /*13dd0*/  @!P0 SYNCS.PHASECHK.TRANS64 P0, [R0+URZ], R3 ;  /* 0x00000003000085a7 */ /* 0x000ea400080010ff */
[----:B--2---:R-:W-:Y:S05]  /*13de0*/  @!P0 BRA `(.L_x_249) ;  /* 0xfffffffc00f08947 */ /* 0x004fea000383ffff */
[----:B------:R-:W-:Y:S05]  /*13df0*/  BRA `(.L_x_250) ;  /* 0xffffff0c00907947 */ /* 0x000fea000383ffff */
.L_x_54:
[----:B------:R-:W-:-:S07]  /*13e00*/  MOV R0, UR4 ;  /* 0x0000000400007c02 */ /* 0x000fce0008000f00 */
.L_x_251:
[----:B-1----:R1:W2:Y:S02]  /*13e10*/  SYNCS.PHASECHK.TRANS64.TRYWAIT P0, [R0+URZ], R3 ;  /* 0x00000003000075a7 */ /* 0x0022a400080011ff */
[----:B--2---:R-:W-:Y:S05]  /*13e20*/  @!P0 NANOSLEEP.SYNCS 0x989680 ;  /* 0x009896800000895d */ /* 0x004fea0003900000 */
[----:B------:R-:W2:Y:S02]  /*13e30*/  @!P0 SYNCS.PHASECHK.TRANS64 P0, [R0+URZ], R3 ;  /* 0x00000003000085a7 */ /* 0x000ea400080010ff */
[----:B--2---:R-:W-:Y:S05]  /*13e40*/  @!P0 BRA `(.L_x_251) ;  /* 0xfffffffc00f08947 */ /* 0x004fea000383ffff */
[----:B------:R-:W-:Y:S05]  /*13e50*/  BRA `(.L_x_252) ;  /* 0xffffff0c009c7947 */ /* 0x000fea000383ffff */
.L_x_55:
[----:B------:R-:W-:-:S07]  /*13e60*/  MOV R0, UR4 ;  /* 0x0000000400007c02 */ /* 0x000fce0008000f00 */
.L_x_253:
[----:B-1----:R1:W2:Y:S02]  /*13e70*/  SYNCS.PHASECHK.TRANS64.TRYWAIT P0, [R0+URZ], R3 ;  /* 0x00000003000075a7 */ /* 0x0022a400080011ff */
[----:B--2---:R-:W-:Y:S05]  /*13e80*/  @!P0 NANOSLEEP.SYNCS 0x989680 ;  /* 0x009896800000895d */ /* 0x004fea0003900000 */
[----:B------:R-:W2:Y:S02]  /*13e90*/  @!P0 SYNCS.PHASECHK.TRANS64 P0, [R0+URZ], R3 ;  /* 0x00000003000085a7 */ /* 0x000ea400080010ff */
[----:B--2---:R-:W-:Y:S05]  /*13ea0*/  @!P0 BRA `(.L_x_253) ;  /* 0xfffffffc00f08947 */ /* 0x004fea000383ffff */
[----:B------:R-:W-:Y:S05]  /*13eb0*/  BRA `(.L_x_254) ;  /* 0xffffff0c00a87947 */ /* 0x000fea000383ffff */
.L_x_56:
[----:B------:R-:W-:-:S07]  /*13ec0*/  MOV R0, UR4 ;  /* 0x0000000400007c02 */ /* 0x000fce0008000f00 */
.L_x_255:
[----:B-1----:R1:W2:Y:S02]  /*13ed0*/  SYNCS.PHASECHK.TRANS64.TRYWAIT P0, [R0+URZ], R3 ;  /* 0x00000003000075a7 */ /* 0x0022a400080011ff */
[----:B--2---:R-:W-:Y:S05]  /*13ee0*/  @!P0 NANOSLEEP.SYNCS 0x989680 ;  /* 0x009896800000895d */ /* 0x004fea0003900000 */
[----:B------:R-:W2:Y:S02]  /*13ef0*/  @!P0 SYNCS.PHASECHK.TRANS64 P0, [R0+URZ], R3 ;  /* 0x00000003000085a7 */ /* 0x000ea400080010ff */
[----:B--2---:R-:W-:Y:S05]  /*13f00*/  @!P0 BRA `(.L_x_255) ;  /* 0xfffffffc00f08947 */ /* 0x004fea000383ffff */
[----:B------:R-:W-:Y:S05]  /*13f10*/  BRA `(.L_x_256) ;  /* 0xffffff0c00b47947 */ /* 0x000fea000383ffff */
.L_x_57:
[----:B------:R-:W-:-:S07]  /*13f20*/  MOV R0, UR4 ;  /* 0x0000000400007c02 */ /* 0x000fce0008000f00 */
.L_x_257:
[----:B-1----:R1:W2:Y:S02]  /*13f30*/  SYNCS.PHASECHK.TRANS64.TRYWAIT P0, [R0+URZ], R3 ;  /* 0x00000003000075a7 */ /* 0x0022a400080011ff */
[----:B--2---:R-:W-:Y:S05]  /*13f40*/  @!P0 NANOSLEEP.SYNCS 0x989680 ;  /* 0x009896800000895d */ /* 0x004fea0003900000 */
[----:B------:R-:W2:Y:S02]  /*13f50*/  @!P0 SYNCS.PHASECHK.TRANS64 P0, [R0+URZ], R3 ;  /* 0x00000003000085a7 */ /* 0x000ea400080010ff */
[----:B--2---:R-:W-:Y:S05]  /*13f60*/  @!P0 BRA `(.L_x_257) ;  /* 0xfffffffc00f08947 */ /* 0x004fea000383ffff */
[----:B------:R-:W-:Y:S05]  /*13f70*/  BRA `(.L_x_258) ;  /* 0xffffff0c00c07947 */ /* 0x000fea000383ffff */
.L_x_58:
[----:B------:R-:W-:-:S07]  /*13f80*/  MOV R0, UR4 ;  /* 0x0000000400007c02 */ /* 0x000fce0008000f00 */
.L_x_259:
[----:B-1----:R1:W2:Y:S02]  /*13f90*/  SYNCS.PHASECHK.TRANS64.TRYWAIT P0, [R0+URZ], R3 ;  /* 0x00000003000075a7 */ /* 0x0022a400080011ff */
[----:B--2---:R-:W-:Y:S05]  /*13fa0*/  @!P0 NANOSLEEP.SYNCS 0x989680 ;  /* 0x009896800000895d */ /* 0x004fea0003900000 */
[----:B------:R-:W2:Y:S02]  /*13fb0*/  @!P0 SYNCS.PHASECHK.TRANS64 P0, [R0+URZ], R3 ;  /* 0x00000003000085a7 */ /* 0x000ea400080010ff */
[----:B--2---:R-:W-:Y:S05]  /*13fc0*/  @!P0 BRA `(.L_x_259) ;  /* 0xfffffffc00f08947 */ /* 0x004fea000383ffff */
[----:B------:R-:W-:Y:S05]  /*13fd0*/  BRA `(.L_x_260) ;  /* 0xffffff0c00cc7947 */ /* 0x000fea000383ffff */
.L_x_73:
[----:B------:R-:W-:-:S07]  /*13fe0*/  MOV R16, UR4 ;  /* 0x0000000400107c02 */ /* 0x000fce0008000f00 */
.L_x_261:
[----:B-1----:R1:W2:Y:S02]  /*13ff0*/  SYNCS.PHASECHK.TRANS64.TRYWAIT P0, [R16+URZ+0x120], R15 ;  /* 0x0001200f100075a7 */ /* 0x0022a400080011ff */
[----:B--2---:R-:W-:Y:S05]  /*14000*/  @!P0 NANOSLEEP.SYNCS 0x989680 ;  /* 0x009896800000895d */ /* 0x004fea0003900000 */
[----:B------:R-:W2:Y:S02]  /*14010*/  @!P0 SYNCS.PHASECHK.TRANS64 P0, [R16+URZ+0x120], R15 ;  /* 0x0001200f100085a7 */ /* 0x000ea400080010ff */
[----:B--2---:R-:W-:Y:S05]  /*14020*/  @!P0 BRA `(.L_x_261) ;  /* 0xfffffffc00f08947 */ /* 0x004fea000383ffff */
[----:B------:R-:W-:Y:S05]  /*14030*/  BRA `(.L_x_262) ;  /* 0xffffff2800bc7947 */ /* 0x000fea000383ffff */
.L_x_89:
[----:B------:R-:W-:-:S07]  /*14040*/  MOV R11, UR4 ;  /* 0x00000004000b7c02 */ /* 0x000fce0008000f00 */
.L_x_263:
[----:B-1----:R1:W2:Y:S02]  /*14050*/  SYNCS.PHASECHK.TRANS64.TRYWAIT P0, [R11+URZ+0x120], R2 ;  /* 0x000120020b0075a7 */ /* 0x0022a400080011ff */
[----:B--2---:R-:W-:Y:S05]  /*14060*/  @!P0 NANOSLEEP.SYNCS 0x989680 ;  /* 0x009896800000895d */ /* 0x004fea0003900000 */
[----:B------:R-:W2:Y:S02]  /*14070*/  @!P0 SYNCS.PHASECHK.TRANS64 P0, [R11+URZ+0x120], R2 ;  /* 0x000120020b0085a7 */ /* 0x000ea400080010ff */
[----:B--2---:R-:W-:Y:S05]  /*14080*/  @!P0 BRA `(.L_x_263) ;  /* 0xfffffffc00f08947 */ /* 0x004fea000383ffff */
[----:B------:R-:W-:Y:S05]  /*14090*/  BRA `(.L_x_264) ;  /* 0xffffff4400ac7947 */ /* 0x000fea000383ffff */
.L_x_98:
[----:B--2---:R2:W4:Y:S02]  /*140a0*/  SYNCS.PHASECHK.TRANS64.TRYWAIT P0, [R15+URZ+0xd8], R6 ;  /* 0x0000d8060f0075a7 */ /* 0x00452400080011ff */
[----:B----4-:R-:W-:Y:S05]  /*140b0*/  @!P0 NANOSLEEP.SYNCS 0x989680 ;  /* 0x009896800000895d */ /* 0x010fea0003900000 */
[----:B------:R-:W4:Y:S02]  /*140c0*/  @!P0 SYNCS.PHASECHK.TRANS64 P0, [R15+URZ+0xd8], R6 ;  /* 0x0000d8060f0085a7 */ /* 0x000f2400080010ff */
[----:B----4-:R-:W-:Y:S05]  /*140d0*/  @!P0 BRA `(.L_x_98) ;  /* 0xfffffffc00f08947 */ /* 0x010fea000383ffff */
[----:B------:R-:W-:Y:S05]  /*140e0*/  BRA `(.L_x_95) ;  /* 0xffffff4c00c07947 */ /* 0x000fea000383ffff */
.L_x_102:
[----:B------:R-:W-:Y:S07]  /*140f0*/  MOV R0, UR24 ;  /* 0x0000001800007c02 */ /* 0x000fee0008000f00 */
.L_x_265:
[----:B------:R1:W1:Y:S02]  /*14100*/  SYNCS.PHASECHK.TRANS64.TRYWAIT P0, [R0+URZ+0xb0], R5 ;  /* 0x0000b005000075a7 */ /* 0x00026400080011ff */
[----:B-1----:R-:W-:Y:S05]  /*14110*/  @!P0 NANOSLEEP.SYNCS 0x989680 ;  /* 0x009896800000895d */ /* 0x002fea0003900000 */
[----:B------:R-:W1:Y:S02]  /*14120*/  @!P0 SYNCS.PHASECHK.TRANS64 P0, [R0+URZ+0xb0], R5 ;  /* 0x0000b005000085a7 */ /* 0x000e6400080010ff */
[----:B-1----:R-:W-:Y:S05]  /*14130*/  @!P0 BRA `(.L_x_265) ;  /* 0xfffffffc00f08947 */ /* 0x002fea000383ffff */
[----:B------:R-:W-:Y:S05]  /*14140*/  BRA `(.L_x_266) ;  /* 0xffffff5000447947 */ /* 0x000fea000383ffff */
.L_x_108:
[----:B------:R-:W-:Y:S07]  /*14150*/  MOV R0, UR24 ;  /* 0x0000001800007c02 */ /* 0x000fee0008000f00 */
.L_x_267:
[----:B-1----:R1:W4:Y:S02]  /*14160*/  SYNCS.PHASECHK.TRANS64.TRYWAIT P0, [R0+URZ+0xb8], R5 ;  /* 0x0000b805000075a7 */ /* 0x00232400080011ff */
[----:B----4-:R-:W-:Y:S05]  /*14170*/  @!P0 NANOSLEEP.SYNCS 0x989680 ;  /* 0x009896800000895d */ /* 0x010fea0003900000 */
[----:B------:R-:W4:Y:S02]  /*14180*/  @!P0 SYNCS.PHASECHK.TRANS64 P0, [R0+URZ+0xb8], R5 ;  /* 0x0000b805000085a7 */ /* 0x000f2400080010ff */
[----:B----4-:R-:W-:Y:S05]  /*14190*/  @!P0 BRA `(.L_x_267) ;  /* 0xfffffffc00f08947 */ /* 0x010fea000383ffff */
[----:B------:R-:W-:Y:S05]  /*141a0*/  BRA `(.L_x_268) ;  /* 0xffffff5000947947 */ /* 0x000fea000383ffff */
.L_x_114:
[----:B-1--4-:R-:W-:Y:S07]  /*141b0*/  MOV R0, UR24 ;  /* 0x0000001800007c02 */ /* 0x012fee0008000f00 */
.L_x_269:
[----:B-1----:R1:W4:Y:S02]  /*141c0*/  SYNCS.PHASECHK.TRANS64.TRYWAIT P0, [R0+URZ+0xc0], R5 ;  /* 0x0000c005000075a7 */ /* 0x00232400080011ff */
[----:B----4-:R-:W-:Y:S05]  /*141d0*/  @!P0 NANOSLEEP.SYNCS 0x989680 ;  /* 0x009896800000895d */ /* 0x010fea0003900000 */
[----:B------:R-:W4:Y:S02]  /*141e0*/  @!P0 SYNCS.PHASECHK.TRANS64 P0, [R0+URZ+0xc0], R5 ;  /* 0x0000c005000085a7 */ /* 0x000f2400080010ff */
[----:B----4-:R-:W-:Y:S05]  /*141f0*/  @!P0 BRA `(.L_x_269) ;  /* 0xfffffffc00f08947 */ /* 0x010fea000383ffff */
[----:B------:R-:W-:Y:S05]  /*14200*/  BRA `(.L_x_270) ;  /* 0xffffff5000ec7947 */ /* 0x000fea000383ffff */
.L_x_120:
[----:B-1--4-:R-:W-:Y:S07]  /*14210*/  MOV R0, UR24 ;  /* 0x0000001800007c02 */ /* 0x012fee0008000f00 */
.L_x_271:
[----:B-1----:R1:W4:Y:S02]  /*14220*/  SYNCS.PHASECHK.TRANS64.TRYWAIT P0, [R0+URZ+0xc8], R5 ;  /* 0x0000c805000075a7 */ /* 0x00232400080011ff */
[----:B----4-:R-:W-:Y:S05]  /*14230*/  @!P0 NANOSLEEP.SYNCS 0x989680 ;  /* 0x009896800000895d */ /* 0x010fea0003900000 */
[----:B------:R-:W4:Y:S02]  /*14240*/  @!P0 SYNCS.PHASECHK.TRANS64 P0, [R0+URZ+0xc8], R5 ;  /* 0x0000c805000085a7 */ /* 0x000f2400080010ff */
[----:B----4-:R-:W-:Y:S05]  /*14250*/  @!P0 BRA `(.L_x_271) ;  /* 0xfffffffc00f08947 */ /* 0x010fea000383ffff */
[----:B------:R-:W-:Y:S05]  /*14260*/  BRA `(.L_x_272) ;  /* 0xffffff5400447947 */ /* 0x000fea000383ffff */
.L_x_126:
[----:B----4-:R-:W-:Y:S07]  /*14270*/  MOV R0, UR8 ;  /* 0x0000000800007c02 */ /* 0x010fee0008000f00 */
.L_x_273:
[----:B-1----:R1:W4:Y:S02]  /*14280*/  SYNCS.PHASECHK.TRANS64.TRYWAIT P0, [R0+URZ+0x1a0], R5 ;  /* 0x0001a005000075a7 */ /* 0x00232400080011ff */
[----:B----4-:R-:W-:Y:S05]  /*14290*/  @!P0 NANOSLEEP.SYNCS 0x989680 ;  /* 0x009896800000895d */ /* 0x010fea0003900000 */
[----:B------:R-:W4:Y:S02]  /*142a0*/  @!P0 SYNCS.PHASECHK.TRANS64 P0, [R0+URZ+0x1a0], R5 ;  /* 0x0001a005000085a7 */ /* 0x000f2400080010ff */
[----:B----4-:R-:W-:Y:S05]  /*142b0*/  @!P0 BRA `(.L_x_273) ;  /* 0xfffffffc00f08947 */ /* 0x010fea000383ffff */
[----:B------:R-:W-:Y:S05]  /*142c0*/  BRA `(.L_x_274) ;  /* 0xffffff5400ac7947 */ /* 0x000fea000383ffff */
.L_x_130:
[----:B------:R-:W-:-:S07]  /*142d0*/  MOV R0, UR24 ;  /* 0x0000001800007c02 */ /* 0x000fce0008000f00 */
.L_x_275:
[----:B-1----:R1:W2:Y:S02]  /*142e0*/  SYNCS.PHASECHK.TRANS64.TRYWAIT P0, [R0+URZ+0xb0], R3 ;  /* 0x0000b003000075a7 */ /* 0x0022a400080011ff */
[----:B--2---:R-:W-:Y:S05]  /*142f0*/  @!P0 NANOSLEEP.SYNCS 0x989680 ;  /* 0x009896800000895d */ /* 0x004fea0003900000 */
[----:B------:R-:W2:Y:S02]  /*14300*/  @!P0 SYNCS.PHASECHK.TRANS64 P0, [R0+URZ+0xb0], R3 ;  /* 0x0000b003000085a7 */ /* 0x000ea400080010ff */
[----:B--2---:R-:W-:Y:S05]  /*14310*/  @!P0 BRA `(.L_x_275) ;  /* 0xfffffffc00f08947 */ /* 0x004fea000383ffff */
[----:B------:R-:W-:Y:S05]  /*14320*/  BRA `(.L_x_276) ;  /* 0xffffff5800187947 */ /* 0x000fea000383ffff */
.L_x_132:
[----:B-1----:R-:W-:-:S07]  /*14330*/  MOV R0, UR24 ;  /* 0x0000001800007c02 */ /* 0x002fce0008000f00 */
.L_x_277:
[----:B-1----:R1:W2:Y:S02]  /*14340*/  SYNCS.PHASECHK.TRANS64.TRYWAIT P0, [R0+URZ+0xb8], R3 ;  /* 0x0000b803000075a7 */ /* 0x0022a400080011ff */
[----:B--2---:R-:W-:Y:S05]  /*14350*/  @!P0 NANOSLEEP.SYNCS 0x989680 ;  /* 0x009896800000895d */ /* 0x004fea0003900000 */
[----:B------:R-:W2:Y:S02]  /*14360*/  @!P0 SYNCS.PHASECHK.TRANS64 P0, [R0+URZ+0xb8], R3 ;  /* 0x0000b803000085a7 */ /* 0x000ea400080010ff */
[----:B--2---:R-:W-:Y:S05]  /*14370*/  @!P0 BRA `(.L_x_277) ;  /* 0xfffffffc00f08947 */ /* 0x004fea000383ffff */
[----:B------:R-:W-:Y:S05]  /*14380*/  BRA `(.L_x_278) ;  /* 0xffffff5800107947 */ /* 0x000fea000383ffff */
.L_x_134:
[----:B-1----:R-:W-:-:S07]  /*14390*/  MOV R0, UR24 ;  /* 0x0000001800007c02 */ /* 0x002fce0008000f00 */
.L_x_279:
[----:B-1----:R1:W2:Y:S02]  /*143a0*/  SYNCS.PHASECHK.TRANS64.TRYWAIT P0, [R0+URZ+0xc0], R3 ;  /* 0x0000c003000075a7 */ /* 0x0022a400080011ff */
[----:B--2---:R-:W-:Y:S05]  /*143b0*/  @!P0 NANOSLEEP.SYNCS 0x989680 ;  /* 0x009896800000895d */ /* 0x004fea0003900000 */
[----:B------:R-:W2:Y:S02]  /*143c0*/  @!P0 SYNCS.PHASECHK.TRANS64 P0, [R0+URZ+0xc0], R3 ;  /* 0x0000c003000085a7 */ /* 0x000ea400080010ff */
[----:B--2---:R-:W-:Y:S05]  /*143d0*/  @!P0 BRA `(.L_x_279) ;  /* 0xfffffffc00f08947 */ /* 0x004fea000383ffff */
[----:B------:R-:W-:Y:S05]  /*143e0*/  BRA `(.L_x_280) ;  /* 0xffffff5800087947 */ /* 0x000fea000383ffff */
.L_x_143:
[----:B------:R-:W-:Y:S07]  /*143f0*/  MOV R0, UR6 ;  /* 0x0000000600007c02 */ /* 0x000fee0008000f00 */
.L_x_281:
[----:B-1----:R1:W3:Y:S02]  /*14400*/  SYNCS.PHASECHK.TRANS64.TRYWAIT P0, [R0+URZ+0x1a0], R3 ;  /* 0x0001a003000075a7 */ /* 0x0022e400080011ff */
[----:B---3--:R-:W-:Y:S05]  /*14410*/  @!P0 NANOSLEEP.SYNCS 0x989680 ;  /* 0x009896800000895d */ /* 0x008fea0003900000 */
[----:B------:R-:W3:Y:S02]  /*14420*/  @!P0 SYNCS.PHASECHK.TRANS64 P0, [R0+URZ+0x1a0], R3 ;  /* 0x0001a003000085a7 */ /* 0x000ee400080010ff */
[----:B---3--:R-:W-:Y:S05]  /*14430*/  @!P0 BRA `(.L_x_281) ;  /* 0xfffffffc00f08947 */ /* 0x008fea000383ffff */
[----:B------:R-:W-:Y:S05]  /*14440*/  BRA `(.L_x_282) ;  /* 0xffffff6000a87947 */ /* 0x000fea000383ffff */
.L_x_152:
[----:B------:R-:W-:Y:S07]  /*14450*/  MOV R15, 0xffffffff ;  /* 0xffffffff000f7802 */ /* 0x000fee0000000f00 */
[----:B-1-345:R-:W-:Y:S05]  /*14460*/  WARPSYNC.COLLECTIVE R15, `(.L_x_283) ;  /* 0x000000000f0c7348 */ /* 0x03afea0003c00000 */
[----:B------:R-:W-:Y:S02]  /*14470*/  ELECT P6, UR79, PT ;  /* 0x00000000004f782f */ /* 0x000fe400038c0000 */
[----:B------:R-:W-:Y:S01]  /*14480*/  MOV R14, UR79 ;  /* 0x0000004f000e7c02 */ /* 0x000fe20008000f00 */
[----:B-1-345:R-:W-:Y:S10]  /*14490*/  ENDCOLLECTIVE ;  /* 0x000000000000791b */ /* 0x03aff40003800000 */
.L_x_283:
[----:B------:R-:W-:Y:S05]  /*144a0*/  BRA `(.L_x_284) ;  /* 0xffffff6400b87947 */ /* 0x000fea000383ffff */
.L_x_157:
[----:B--2---:R-:W-:Y:S04]  /*144b0*/  MOV R3, UR43 ;  /* 0x0000002b00037c02 */ /* 0x004fe80008000f00 */
[----:B------:R2:W1:Y:S03]  /*144c0*/  SYNCS.PHASECHK.TRANS64.TRYWAIT P0, [R3+URZ+0x90], R2 ;  /* 0x00009002030075a7 */ /* 0x00046600080011ff */
[----:B-1----:R-:W-:Y:S05]  /*144d0*/  @!P0 NANOSLEEP.SYNCS 0x989680 ;  /* 0x009896800000895d */ /* 0x002fea0003900000 */
[----:B------:R-:W1:Y:S02]  /*144e0*/  @!P0 SYNCS.PHASECHK.TRANS64 P0, [R3+URZ+0x90], R2 ;  /* 0x00009002030085a7 */ /* 0x000e6400080010ff */
[----:B-1----:R-:W-:Y:S05]  /*144f0*/  @!P0 BRA `(.L_x_157) ;  /* 0xfffffffc00ec8947 */ /* 0x002fea000383ffff */
[----:B------:R-:W-:Y:S05]  /*14500*/  BRA `(.L_x_156) ;  /* 0xffffff6800607947 */ /* 0x000fea000383ffff */
.L_x_161:
[----:B-1----:R1:W3:Y:S02]  /*14510*/  SYNCS.PHASECHK.TRANS64.TRYWAIT P1, [R145+URZ+0x160], R0 ;  /* 0x00016000910075a7 */ /* 0x0022e400080211ff */
[----:B---3--:R-:W-:Y:S05]  /*14520*/  @!P1 NANOSLEEP.SYNCS 0x989680 ;  /* 0x009896800000995d */ /* 0x008fea0003900000 */
[----:B------:R-:W3:Y:S02]  /*14530*/  @!P1 SYNCS.PHASECHK.TRANS64 P1, [R145+URZ+0x160], R0 ;  /* 0x00016000910095a7 */ /* 0x000ee400080210ff */
[----:B---3--:R-:W-:Y:S05]  /*14540*/  @!P1 BRA `(.L_x_161) ;  /* 0xfffffffc00f09947 */ /* 0x008fea000383ffff */
[----:B------:R-:W-:Y:S05]  /*14550*/  BRA `(.L_x_160) ;  /* 0xffffff6c00687947 */ /* 0x000fea000383ffff */
.L_x_168:
[----:B-1----:R-:W-:Y:S04]  /*14560*/  MOV R3, UR43 ;  /* 0x0000002b00037c02 */ /* 0x002fe80008000f00 */
[----:B------:R1:W2:Y:S03]  /*14570*/  SYNCS.PHASECHK.TRANS64.TRYWAIT P1, [R3+URZ+0x98], R0 ;  /* 0x00009800030075a7 */ /* 0x0002a600080211ff */
[----:B--2---:R-:W-:Y:S05]  /*14580*/  @!P1 NANOSLEEP.SYNCS 0x989680 ;  /* 0x009896800000995d */ /* 0x004fea0003900000 */
[----:B------:R-:W2:Y:S02]  /*14590*/  @!P1 SYNCS.PHASECHK.TRANS64 P1, [R3+URZ+0x98], R0 ;  /* 0x00009800030095a7 */ /* 0x000ea400080210ff */
[----:B--2---:R-:W-:Y:S05]  /*145a0*/  @!P1 BRA `(.L_x_168) ;  /* 0xfffffffc00ec9947 */ /* 0x004fea000383ffff */
[----:B------:R-:W-:Y:S05]  /*145b0*/  BRA `(.L_x_167) ;  /* 0xffffff8000507947 */ /* 0x000fea000383ffff */
.L_x_176:
[----:B-1----:R-:W-:Y:S04]  /*145c0*/  MOV R0, UR43 ;  /* 0x0000002b00007c02 */ /* 0x002fe80008000f00 */
[----:B------:R1:W3:Y:S03]  /*145d0*/  SYNCS.PHASECHK.TRANS64.TRYWAIT P1, [R0+URZ+0xa0], R3 ;  /* 0x0000a003000075a7 */ /* 0x0002e600080211ff */
[----:B---3--:R-:W-:Y:S05]  /*145e0*/  @!P1 NANOSLEEP.SYNCS 0x989680 ;  /* 0x009896800000995d */ /* 0x008fea0003900000 */
[----:B------:R-:W3:Y:S02]  /*145f0*/  @!P1 SYNCS.PHASECHK.TRANS64 P1, [R0+URZ+0xa0], R3 ;  /* 0x0000a003000095a7 */ /* 0x000ee400080210ff */
[----:B---3--:R-:W-:Y:S05]  /*14600*/  @!P1 BRA `(.L_x_176) ;  /* 0xfffffffc00ec9947 */ /* 0x008fea000383ffff */
[----:B------:R-:W-:Y:S05]  /*14610*/  BRA `(.L_x_175) ;  /* 0xffffff9400dc7947 */ /* 0x000fea000383ffff */
.L_x_184:
[----:B--2---:R-:W-:Y:S04]  /*14620*/  MOV R0, UR43 ;  /* 0x0000002b00007c02 */ /* 0x004fe80008000f00 */
[----:B------:R2:W1:Y:S03]  /*14630*/  SYNCS.PHASECHK.TRANS64.TRYWAIT P1, [R0+URZ+0xa8], R3 ;  /* 0x0000a803000075a7 */ /* 0x00046600080211ff */
[----:B-1----:R-:W-:Y:S05]  /*14640*/  @!P1 NANOSLEEP.SYNCS 0x989680 ;  /* 0x009896800000995d */ /* 0x002fea0003900000 */
[----:B------:R-:W1:Y:S02]  /*14650*/  @!P1 SYNCS.PHASECHK.TRANS64 P1, [R0+URZ+0xa8], R3 ;  /* 0x0000a803000095a7 */ /* 0x000e6400080210ff */
[----:B-1----:R-:W-:Y:S05]  /*14660*/  @!P1 BRA `(.L_x_184) ;  /* 0xfffffffc00ec9947 */ /* 0x002fea000383ffff */
[----:B------:R-:W-:Y:S05]  /*14670*/  BRA `(.L_x_183) ;  /* 0xffffffac00747947 */ /* 0x000fea000383ffff */
.L_x_196:
[----:B------:R-:W-:Y:S07]  /*14680*/  MOV R4, UR24 ;  /* 0x0000001800047c02 */ /* 0x000fee0008000f00 */
.L_x_285:
[----:B--2---:R2:W4:Y:S02]  /*14690*/  SYNCS.PHASECHK.TRANS64.TRYWAIT P0, [R4+URZ+0xe0], R5 ;  /* 0x0000e005040075a7 */ /* 0x00452400080011ff */
[----:B----4-:R-:W-:Y:S05]  /*146a0*/  @!P0 NANOSLEEP.SYNCS 0x989680 ;  /* 0x009896800000895d */ /* 0x010fea0003900000 */
[----:B------:R-:W4:Y:S02]  /*146b0*/  @!P0 SYNCS.PHASECHK.TRANS64 P0, [R4+URZ+0xe0], R5 ;  /* 0x0000e005040085a7 */ /* 0x000f2400080010ff */
[----:B----4-:R-:W-:Y:S05]  /*146c0*/  @!P0 BRA `(.L_x_285) ;  /* 0xfffffffc00f08947 */ /* 0x010fea000383ffff */
[----:B------:R-:W-:Y:S05]  /*146d0*/  BRA `(.L_x_286) ;  /* 0xffffffcc00ac7947 */ /* 0x000fea000383ffff */
.L_x_199:
[----:B------:R-:W-:Y:S07]  /*146e0*/  MOV R4, UR24 ;  /* 0x0000001800047c02 */ /* 0x000fee0008000f00 */
.L_x_287:
[----:B-1----:R1:W2:Y:S02]  /*146f0*/  SYNCS.PHASECHK.TRANS64.TRYWAIT P1, [R4+URZ+0x1e0], R5 ;  /* 0x0001e005040075a7 */ /* 0x0022a400080211ff */
[----:B--2---:R-:W-:Y:S05]  /*14700*/  @!P1 NANOSLEEP.SYNCS 0x989680 ;  /* 0x009896800000995d */ /* 0x004fea0003900000 */
[----:B------:R-:W2:Y:S02]  /*14710*/  @!P1 SYNCS.PHASECHK.TRANS64 P1, [R4+URZ+0x1e0], R5 ;  /* 0x0001e005040095a7 */ /* 0x000ea400080210ff */
[----:B--2---:R-:W-:Y:S05]  /*14720*/  @!P1 BRA `(.L_x_287) ;  /* 0xfffffffc00f09947 */ /* 0x004fea000383ffff */
[----:B------:R-:W-:Y:S05]  /*14730*/  BRA `(.L_x_288) ;  /* 0xffffffd000087947 */ /* 0x000fea000383ffff */
.L_x_215:
[----:B-1----:R-:W-:-:S04]  /*14740*/  MOV R0, UR6 ;  /* 0x0000000600007c02 */ /* 0x002fc80008000f00 */
[----:B------:R1:W2:Y:S03]  /*14750*/  SYNCS.PHASECHK.TRANS64.TRYWAIT P0, [R0+URZ+0x8], R5 ;  /* 0x00000805000075a7 */ /* 0x0002a600080011ff */
[----:B--2---:R-:W-:Y:S05]  /*14760*/  @!P0 NANOSLEEP.SYNCS 0x989680 ;  /* 0x009896800000895d */ /* 0x004fea0003900000 */
[----:B------:R-:W2:Y:S02]  /*14770*/  @!P0 SYNCS.PHASECHK.TRANS64 P0, [R0+URZ+0x8], R5 ;  /* 0x00000805000085a7 */ /* 0x000ea400080010ff */
[----:B--2---:R-:W-:Y:S05]  /*14780*/  @!P0 BRA `(.L_x_215) ;  /* 0xfffffffc00ec8947 */ /* 0x004fea000383ffff */
[----:B------:R-:W-:Y:S05]  /*14790*/  BRA `(.L_x_214) ;  /* 0xffffffe000e87947 */ /* 0x000fea000383ffff */
.L_x_217:
[----:B------:R-:W-:Y:S01]  /*147a0*/  BSSY B0, `(.L_x_289) ;  /* 0x0000006000007945 */ /* 0x000fe20003800000 */
[----:B------:R-:W-:-:S07]  /*147b0*/  MOV R15, 0xffffffff ;  /* 0xffffffff000f7802 */ /* 0x000fce0000000f00 */
[----:B-12-45:R-:W-:Y:S05]  /*147c0*/  WARPSYNC.COLLECTIVE R15, `(.L_x_290) ;  /* 0x000000000f0c7348 */ /* 0x036fea0003c00000 */
[----:B------:R-:W-:Y:S02]  /*147d0*/  ELECT P6, UR79, PT ;  /* 0x00000000004f782f */ /* 0x000fe400038c0000 */
[----:B------:R-:W-:Y:S01]  /*147e0*/  MOV R14, UR79 ;  /* 0x0000004f000e7c02 */ /* 0x000fe20008000f00 */
[----:B-12-45:R-:W-:Y:S10]  /*147f0*/  ENDCOLLECTIVE ;  /* 0x000000000000791b */ /* 0x036ff40003800000 */
.L_x_290:
[----:B------:R-:W-:Y:S05]  /*14800*/  BSYNC B0 ;  /* 0x0000000000007941 */ /* 0x000fea0003800000 */
.L_x_289:
[----:B------:R-:W-:Y:S05]  /*14810*/  BRA `(.L_x_291) ;  /* 0xffffffe400187947 */ /* 0x000fea000383ffff */
.L_x_219:
[----:B--2---:R-:W-:-:S04]  /*14820*/  MOV R0, UR6 ;  /* 0x0000000600007c02 */ /* 0x004fc80008000f00 */
[----:B------:R2:W3:Y:S03]  /*14830*/  SYNCS.PHASECHK.TRANS64.TRYWAIT P0, [R0+URZ+0x8], R3 ;  /* 0x00000803000075a7 */ /* 0x0004e600080011ff */
[----:B---3--:R-:W-:Y:S05]  /*14840*/  @!P0 NANOSLEEP.SYNCS 0x989680 ;  /* 0x009896800000895d */ /* 0x008fea0003900000 */
[----:B------:R-:W3:Y:S02]  /*14850*/  @!P0 SYNCS.PHASECHK.TRANS64 P0, [R0+URZ+0x8], R3 ;  /* 0x00000803000085a7 */ /* 0x000ee400080010ff */
[----:B---3--:R-:W-:Y:S05]  /*14860*/  @!P0 BRA `(.L_x_219) ;  /* 0xfffffffc00ec8947 */ /* 0x008fea000383ffff */
[----:B------:R-:W-:Y:S05]  /*14870*/  BRA `(.L_x_218) ;  /* 0xffffffe4001c7947 */ /* 0x000fea000383ffff */
.L_x_222:
[----:B-1----:R-:W-:-:S07]  /*14880*/  MOV R3, UR13 ;  /* 0x0000000d00037c02 */ /* 0x002fce0008000f00 */
.L_x_292:
[----:B-1----:R1:W3:Y:S02]  /*14890*/  SYNCS.PHASECHK.TRANS64.TRYWAIT P0, [R3+URZ+0x170], R4 ;  /* 0x00017004030075a7 */ /* 0x0022e400080011ff */
[----:B---3--:R-:W-:Y:S05]  /*148a0*/  @!P0 NANOSLEEP.SYNCS 0x989680 ;  /* 0x009896800000895d */ /* 0x008fea0003900000 */
[----:B------:R-:W3:Y:S02]  /*148b0*/  @!P0 SYNCS.PHASECHK.TRANS64 P0, [R3+URZ+0x170], R4 ;  /* 0x00017004030085a7 */ /* 0x000ee400080010ff */
[----:B---3--:R-:W-:Y:S05]  /*148c0*/  @!P0 BRA `(.L_x_292) ;  /* 0xfffffffc00f08947 */ /* 0x008fea000383ffff */
[----:B------:R-:W-:Y:S05]  /*148d0*/  BRA `(.L_x_293) ;  /* 0xffffffe800047947 */ /* 0x000fea000383ffff */
.L_x_224:
[----:B------:R-:W-:Y:S07]  /*148e0*/  MOV R3, UR10 ;  /* 0x0000000a00037c02 */ /* 0x000fee0008000f00 */
.L_x_294:
[----:B-1----:R1:W2:Y:S02]  /*148f0*/  SYNCS.PHASECHK.TRANS64.TRYWAIT P0, [R3+URZ], R4 ;  /* 0x00000004030075a7 */ /* 0x0022a400080011ff */
[----:B--2---:R-:W-:Y:S05]  /*14900*/  @!P0 NANOSLEEP.SYNCS 0x989680 ;  /* 0x009896800000895d */ /* 0x004fea0003900000 */
[----:B------:R-:W2:Y:S02]  /*14910*/  @!P0 SYNCS.PHASECHK.TRANS64 P0, [R3+URZ], R4 ;  /* 0x00000004030085a7 */ /* 0x000ea400080010ff */
[----:B--2---:R-:W-:Y:S05]  /*14920*/  @!P0 BRA `(.L_x_294) ;  /* 0xfffffffc00f08947 */ /* 0x004fea000383ffff */
[----:B------:R-:W-:Y:S05]  /*14930*/  BRA `(.L_x_223) ;  /* 0xffffffe800347947 */ /* 0x000fea000383ffff */
.L_x_228:
[----:B------:R-:W-:-:S07]  /*14940*/  MOV R3, UR9 ;  /* 0x0000000900037c02 */ /* 0x000fce0008000f00 */
.L_x_295:
[----:B-1----:R1:W2:Y:S02]  /*14950*/  SYNCS.PHASECHK.TRANS64.TRYWAIT P0, [R3+URZ+0x1a0], R4 ;  /* 0x0001a004030075a7 */ /* 0x0022a400080011ff */
[----:B--2---:R-:W-:Y:S05]  /*14960*/  @!P0 NANOSLEEP.SYNCS 0x989680 ;  /* 0x009896800000895d */ /* 0x004fea0003900000 */
[----:B------:R-:W2:Y:S02]  /*14970*/  @!P0 SYNCS.PHASECHK.TRANS64 P0, [R3+URZ+0x1a0], R4 ;  /* 0x0001a004030085a7 */ /* 0x000ea400080010ff */
[----:B--2---:R-:W-:Y:S05]  /*14980*/  @!P0 BRA `(.L_x_295) ;  /* 0xfffffffc00f08947 */ /* 0x004fea000383ffff */
[----:B------:R-:W-:Y:S05]  /*14990*/  BRA `(.L_x_296) ;  /* 0xffffffe800e87947 */ /* 0x000fea000383ffff */
.L_x_233:
[----:B-1----:R-:W-:-:S07]  /*149a0*/  MOV R0, UR6 ;  /* 0x0000000600007c02 */ /* 0x002fce0008000f00 */
.L_x_297:
[----:B-1----:R1:W3:Y:S02]  /*149b0*/  SYNCS.PHASECHK.TRANS64.TRYWAIT P0, [R0+URZ+0x170], R3 ;  /* 0x00017003000075a7 */ /* 0x0022e400080011ff */
[----:B---3--:R-:W-:Y:S05]  /*149c0*/  @!P0 NANOSLEEP.SYNCS 0x989680 ;  /* 0x009896800000895d */ /* 0x008fea0003900000 */
[----:B------:R-:W3:Y:S02]  /*149d0*/  @!P0 SYNCS.PHASECHK.TRANS64 P0, [R0+URZ+0x170], R3 ;  /* 0x00017003000085a7 */ /* 0x000ee400080010ff */
[----:B---3--:R-:W-:Y:S05]  /*149e0*/  @!P0 BRA `(.L_x_297) ;  /* 0xfffffffc00f08947 */ /* 0x008fea000383ffff */
[----:B------:R-:W-:Y:S05]  /*149f0*/  BRA `(.L_x_298) ;  /* 0xffffffec00687947 */ /* 0x000fea000383ffff */
.L_x_237:
[----:B------:R-:W-:-:S07]  /*14a00*/  MOV R0, UR4 ;  /* 0x0000000400007c02 */ /* 0x000fce0008000f00 */
.L_x_299:
[----:B-1----:R1:W3:Y:S02]  /*14a10*/  SYNCS.PHASECHK.TRANS64.TRYWAIT P1, [R0+URZ+0x190], R3 ;  /* 0x00019003000075a7 */ /* 0x0022e400080211ff */
[----:B---3--:R-:W-:Y:S05]  /*14a20*/  @!P1 NANOSLEEP.SYNCS 0x989680 ;  /* 0x009896800000995d */ /* 0x008fea0003900000 */
[----:B------:R-:W3:Y:S02]  /*14a30*/  @!P1 SYNCS.PHASECHK.TRANS64 P1, [R0+URZ+0x190], R3 ;  /* 0x00019003000095a7 */ /* 0x000ee400080210ff */
[----:B---3--:R-:W-:Y:S05]  /*14a40*/  @!P1 BRA `(.L_x_299) ;  /* 0xfffffffc00f09947 */ /* 0x008fea000383ffff */
[----:B------:R-:W-:Y:S05]  /*14a50*/  BRA `(.L_x_300) ;  /* 0xffffffec00bc7947 */ /* 0x000fea000383ffff */
        .weak           $__internal_0_$__cuda_sm10x_tcgen05_guardrail_trap_col_being_dealloced_not_returned_by_alloc
        .type           $__internal_0_$__cuda_sm10x_tcgen05_guardrail_trap_col_being_dealloced_not_returned_by_alloc,@function
        .size           $__internal_0_$__cuda_sm10x_tcgen05_guardrail_trap_col_being_dealloced_not_returned_by_alloc,($__internal_1_$__cuda_sm10x_tcgen05_guardrail_trap_phase_invalid_during_alloc - $__internal_0_$__cuda_sm10x_tcgen05_guardrail_trap_col_being_dealloced_not_returned_by_alloc)
$__internal_0_$__cuda_sm10x_tcgen05_guardrail_trap_col_being_dealloced_not_returned_by_alloc:
[----:B------:R-:W-:Y:S05]  /*14a60*/  BPT.TRAP 0x1 ;  /* 0x000000040000795c */ /* 0x000fea0000300000 */
[----:B------:R-:W-:-:S04]  /*14a70*/  HFMA2 R3, -RZ, RZ, 0, 0 ;  /* 0x00000000ff037431 */ /* 0x000fc800000001ff */
[----:B------:R-:W-:Y:S05]  /*14a80*/  RET.REL.NODEC R2 `(_ZN7cutlass13device_kernelINS_4gemm6kernel13GemmUniversalINS1_17GroupProblemShapeIN4cute5tupleIJiiiEEEEENS1_10collective13CollectiveMmaINS1_40MainloopSm100ArrayTmaUmmaWarpSpecializedILi9ELi8ELi2ENS6_IJNS5_1CILi2EEENSC_ILi1EEESE_EEEEENS6_IJNSC_ILi256EEESH_NSC_ILi64EEEEEENS_12float_e4m3_tEPNS6_IJlSE_NSC_ILi0EEEEEESK_SN_NS5_8TiledMMAINS5_8MMA_AtomIJNS5_10MMA_TraitsINS5_25SM100_MMA_F8F6F4_2x1SM_SSEJSK_SK_fSH_SH_NS5_17integral_constantINS5_4UMMA5MajorELSU_0EEESV_NSS_INST_7ScaleInELSW_0EEESX_EEEEEENS5_6LayoutINS6_IJSE_SE_SE_EEENS6_IJSL_SL_SL_EEEEENS6_IJNS5_10UnderscoreES14_S14_EEEEENS5_18SM100_TMA_2SM_LOADENS5_14ComposedLayoutINS5_7SwizzleILi2ELi4ELi3EEENS5_18smem_ptr_flag_bitsILi8EEENS10_INS6_IJNSC_ILi8EEESI_EEENS6_IJSI_SE_EEEEEEEvNS5_8identityES17_S1H_vS1I_EENS_8epilogue10collective18CollectiveEpilogueINS1K_31Sm100PtrArrayTmaWarpSpecializedILi4ELi2ELi64ELb1ELb0EEEJNS6_IJNSC_ILi128EEESH_SI_EEENS6_IJNS10_IS1P_SE_EENS10_ISI_SE_EEEEENS_6half_tEPNS6_IJSE_lSL_EEES1U_S1W_NS1K_6fusion15FusionCallbacksIS1O_NS1X_17LinearCombinationIS1U_fS1U_fLNS_15FloatRoundStyleE2EEES1Q_S1T_JEEENS5_5SM1004TMEM4LOAD26SM100_TMEM_LOAD_16dp256b8xENS5_13SM90_TMA_LOADENS18_INS19_ILi3ELi4ELi3EEENS1B_ILi16EEENS10_INS6_IJSI_S1D_EEENS6_IJSE_SI_EEEEEEENS5_17SM75_U16x8_LDSM_TENS5_14SM90_TMA_STOREES2D_NS5_17SM90_U16x8_STSM_TENS5_39AutoVectorizingCopyWithAssumedAlignmentILi128EEEEEEvvEEEEvNT_6ParamsE) ;  /* 0xfffffeb4025c7950 */ /* 0x000fea0003c3ffff */
        .weak           $__internal_1_$__cuda_sm10x_tcgen05_guardrail_trap_phase_invalid_during_alloc
        .type           $__internal_1_$__cuda_sm10x_tcgen05_guardrail_trap_phase_invalid_during_alloc,@function
        .size           $__internal_1_$__cuda_sm10x_tcgen05_guardrail_trap_phase_invalid_during_alloc,($__internal_2_$__cuda_sm10x_tcgen05_guardrail_trap_unallocated_columns_being_dealloced - $__internal_1_$__cuda_sm10x_tcgen05_guardrail_trap_phase_invalid_during_alloc)
$__internal_1_$__cuda_sm10x_tcgen05_guardrail_trap_phase_invalid_during_alloc:
[----:B------:R-:W-:Y:S05]  /*14a90*/  BPT.TRAP 0x1 ;  /* 0x000000040000795c */ /* 0x000fea0000300000 */
[----:B------:R-:W-:-:S04]  /*14aa0*/  MOV R3, 0x0 ;  /* 0x0000000000037802 */ /* 0x000fc80000000f00 */
[----:B------:R-:W-:Y:S05]  /*14ab0*/  RET.REL.NODEC R2 `(_ZN7cutlass13device_kernelINS_4gemm6kernel13GemmUniversalINS1_17GroupProblemShapeIN4cute5tupleIJiiiEEEEENS1_10collective13CollectiveMmaINS1_40MainloopSm100ArrayTmaUmmaWarpSpecializedILi9ELi8ELi2ENS6_IJNS5_1CILi2EEENSC_ILi1EEESE_EEEEENS6_IJNSC_ILi256EEESH_NSC_ILi64EEEEEENS_12float_e4m3_tEPNS6_IJlSE_NSC_ILi0EEEEEESK_SN_NS5_8TiledMMAINS5_8MMA_AtomIJNS5_10MMA_TraitsINS5_25SM100_MMA_F8F6F4_2x1SM_SSEJSK_SK_fSH_SH_NS5_17integral_constantINS5_4UMMA5MajorELSU_0EEESV_NSS_INST_7ScaleInELSW_0EEESX_EEEEEENS5_6LayoutINS6_IJSE_SE_SE_EEENS6_IJSL_SL_SL_EEEEENS6_IJNS5_10UnderscoreES14_S14_EEEEENS5_18SM100_TMA_2SM_LOADENS5_14ComposedLayoutINS5_7SwizzleILi2ELi4ELi3EEENS5_18smem_ptr_flag_bitsILi8EEENS10_INS6_IJNSC_ILi8EEESI_EEENS6_IJSI_SE_EEEEEEEvNS5_8identityES17_S1H_vS1I_EENS_8epilogue10collective18CollectiveEpilogueINS1K_31Sm100PtrArrayTmaWarpSpecializedILi4ELi2ELi64ELb1ELb0EEEJNS6_IJNSC_ILi128EEESH_SI_EEENS6_IJNS10_IS1P_SE_EENS10_ISI_SE_EEEEENS_6half_tEPNS6_IJSE_lSL_EEES1U_S1W_NS1K_6fusion15FusionCallbacksIS1O_NS1X_17LinearCombinationIS1U_fS1U_fLNS_15FloatRoundStyleE2EEES1Q_S1T_JEEENS5_5SM1004TMEM4LOAD26SM100_TMEM_LOAD_16dp256b8xENS5_13SM90_TMA_LOADENS18_INS19_ILi3ELi4ELi3EEENS1B_ILi16EEENS10_INS6_IJSI_S1D_EEENS6_IJSE_SI_EEEEEEENS5_17SM75_U16x8_LDSM_TENS5_14SM90_TMA_STOREES2D_NS5_17SM90_U16x8_STSM_TENS5_39AutoVectorizingCopyWithAssumedAlignmentILi128EEEEEEvvEEEEvNT_6ParamsE) ;  /* 0xfffffeb402507950 */ /* 0x000fea0003c3ffff */
        .weak           $__internal_2_$__cuda_sm10x_tcgen05_guardrail_trap_unallocated_columns_being_dealloced
        .type           $__internal_2_$__cuda_sm10x_tcgen05_guardrail_trap_unallocated_columns_being_dealloced,@function
        .size           $__internal_2_$__cuda_sm10x_tcgen05_guardrail_trap_unallocated_columns_being_dealloced,($__internal_3_$__cuda_sm20_div_u64 - $__internal_2_$__cuda_sm10x_tcgen05_guardrail_trap_unallocated_columns_being_dealloced)
$__internal_2_$__cuda_sm10x_tcgen05_guardrail_trap_unallocated_columns_being_dealloced:
[----:B------:R-:W-:Y:S05]  /*14ac0*/  BPT.TRAP 0x1 ;  /* 0x000000040000795c */ /* 0x000fea0000300000 */
[----:B------:R-:W-:-:S04]  /*14ad0*/  HFMA2 R3, -RZ, RZ, 0, 0 ;  /* 0x00000000ff037431 */ /* 0x000fc800000001ff */
[----:B------:R-:W-:Y:S05]  /*14ae0*/  RET.REL.NODEC R2 `(_ZN7cutlass13device_kernelINS_4gemm6kernel13GemmUniversalINS1_17GroupProblemShapeIN4cute5tupleIJiiiEEEEENS1_10collective13CollectiveMmaINS1_40MainloopSm100ArrayTmaUmmaWarpSpecializedILi9ELi8ELi2ENS6_IJNS5_1CILi2EEENSC_ILi1EEESE_EEEEENS6_IJNSC_ILi256EEESH_NSC_ILi64EEEEEENS_12float_e4m3_tEPNS6_IJlSE_NSC_ILi0EEEEEESK_SN_NS5_8TiledMMAINS5_8MMA_AtomIJNS5_10MMA_TraitsINS5_25SM100_MMA_F8F6F4_2x1SM_SSEJSK_SK_fSH_SH_NS5_17integral_constantINS5_4UMMA5MajorELSU_0EEESV_NSS_INST_7ScaleInELSW_0EEESX_EEEEEENS5_6LayoutINS6_IJSE_SE_SE_EEENS6_IJSL_SL_SL_EEEEENS6_IJNS5_10UnderscoreES14_S14_EEEEENS5_18SM100_TMA_2SM_LOADENS5_14ComposedLayoutINS5_7SwizzleILi2ELi4ELi3EEENS5_18smem_ptr_flag_bitsILi8EEENS10_INS6_IJNSC_ILi8EEESI_EEENS6_IJSI_SE_EEEEEEEvNS5_8identityES17_S1H_vS1I_EENS_8epilogue10collective18CollectiveEpilogueINS1K_31Sm100PtrArrayTmaWarpSpecializedILi4ELi2ELi64ELb1ELb0EEEJNS6_IJNSC_ILi128EEESH_SI_EEENS6_IJNS10_IS1P_SE_EENS10_ISI_SE_EEEEENS_6half_tEPNS6_IJSE_lSL_EEES1U_S1W_NS1K_6fusion15FusionCallbacksIS1O_NS1X_17LinearCombinationIS1U_fS1U_fLNS_15FloatRoundStyleE2EEES1Q_S1T_JEEENS5_5SM1004TMEM4LOAD26SM100_TMEM_LOAD_16dp256b8xENS5_13SM90_TMA_LOADENS18_INS19_ILi3ELi4ELi3EEENS1B_ILi16EEENS10_INS6_IJSI_S1D_EEENS6_IJSE_SI_EEEEEEENS5_17SM75_U16x8_LDSM_TENS5_14SM90_TMA_STOREES2D_NS5_17SM90_U16x8_STSM_TENS5_39AutoVectorizingCopyWithAssumedAlignmentILi128EEEEEEvvEEEEvNT_6ParamsE) ;  /* 0xfffffeb402447950 */ /* 0x000fea0003c3ffff */
        .weak           $__internal_3_$__cuda_sm20_div_u64
        .type           $__internal_3_$__cuda_sm20_div_u64,@function
        .size           $__internal_3_$__cuda_sm20_div_u64,(.L_x_71 - $__internal_3_$__cuda_sm20_div_u64)
$__internal_3_$__cuda_sm20_div_u64:
[----:B------:R-:W1:Y:S08]  /*14af0*/  I2F.U64.RP R11, UR4 ;  /* 0x00000004000b7d12 */ /* 0x000e700008309000 */
[----:B-1----:R-:W1:Y:S02]  /*14b00*/  MUFU.RCP R3, R11 ;  /* 0x0000000b00037308 */ /* 0x002e640000001000 */
[----:B-1----:R-:W-:-:S06]  /*14b10*/  VIADD R3, R3, 0x1ffffffe ;  /* 0x1ffffffe03037836 */ /* 0x002fcc0000000000 */
[----:B------:R-:W1:Y:S02]  /*14b20*/  F2I.U64.TRUNC R16, R3 ;  /* 0x0000000300107311 */ /* 0x000e64000020d800 */
[----:B-1----:R-:W-:Y:S01]  /*14b30*/  R2UR UR12, R16 ;  /* 0x00000000100c72ca */ /* 0x002fe200000e0000 */
[----:B------:R-:W-:Y:S01]  /*14b40*/  IMAD.MOV.U32 R3, RZ, RZ, 0x0 ;  /* 0x00000000ff037424 */ /* 0x000fe200078e00ff */
[----:B------:R-:W-:-:S11]  /*14b50*/  R2UR UR13, R17 ;  /* 0x00000000110d72ca */ /* 0x000fd600000e0000 */
[----:B------:R-:W-:-:S04]  /*14b60*/  UIMAD.WIDE.U32 UR14, UR12, UR4, URZ ;  /* 0x000000040c0e72a5 */ /* 0x000fc8000f8e00ff */
[----:B------:R-:W-:Y:S02]  /*14b70*/  UIADD3 UR11, UP0, UPT, URZ, -UR14, URZ ;  /* 0x8000000eff0b7290 */ /* 0x000fe4000ff1e0ff */
[----:B------:R-:W-:Y:S02]  /*14b80*/  UIMAD UR10, UR12, UR5, UR15 ;  /* 0x000000050c0a72a4 */ /* 0x000fe4000f8e020f */
[----:B------:R-:W-:Y:S02]  /*14b90*/  UIMAD.WIDE.U32 UR14, UR12, UR11, URZ ;  /* 0x0000000b0c0e72a5 */ /* 0x000fe4000f8e00ff */
[----:B------:R-:W-:-:S04]  /*14ba0*/  UIMAD UR10, UR13, UR4, UR10 ;  /* 0x000000040d0a72a4 */ /* 0x000fc8000f8e020a */
[----:B------:R-:W-:Y:S01]  /*14bb0*/  UIADD3.X UR10, UPT, UPT, URZ, ~UR10, URZ, UP0, !UPT ;  /* 0x8000000aff0a7290 */ /* 0x000fe200087fe4ff */
[----:B------:R-:W-:Y:S01]  /*14bc0*/  UMOV UR14, UR15 ;  /* 0x0000000f000e7c82 */ /* 0x000fe20008000000 */
[----:B------:R-:W-:Y:S02]  /*14bd0*/  UMOV UR15, UR12 ;  /* 0x0000000c000f7c82 */ /* 0x000fe40008000000 */
[----:B------:R-:W-:Y:S02]  /*14be0*/  UIMAD.WIDE.U32 UR18, UR13, UR10, URZ ;  /* 0x0000000a0d1272a5 */ /* 0x000fe4000f8e00ff */
[----:B------:R-:W-:Y:S02]  /*14bf0*/  UIMAD.WIDE.U32 UR14, UP2, UR12, UR10, UR14 ;  /* 0x0000000a0c0e72a5 */ /* 0x000fe4000f84000e */
[----:B------:R-:W-:Y:S02]  /*14c00*/  UIMAD UR10, UR13, UR10, URZ ;  /* 0x0000000a0d0a72a4 */ /* 0x000fe4000f8e02ff */
[----:B------:R-:W-:-:S03]  /*14c10*/  UIMAD.WIDE.U32 UR14, UP1, UR13, UR11, UR14 ;  /* 0x0000000b0d0e72a5 */ /* 0x000fc6000f82000e */
[----:B------:R-:W-:Y:S01]  /*14c20*/  UMOV UR11, UR19 ;  /* 0x00000013000b7c82 */ /* 0x000fe20008000000 */
[----:B------:R-:W-:Y:S02]  /*14c30*/  UIADD3 UR15, UP0, UPT, UR10, UR15, URZ ;  /* 0x0000000f0a0f7290 */ /* 0x000fe4000ff1e0ff */
[----:B------:R-:W-:Y:S02]  /*14c40*/  UIADD3.X UR11, UPT, UPT, UR11, UR13, URZ, UP2, !UPT ;  /* 0x0000000d0b0b7290 */ /* 0x000fe400097fe4ff */
[----:B------:R-:W-:Y:S02]  /*14c50*/  UIMAD.WIDE.U32 UR18, UR15, UR4, URZ ;  /* 0x000000040f1272a5 */ /* 0x000fe4000f8e00ff */
[----:B------:R-:W-:Y:S02]  /*14c60*/  UIADD3.X UR12, UPT, UPT, URZ, URZ, UR11, UP0, UP1 ;  /* 0x000000ffff0c7290 */ /* 0x000fe400087e240b */
[----:B------:R-:W-:Y:S02]  /*14c70*/  UIADD3 UR10, UP0, UPT, URZ, -UR18, URZ ;  /* 0x80000012ff0a7290 */ /* 0x000fe4000ff1e0ff */
[----:B------:R-:W-:-:S02]  /*14c80*/  UIMAD UR11, UR15, UR5, UR19 ;  /* 0x000000050f0b72a4 */ /* 0x000fc4000f8e0213 */
[----:B------:R-:W-:Y:S02]  /*14c90*/  UIMAD.WIDE.U32 UR18, UR15, UR10, URZ ;  /* 0x0000000a0f1272a5 */ /* 0x000fe4000f8e00ff */
[----:B------:R-:W-:-:S04]  /*14ca0*/  UIMAD UR11, UR12, UR4, UR11 ;  /* 0x000000040c0b72a4 */ /* 0x000fc8000f8e020b */
[----:B------:R-:W-:Y:S01]  /*14cb0*/  UIADD3.X UR11, UPT, UPT, URZ, ~UR11, URZ, UP0, !UPT ;  /* 0x8000000bff0b7290 */ /* 0x000fe200087fe4ff */
[----:B------:R-:W-:-:S03]  /*14cc0*/  UMOV UR14, UR19 ;  /* 0x00000013000e7c82 */ /* 0x000fc60008000000 */
[----:B------:R-:W-:Y:S02]  /*14cd0*/  UIMAD.WIDE.U32 UR18, UP2, UR15, UR11, UR14 ;  /* 0x0000000b0f1272a5 */ /* 0x000fe4000f84000e */
[----:B------:R-:W-:Y:S02]  /*14ce0*/  UIMAD.WIDE.U32 UR14, UR12, UR11, URZ ;  /* 0x0000000b0c0e72a5 */ /* 0x000fe4000f8e00ff */
[----:B------:R-:W-:Y:S02]  /*14cf0*/  UIMAD.WIDE.U32 UR18, UP1, UR12, UR10, UR18 ;  /* 0x0000000a0c1272a5 */ /* 0x000fe4000f820012 */
[----:B------:R-:W-:-:S05]  /*14d00*/  UIMAD UR10, UR12, UR11, URZ ;  /* 0x0000000b0c0a72a4 */ /* 0x000fca000f8e02ff */
[----:B------:R-:W-:Y:S02]  /*14d10*/  UMOV UR11, UR19 ;  /* 0x00000013000b7c82 */ /* 0x000fe40008000000 */
[----:B------:R-:W-:-:S03]  /*14d20*/  UIADD3 UR10, UP0, UPT, UR10, UR11, URZ ;  /* 0x0000000b0a0a7290 */ /* 0x000fc6000ff1e0ff */
[----:B------:R-:W-:Y:S01]  /*14d30*/  UMOV UR11, UR15 ;  /* 0x0000000f000b7c82 */ /* 0x000fe20008000000 */
[----:B------:R-:W-:Y:S02]  /*14d40*/  UIMAD.WIDE.U32 UR18, UR10, UR6, URZ ;  /* 0x000000060a1272a5 */ /* 0x000fe4000f8e00ff */
[----:B------:R-:W-:-:S04]  /*14d50*/  UIADD3.X UR11, UPT, UPT, UR11, UR12, URZ, UP2, !UPT ;  /* 0x0000000c0b0b7290 */ /* 0x000fc800097fe4ff */
[----:B------:R-:W-:Y:S01]  /*14d60*/  UIADD3.X UR14, UPT, UPT, URZ, URZ, UR11, UP0, UP1 ;  /* 0x000000ffff0e7290 */ /* 0x000fe200087e240b */
[----:B------:R-:W-:Y:S01]  /*14d70*/  UMOV UR18, UR19 ;  /* 0x0000001300127c82 */ /* 0x000fe20008000000 */
[----:B------:R-:W-:Y:S02]  /*14d80*/  UMOV UR19, URZ ;  /* 0x000000ff00137c82 */ /* 0x000fe40008000000 */
[----:B------:R-:W-:Y:S02]  /*14d90*/  UIMAD.WIDE.U32 UR12, UR14, UR9, URZ ;  /* 0x000000090e0c72a5 */ /* 0x000fe4000f8e00ff */
[----:B------:R-:W-:-:S04]  /*14da0*/  UIMAD.WIDE.U32 UR10, UR10, UR9, UR18 ;  /* 0x000000090a0a72a5 */ /* 0x000fc8000f8e0012 */
[----:B------:R-:W-:Y:S02]  /*14db0*/  UIMAD.WIDE.U32 UR10, UP1, UR14, UR6, UR10 ;  /* 0x000000060e0a72a5 */ /* 0x000fe4000f82000a */
[----:B------:R-:W-:-:S04]  /*14dc0*/  UIMAD UR14, UR14, UR9, URZ ;  /* 0x000000090e0e72a4 */ /* 0x000fc8000f8e02ff */
[----:B------:R-:W-:-:S03]  /*14dd0*/  UIADD3 UR14, UP0, UPT, UR14, UR11, URZ ;  /* 0x0000000b0e0e7290 */ /* 0x000fc6000ff1e0ff */
[----:B------:R-:W-:Y:S01]  /*14de0*/  UMOV UR11, UR13 ;  /* 0x0000000d000b7c82 */ /* 0x000fe20008000000 */
[----:B------:R-:W-:Y:S02]  /*14df0*/  UIMAD.WIDE.U32 UR18, UR14, UR4, URZ ;  /* 0x000000040e1272a5 */ /* 0x000fe4000f8e00ff */
[----:B------:R-:W-:Y:S02]  /*14e00*/  UIADD3.X UR11, UPT, UPT, UR11, URZ, URZ, UP1, !UPT ;  /* 0x000000ff0b0b7290 */ /* 0x000fe40008ffe4ff */
[----:B------:R-:W-:Y:S02]  /*14e10*/  UIADD3 UR13, UPT, UPT, UR14, 0x1, URZ ;  /* 0x000000010e0d7890 */ /* 0x000fe4000fffe0ff */
[----:B------:R-:W-:Y:S02]  /*14e20*/  UIADD3.X UR12, UPT, UPT, URZ, UR11, URZ, UP0, !UPT ;  /* 0x0000000bff0c7290 */ /* 0x000fe400087fe4ff */
[----:B------:R-:W-:Y:S02]  /*14e30*/  UIMAD UR11, UR14, UR5, UR19 ;  /* 0x000000050e0b72a4 */ /* 0x000fe4000f8e0213 */
[----:B------:R-:W-:-:S02]  /*14e40*/  UIADD3 UR10, UP0, UPT, -UR18, UR6, URZ ;  /* 0x00000006120a7290 */ /* 0x000fc4000ff1e1ff */
[----:B------:R-:W-:Y:S02]  /*14e50*/  UIMAD UR11, UR12, UR4, UR11 ;  /* 0x000000040c0b72a4 */ /* 0x000fe4000f8e020b */
[----:B------:R-:W-:Y:S02]  /*14e60*/  UISETP.GE.U32.AND UP1, UPT, UR10, UR4, UPT ;  /* 0x000000040a00728c */ /* 0x000fe4000bf26070 */
[----:B------:R-:W-:Y:S02]  /*14e70*/  UIADD3.X UR9, UPT, UPT, ~UR11, UR9, URZ, UP0, !UPT ;  /* 0x000000090b097290 */ /* 0x000fe400087fe5ff */
[----:B------:R-:W-:Y:S02]  /*14e80*/  UIADD3 UR12, UP0, UPT, -UR4, UR10, URZ ;  /* 0x0000000a040c7290 */ /* 0x000fe4000ff1e1ff */
[----:B------:R-:W-:Y:S02]  /*14e90*/  UISETP.GE.U32.AND.EX UP1, UPT, UR9, UR5, UPT, UP1 ;  /* 0x000000050900728c */ /* 0x000fe4000bf26110 */
[----:B------:R-:W-:-:S02]  /*14ea0*/  UIADD3.X UR11, UPT, UPT, ~UR5, UR9, URZ, UP0, !UPT ;  /* 0x00000009050b7290 */ /* 0x000fc400087fe5ff */
[----:B------:R-:W-:Y:S02]  /*14eb0*/  USEL UR12, UR12, UR10, UP1 ;  /* 0x0000000a0c0c7287 */ /* 0x000fe40008800000 */
[----:B------:R-:W-:Y:S02]  /*14ec0*/  USEL UR11, UR11, UR9, UP1 ;  /* 0x000000090b0b7287 */ /* 0x000fe40008800000 */
[----:B------:R-:W-:Y:S02]  /*14ed0*/  USEL UR13, UR13, UR14, UP1 ;  /* 0x0000000e0d0d7287 */ /* 0x000fe40008800000 */
[----:B------:R-:W-:Y:S02]  /*14ee0*/  UISETP.GE.U32.AND UP1, UPT, UR12, UR4, UPT ;  /* 0x000000040c00728c */ /* 0x000fe4000bf26070 */
[----:B------:R-:W-:Y:S02]  /*14ef0*/  UISETP.NE.U32.AND UP0, UPT, UR4, URZ, UPT ;  /* 0x000000ff0400728c */ /* 0x000fe4000bf05070 */
[----:B------:R-:W-:-:S02]  /*14f00*/  UIADD3 UR9, UPT, UPT, UR13, 0x1, URZ ;  /* 0x000000010d097890 */ /* 0x000fc4000fffe0ff */
[----:B------:R-:W-:Y:S02]  /*14f10*/  UISETP.GE.U32.AND.EX UP1, UPT, UR11, UR5, UPT, UP1 ;  /* 0x000000050b00728c */ /* 0x000fe4000bf26110 */
[----:B------:R-:W-:Y:S02]  /*14f20*/  UISETP.NE.AND.EX UP0, UPT, UR5, URZ, UPT, UP0 ;  /* 0x000000ff0500728c */ /* 0x000fe4000bf05300 */
[----:B------:R-:W-:-:S04]  /*14f30*/  USEL UR9, UR9, UR13, UP1 ;  /* 0x0000000d09097287 */ /* 0x000fc80008800000 */
[----:B------:R-:W-:Y:S01]  /*14f40*/  USEL UR12, UR9, 0xffffffff, UP0 ;  /* 0xffffffff090c7887 */ /* 0x000fe20008000000 */
[----:B------:R-:W-:Y:S11]  /*14f50*/  RET.REL.NODEC R2 `(_ZN7cutlass13device_kernelINS_4gemm6kernel13GemmUniversalINS1_17GroupProblemShapeIN4cute5tupleIJiiiEEEEENS1_10collective13CollectiveMmaINS1_40MainloopSm100ArrayTmaUmmaWarpSpecializedILi9ELi8ELi2ENS6_IJNS5_1CILi2EEENSC_ILi1EEESE_EEEEENS6_IJNSC_ILi256EEESH_NSC_ILi64EEEEEENS_12float_e4m3_tEPNS6_IJlSE_NSC_ILi0EEEEEESK_SN_NS5_8TiledMMAINS5_8MMA_AtomIJNS5_10MMA_TraitsINS5_25SM100_MMA_F8F6F4_2x1SM_SSEJSK_SK_fSH_SH_NS5_17integral_constantINS5_4UMMA5MajorELSU_0EEESV_NSS_INST_7ScaleInELSW_0EEESX_EEEEEENS5_6LayoutINS6_IJSE_SE_SE_EEENS6_IJSL_SL_SL_EEEEENS6_IJNS5_10UnderscoreES14_S14_EEEEENS5_18SM100_TMA_2SM_LOADENS5_14ComposedLayoutINS5_7SwizzleILi2ELi4ELi3EEENS5_18smem_ptr_flag_bitsILi8EEENS10_INS6_IJNSC_ILi8EEESI_EEENS6_IJSI_SE_EEEEEEEvNS5_8identityES17_S1H_vS1I_EENS_8epilogue10collective18CollectiveEpilogueINS1K_31Sm100PtrArrayTmaWarpSpecializedILi4ELi2ELi64ELb1ELb0EEEJNS6_IJNSC_ILi128EEESH_SI_EEENS6_IJNS10_IS1P_SE_EENS10_ISI_SE_EEEEENS_6half_tEPNS6_IJSE_lSL_EEES1U_S1W_NS1K_6fusion15FusionCallbacksIS1O_NS1X_17LinearCombinationIS1U_fS1U_fLNS_15FloatRoundStyleE2EEES1Q_S1T_JEEENS5_5SM1004TMEM4LOAD26SM100_TMEM_LOAD_16dp256b8xENS5_13SM90_TMA_LOADENS18_INS19_ILi3ELi4ELi3EEENS1B_ILi16EEENS10_INS6_IJSI_S1D_EEENS6_IJSE_SI_EEEEEEENS5_17SM75_U16x8_LDSM_TENS5_14SM90_TMA_STOREES2D_NS5_17SM90_U16x8_STSM_TENS5_39AutoVectorizingCopyWithAssumedAlignmentILi128EEEEEEvvEEEEvNT_6ParamsE) ;  /* 0xfffffeb002287950 */ /* 0x000ff60003c3ffff */
.L_x_71:
[----:B------:R-:W-:Y:S01]  /*14f60*/  MOV R28, R20 ;  /* 0x00000014001c7202 */ /* 0x000fe20000000f00 */
[----:B------:R-:W-:-:S05]  /*14f70*/  IMAD.MOV.U32 R29, RZ, RZ, R3 ;  /* 0x000000ffff1d7224 */ /* 0x000fca00078e0003 */
[----:B------:R-:W1:Y:S08]  /*14f80*/  I2F.U64.RP R28, R28 ;  /* 0x0000001c001c7312 */ /* 0x000e700000309000 */
[----:B-1----:R-:W1:Y:S02]  /*14f90*/  MUFU.RCP R22, R28 ;  /* 0x0000001c00167308 */ /* 0x002e640000001000 */
[----:B-1----:R-:W-:-:S06]  /*14fa0*/  IADD3 R22, PT, PT, R22, 0x1ffffffe, RZ ;  /* 0x1ffffffe16167810 */ /* 0x002fcc0007ffe0ff */
[----:B------:R-:W1:Y:S02]  /*14fb0*/  F2I.U64.TRUNC R22, R22 ;  /* 0x0000001600167311 */ /* 0x000e64000020d800 */
[----:B-1----:R-:W-:Y:S01]  /*14fc0*/  IMAD.WIDE.U32 R24, R22, R20, RZ ;  /* 0x0000001416187225 */ /* 0x002fe200078e00ff */
[----:B------:R-:W-:-:S03]  /*14fd0*/  MOV R27, R22 ;  /* 0x00000016001b7202 */ /* 0x000fc60000000f00 */
[----:B------:R-:W-:Y:S01]  /*14fe0*/  IMAD R21, R22, R3, R25 ;  /* 0x0000000316157224 */ /* 0x000fe200078e0219 */
[----:B------:R-:W-:-:S03]  /*14ff0*/  IADD3 R25, P0, PT, RZ, -R24, RZ ;  /* 0x80000018ff197210 */ /* 0x000fc60007f1e0ff */
[----:B------:R-:W-:Y:S02]  /*15000*/  IMAD R21, R23, R20, R21 ;  /* 0x0000001417157224 */ /* 0x000fe400078e0215 */
[----:B------:R-:W-:-:S04]  /*15010*/  IMAD.HI.U32 R26, R22, R25, RZ ;  /* 0x00000019161a7227 */ /* 0x000fc800078e00ff */
[----:B------:R-:W-:-:S04]  /*15020*/  IMAD.X R21, RZ, RZ, ~R21, P0 ;  /* 0x000000ffff157224 */ /* 0x000fc800000e0e15 */
[----:B------:R-:W-:-:S04]  /*15030*/  IMAD.WIDE.U32 R26, P2, R22, R21, R26 ;  /* 0x00000015161a7225 */ /* 0x000fc8000784001a */
[C---:B------:R-:W-:Y:S02]  /*15040*/  IMAD R24, R23.reuse, R21, RZ ;  /* 0x0000001517187224 */ /* 0x040fe400078e02ff */
[----:B------:R-:W-:-:S04]  /*15050*/  IMAD.HI.U32 R25, P1, R23, R25, R26 ;  /* 0x0000001917197227 */ /* 0x000fc8000782001a */
[----:B------:R-:W-:Y:S01]  /*15060*/  IMAD.HI.U32 R21, R23, R21, RZ ;  /* 0x0000001517157227 */ /* 0x000fe200078e00ff */
[----:B------:R-:W-:-:S03]  /*15070*/  IADD3 R25, P0, PT, R24, R25, RZ ;  /* 0x0000001918197210 */ /* 0x000fc60007f1e0ff */
[----:B------:R-:W-:Y:S02]  /*15080*/  IMAD.X R23, R21, 0x1, R23, P2 ;  /* 0x0000000115177824 */ /* 0x000fe400010e0617 */
[----:B------:R-:W-:-:S03]  /*15090*/  IMAD.WIDE.U32 R26, R25, R20, RZ ;  /* 0x00000014191a7225 */ /* 0x000fc600078e00ff */
[----:B------:R-:W-:Y:S01]  /*150a0*/  IADD3.X R23, PT, PT, RZ, RZ, R23, P0, P1 ;  /* 0x000000ffff177210 */ /* 0x000fe200007e2417 */
[----:B------:R-:W-:Y:S01]  /*150b0*/  IMAD R21, R25, R3, R27 ;  /* 0x0000000319157224 */ /* 0x000fe200078e021b */
[----:B------:R-:W-:-:S03]  /*150c0*/  IADD3 R22, P0, PT, RZ, -R26, RZ ;  /* 0x8000001aff167210 */ /* 0x000fc60007f1e0ff */
[----:B------:R-:W-:Y:S02]  /*150d0*/  IMAD R21, R23, R20, R21 ;  /* 0x0000001417157224 */ /* 0x000fe400078e0215 */
[----:B------:R-:W-:-:S03]  /*150e0*/  IMAD.HI.U32 R24, R25, R22, RZ ;  /* 0x0000001619187227 */ /* 0x000fc600078e00ff */
[----:B------:R-:W-:-:S05]  /*150f0*/  IADD3.X R21, PT, PT, RZ, ~R21, RZ, P0, !PT ;  /* 0x80000015ff157210 */ /* 0x000fca00007fe4ff */
[----:B------:R-:W-:-:S04]  /*15100*/  IMAD.WIDE.U32 R26, P2, R25, R21, R24 ;  /* 0x00000015191a7225 */ /* 0x000fc80007840018 */
[C---:B------:R-:W-:Y:S02]  /*15110*/  IMAD R24, R23.reuse, R21, RZ ;  /* 0x0000001517187224 */ /* 0x040fe400078e02ff */
[----:B------:R-:W-:-:S04]  /*15120*/  IMAD.HI.U32 R25, P1, R23, R22, R26 ;  /* 0x0000001617197227 */ /* 0x000fc8000782001a */
[----:B------:R-:W-:Y:S02]  /*15130*/  HFMA2 R27, -RZ, RZ, 0, 0 ;  /* 0x00000000ff1b7431 */ /* 0x000fe400000001ff */
[----:B------:R-:W-:Y:S01]  /*15140*/  IMAD.HI.U32 R22, R23, R21, RZ ;  /* 0x0000001517167227 */ /* 0x000fe200078e00ff */
[----:B------:R-:W-:-:S03]  /*15150*/  IADD3 R24, P0, PT, R24, R25, RZ ;  /* 0x0000001918187210 */ /* 0x000fc60007f1e0ff */
[----:B------:R-:W-:Y:S02]  /*15160*/  IMAD.X R22, R22, 0x1, R23, P2 ;  /* 0x0000000116167824 */ /* 0x000fe400010e0617 */
[----:B------:R-:W-:-:S03]  /*15170*/  IMAD.HI.U32 R26, R24, R17, RZ ;  /* 0x00000011181a7227 */ /* 0x000fc600078e00ff */
[----:B------:R-:W-:Y:S01]  /*15180*/  IADD3.X R22, PT, PT, RZ, RZ, R22, P0, P1 ;  /* 0x000000ffff167210 */ /* 0x000fe200007e2416 */
[----:B------:R-:W-:-:S04]  /*15190*/  IMAD.WIDE.U32 R24, R24, R15, R26 ;  /* 0x0000000f18187225 */ /* 0x000fc800078e001a */
[C---:B------:R-:W-:Y:S02]  /*151a0*/  IMAD R21, R22.reuse, R15, RZ ;  /* 0x0000000f16157224 */ /* 0x040fe400078e02ff */
[----:B------:R-:W-:-:S04]  /*151b0*/  IMAD.HI.U32 R24, P1, R22, R17, R24 ;  /* 0x0000001116187227 */ /* 0x000fc80007820018 */
[----:B------:R-:W-:Y:S01]  /*151c0*/  IMAD.HI.U32 R22, R22, R15, RZ ;  /* 0x0000000f16167227 */ /* 0x000fe200078e00ff */
[----:B------:R-:W-:-:S04]  /*151d0*/  IADD3 R21, P0, PT, R21, R24, RZ ;  /* 0x0000001815157210 */ /* 0x000fc80007f1e0ff */
[----:B------:R-:W-:Y:S01]  /*151e0*/  IADD3.X R22, PT, PT, R22, RZ, RZ, P1, !PT ;  /* 0x000000ff16167210 */ /* 0x000fe20000ffe4ff */
[----:B------:R-:W-:-:S04]  /*151f0*/  IMAD.WIDE.U32 R24, R21, R20, RZ ;  /* 0x0000001415187225 */ /* 0x000fc800078e00ff */
[----:B------:R-:W-:Y:S01]  /*15200*/  IMAD.X R22, RZ, RZ, R22, P0 ;  /* 0x000000ffff167224 */ /* 0x000fe200000e0616 */
[----:B------:R-:W-:Y:S01]  /*15210*/  IADD3 R17, P0, PT, -R24, R17, RZ ;  /* 0x0000001118117210 */ /* 0x000fe20007f1e1ff */
[C---:B------:R-:W-:Y:S02]  /*15220*/  IMAD R23, R21.reuse, R3, R25 ;  /* 0x0000000315177224 */ /* 0x040fe400078e0219 */
[----:B------:R-:W-:Y:S01]  /*15230*/  VIADD R26, R21, 0x1 ;  /* 0x00000001151a7836 */ /* 0x000fe20000000000 */
[-C--:B------:R-:W-:Y:S01]  /*15240*/  ISETP.GE.U32.AND P2, PT, R17, R20.reuse, PT ;  /* 0x000000141100720c */ /* 0x080fe20003f46070 */
[----:B------:R-:W-:Y:S01]  /*15250*/  IMAD R22, R22, R20, R23 ;  /* 0x0000001416167224 */ /* 0x000fe200078e0217 */
[----:B------:R-:W-:-:S04]  /*15260*/  IADD3 R24, P1, PT, -R20, R17, RZ ;  /* 0x0000001114187210 */ /* 0x000fc80007f3e1ff */
[----:B------:R-:W-:-:S04]  /*15270*/  IADD3.X R22, PT, PT, ~R22, R15, RZ, P0, !PT ;  /* 0x0000000f16167210 */ /* 0x000fc800007fe5ff */
[----:B------:R-:W-:Y:S02]  /*15280*/  ISETP.GE.U32.AND.EX P0, PT, R22, R3, PT, P2 ;  /* 0x000000031600720c */ /* 0x000fe40003f06120 */
[-C--:B------:R-:W-:Y:S02]  /*15290*/  IADD3.X R15, PT, PT, ~R3, R22.reuse, RZ, P1, !PT ;  /* 0x00000016030f7210 */ /* 0x080fe40000ffe5ff */
[----:B------:R-:W-:Y:S02]  /*152a0*/  SEL R17, R24, R17, P0 ;  /* 0x0000001118117207 */ /* 0x000fe40000000000 */
[----:B------:R-:W-:Y:S02]  /*152b0*/  SEL R22, R15, R22, P0 ;  /* 0x000000160f167207 */ /* 0x000fe40000000000 */
[----:B------:R-:W-:Y:S02]  /*152c0*/  SEL R26, R26, R21, P0 ;  /* 0x000000151a1a7207 */ /* 0x000fe40000000000 */
[----:B------:R-:W-:-:S02]  /*152d0*/  ISETP.GE.U32.AND P1, PT, R17, R20, PT ;  /* 0x000000141100720c */ /* 0x000fc40003f26070 */
[----:B------:R-:W-:Y:S02]  /*152e0*/  ISETP.NE.U32.AND P0, PT, R20, RZ, PT ;  /* 0x000000ff1400720c */ /* 0x000fe40003f05070 */
[----:B------:R-:W-:Y:S02]  /*152f0*/  IADD3 R15, PT, PT, R26, 0x1, RZ ;  /* 0x000000011a0f7810 */ /* 0x000fe40007ffe0ff */
[----:B------:R-:W-:Y:S02]  /*15300*/  ISETP.GE.U32.AND.EX P1, PT, R22, R3, PT, P1 ;  /* 0x000000031600720c */ /* 0x000fe40003f26110 */
[----:B------:R-:W-:Y:S02]  /*15310*/  ISETP.NE.AND.EX P0, PT, R3, RZ, PT, P0 ;  /* 0x000000ff0300720c */ /* 0x000fe40003f05300 */
[----:B------:R-:W-:Y:S02]  /*15320*/  MOV R3, 0x0 ;  /* 0x0000000000037802 */ /* 0x000fe40000000f00 */
[----:B------:R-:W-:-:S04]  /*15330*/  SEL R15, R15, R26, P1 ;  /* 0x0000001a0f0f7207 */ /* 0x000fc80000800000 */
[----:B------:R-:W-:Y:S01]  /*15340*/  SEL R15, R15, 0xffffffff, P0 ;  /* 0xffffffff0f0f7807 */ /* 0x000fe20000000000 */
[----:B------:R-:W-:Y:S06]  /*15350*/  RET.REL.NODEC R2 `(_ZN7cutlass13device_kernelINS_4gemm6kernel13GemmUniversalINS1_17GroupProblemShapeIN4cute5tupleIJiiiEEEEENS1_10collective13CollectiveMmaINS1_40MainloopSm100ArrayTmaUmmaWarpSpecializedILi9ELi8ELi2ENS6_IJNS5_1CILi2EEENSC_ILi1EEESE_EEEEENS6_IJNSC_ILi256EEESH_NSC_ILi64EEEEEENS_12float_e4m3_tEPNS6_IJlSE_NSC_ILi0EEEEEESK_SN_NS5_8TiledMMAINS5_8MMA_AtomIJNS5_10MMA_TraitsINS5_25SM100_MMA_F8F6F4_2x1SM_SSEJSK_SK_fSH_SH_NS5_17integral_constantINS5_4UMMA5MajorELSU_0EEESV_NSS_INST_7ScaleInELSW_0EEESX_EEEEEENS5_6LayoutINS6_IJSE_SE_SE_EEENS6_IJSL_SL_SL_EEEEENS6_IJNS5_10UnderscoreES14_S14_EEEEENS5_18SM100_TMA_2SM_LOADENS5_14ComposedLayoutINS5_7SwizzleILi2ELi4ELi3EEENS5_18smem_ptr_flag_bitsILi8EEENS10_INS6_IJNSC_ILi8EEESI_EEENS6_IJSI_SE_EEEEEEEvNS5_8identityES17_S1H_vS1I_EENS_8epilogue10collective18CollectiveEpilogueINS1K_31Sm100PtrArrayTmaWarpSpecializedILi4ELi2ELi64ELb1ELb0EEEJNS6_IJNSC_ILi128EEESH_SI_EEENS6_IJNS10_IS1P_SE_EENS10_ISI_SE_EEEEENS_6half_tEPNS6_IJSE_lSL_EEES1U_S1W_NS1K_6fusion15FusionCallbacksIS1O_NS1X_17LinearCombinationIS1U_fS1U_fLNS_15FloatRoundStyleE2EEES1Q_S1T_JEEENS5_5SM1004TMEM4LOAD26SM100_TMEM_LOAD_16dp256b8xENS5_13SM90_TMA_LOADENS18_INS19_ILi3ELi4ELi3EEENS1B_ILi16EEENS10_INS6_IJSI_S1D_EEENS6_IJSE_SI_EEEEEEENS5_17SM75_U16x8_LDSM_TENS5_14SM90_TMA_STOREES2D_NS5_17SM90_U16x8_STSM_TENS5_39AutoVectorizingCopyWithAssumedAlignmentILi128EEEEEEvvEEEEvNT_6ParamsE) ;  /* 0xfffffeac02287950 */ /* 0x000fec0003c3ffff */
.L_x_301:
[----:B------:R-:W-:-:S00]  /*15360*/  BRA `(.L_x_301) ;  /* 0xfffffffc00fc7947 */ /* 0x000fc0000383ffff */
[----:B------:R-:W-:-:S00]  /*15370*/  NOP ;  /* 0x0000000000007918 */ /* 0x000fc00000000000 */
        /* <DEDUP_REMOVED lines=8> */
.L_x_313:


//--------------------- .nv.global.init           --------------------------
	.section	.nv.global.init,"aw",@progbits
.nv.global.init:
	.type		$str$26,@object
	.size		$str$26,($str$27 - $str$26)
$str$26:
        /*0000*/ 	.byte	0x28, 0x61, 0x64, 0x64, 0x72, 0x65, 0x73, 0x73, 0x20, 0x26, 0x20, 0x6d, 0x61, 0x73, 0x6b, 0x29
        /*0010*/ 	.byte	0x20, 0x3d, 0x3d, 0x20, 0x30, 0x00
	.type		$str$27,@object
	.size		$str$27,($str$25 - $str$27)
$str$27:
        /*0016*/ 	.byte	0x2f, 0x74, 0x6d, 0x70, 0x2f, 0x63, 0x75, 0x74, 0x6c, 0x61, 0x73, 0x73, 0x5f, 0x73, 0x77, 0x65
        /*0026*/ 	.byte	0x65, 0x70, 0x5f, 0x73, 0x72, 0x63, 0x2f, 0x69, 0x6e, 0x63, 0x6c, 0x75, 0x64, 0x65, 0x2f, 0x63
        /*0036*/ 	.byte	0x75, 0x74, 0x65, 0x2f, 0x70, 0x6f, 0x69, 0x6e, 0x74, 0x65, 0x72, 0x5f, 0x66, 0x6c, 0x61, 0x67
        /*0046*/ 	.byte	0x67, 0x65, 0x64, 0x2e, 0x68, 0x70, 0x70, 0x00
	.type		$str$25,@object
	.size		$str$25,($str$24 - $str$25)
$str$25:
        /*004e*/ 	.byte	0x2f, 0x74, 0x6d, 0x70, 0x2f, 0x63, 0x75, 0x74, 0x6c, 0x61, 0x73, 0x73, 0x5f, 0x73, 0x77, 0x65
        /*005e*/ 	.byte	0x65, 0x70, 0x5f, 0x73, 0x72, 0x63, 0x2f, 0x69, 0x6e, 0x63, 0x6c, 0x75, 0x64, 0x65, 0x2f, 0x63
        /*006e*/ 	.byte	0x75, 0x74, 0x65, 0x2f, 0x61, 0x74, 0x6f, 0x6d, 0x2f, 0x63, 0x6f, 0x70, 0x79, 0x5f, 0x74, 0x72
        /*007e*/ 	.byte	0x61, 0x69, 0x74, 0x73, 0x5f, 0x73, 0x6d, 0x31, 0x30, 0x30, 0x2e, 0x68, 0x70, 0x70, 0x00
	.type		$str$24,@object
	.size		$str$24,(__unnamed_1 - $str$24)
$str$24:
        /*008d*/ 	.byte	0x28, 0x28, 0x75, 0x69, 0x6e, 0x74, 0x33, 0x32, 0x5f, 0x74, 0x28, 0x74, 0x68, 0x72, 0x65, 0x61
        /*009d*/ 	.byte	0x64, 0x49, 0x64, 0x78, 0x2e, 0x78, 0x29, 0x20, 0x2f, 0x20, 0x33, 0x32, 0x29, 0x20, 0x25, 0x20
        /*00ad*/ 	.byte	0x34, 0x29, 0x20, 0x3d, 0x3d, 0x20, 0x28, 0x28, 0x28, 0x74, 0x6d, 0x65, 0x6d, 0x5f, 0x61, 0x64
        /*00bd*/ 	.byte	0x64, 0x72, 0x20, 0x3e, 0x3e, 0x20, 0x31, 0x36, 0x29, 0x20, 0x2f, 0x20, 0x33, 0x32, 0x29, 0x20
        /*00cd*/ 	.byte	0x25, 0x20, 0x34, 0x29, 0x00
	.type		__unnamed_1,@object
	.size		__unnamed_1,(__unnamed_2 - __unnamed_1)
__unnamed_1:
        /*00d2*/ 	.byte	0x61, 0x75, 0x74, 0x6f, 0x20, 0x63, 0x75, 0x74, 0x65, 0x3a, 0x3a, 0x61, 0x73, 0x5f, 0x70, 0x6f
        /* <DEDUP_REMOVED lines=24> */
        /*0262*/ 	.byte	0x39, 0x32, 0x3e, 0x3e, 0x3e, 0x3e, 0x5d, 0x00
	.type		__unnamed_2,@object
	.size		__unnamed_2,(.L_2 - __unnamed_2)
__unnamed_2:
        /* <DEDUP_REMOVED lines=42> */
        /*050a*/ 	.byte	0x3e, 0x5d, 0x00
.L_2:


//--------------------- .nv.shared._ZN7cutlass13device_kernelINS_4gemm6kernel13GemmUniversalINS1_17GroupProblemShapeIN4cute5tupleIJiiiEEEEENS1_10collective13CollectiveMmaINS1_40MainloopSm100ArrayTmaUmmaWarpSpecializedILi9ELi8ELi2ENS6_IJNS5_1CILi2EEENSC_ILi1EEESE_EEEEENS6_IJNSC_ILi256EEESH_NSC_ILi64EEEEEENS_12float_e4m3_tEPNS6_IJlSE_NSC_ILi0EEEEEESK_SN_NS5_8TiledMMAINS5_8MMA_AtomIJNS5_10MMA_TraitsINS5_25SM100_MMA_F8F6F4_2x1SM_SSEJSK_SK_fSH_SH_NS5_17integral_constantINS5_4UMMA5MajorELSU_0EEESV_NSS_INST_7ScaleInELSW_0EEESX_EEEEEENS5_6LayoutINS6_IJSE_SE_SE_EEENS6_IJSL_SL_SL_EEEEENS6_IJNS5_10UnderscoreES14_S14_EEEEENS5_18SM100_TMA_2SM_LOADENS5_14ComposedLayoutINS5_7SwizzleILi2ELi4ELi3EEENS5_18smem_ptr_flag_bitsILi8EEENS10_INS6_IJNSC_ILi8EEESI_EEENS6_IJSI_SE_EEEEEEEvNS5_8identityES17_S1H_vS1I_EENS_8epilogue10collective18CollectiveEpilogueINS1K_31Sm100PtrArrayTmaWarpSpecializedILi4ELi2ELi64ELb1ELb0EEEJNS6_IJNSC_ILi128EEESH_SI_EEENS6_IJNS10_IS1P_SE_EENS10_ISI_SE_EEEEENS_6half_tEPNS6_IJSE_lSL_EEES1U_S1W_NS1K_6fusion15FusionCallbacksIS1O_NS1X_17LinearCombinationIS1U_fS1U_fLNS_15FloatRoundStyleE2EEES1Q_S1T_JEEENS5_5SM1004TMEM4LOAD26SM100_TMEM_LOAD_16dp256b8xENS5_13SM90_TMA_LOADENS18_INS19_ILi3ELi4ELi3EEENS1B_ILi16EEENS10_INS6_IJSI_S1D_EEENS6_IJSE_SI_EEEEEEENS5_17SM75_U16x8_LDSM_TENS5_14SM90_TMA_STOREES2D_NS5_17SM90_U16x8_STSM_TENS5_39AutoVectorizingCopyWithAssumedAlignmentILi128EEEEEEvvEEEEvNT_6ParamsE --------------------------
	.section	.nv.shared._ZN7cutlass13device_kernelINS_4gemm6kernel13GemmUniversalINS1_17GroupProblemShapeIN4cute5tupleIJiiiEEEEENS1_10collective13CollectiveMmaINS1_40MainloopSm100ArrayTmaUmmaWarpSpecializedILi9ELi8ELi2ENS6_IJNS5_1CILi2EEENSC_ILi1EEESE_EEEEENS6_IJNSC_ILi256EEESH_NSC_ILi64EEEEEENS_12float_e4m3_tEPNS6_IJlSE_NSC_ILi0EEEEEESK_SN_NS5_8TiledMMAINS5_8MMA_AtomIJNS5_10MMA_TraitsINS5_25SM100_MMA_F8F6F4_2x1SM_SSEJSK_SK_fSH_SH_NS5_17integral_constantINS5_4UMMA5MajorELSU_0EEESV_NSS_INST_7ScaleInELSW_0EEESX_EEEEEENS5_6LayoutINS6_IJSE_SE_SE_EEENS6_IJSL_SL_SL_EEEEENS6_IJNS5_10UnderscoreES14_S14_EEEEENS5_18SM100_TMA_2SM_LOADENS5_14ComposedLayoutINS5_7SwizzleILi2ELi4ELi3EEENS5_18smem_ptr_flag_bitsILi8EEENS10_INS6_IJNSC_ILi8EEESI_EEENS6_IJSI_SE_EEEEEEEvNS5_8identityES17_S1H_vS1I_EENS_8epilogue10collective18CollectiveEpilogueINS1K_31Sm100PtrArrayTmaWarpSpecializedILi4ELi2ELi64ELb1ELb0EEEJNS6_IJNSC_ILi128EEESH_SI_EEENS6_IJNS10_IS1P_SE_EENS10_ISI_SE_EEEEENS_6half_tEPNS6_IJSE_lSL_EEES1U_S1W_NS1K_6fusion15FusionCallbacksIS1O_NS1X_17LinearCombinationIS1U_fS1U_fLNS_15FloatRoundStyleE2EEES1Q_S1T_JEEENS5_5SM1004TMEM4LOAD26SM100_TMEM_LOAD_16dp256b8xENS5_13SM90_TMA_LOADENS18_INS19_ILi3ELi4ELi3EEENS1B_ILi16EEENS10_INS6_IJSI_S1D_EEENS6_IJSE_SI_EEEEEEENS5_17SM75_U16x8_LDSM_TENS5_14SM90_TMA_STOREES2D_NS5_17SM90_U16x8_STSM_TENS5_39AutoVectorizingCopyWithAssumedAlignmentILi128EEEEEEvvEEEEvNT_6ParamsE,"aw",@nobits
	.sectionflags	@""
	.align	16
	.zero		1024


//--------------------- .nv.shared.reserved.0     --------------------------
	.section	.nv.shared.reserved.0,"aw",@nobits
	.weak		__nv_reservedSMEM_offset_0_alias
	.size		__nv_reservedSMEM_offset_0_alias, 0, 64
	.other		__nv_reservedSMEM_offset_0_alias,@"STO_CUDA_RESERVED_SHARED STV_DEFAULT"
__nv_reservedSMEM_offset_0_alias:
	.zero		0
.nv.shared.reserved.0:
	.zero		64
	.weak		__nv_reservedSMEM_tcgen05_partition
	.type		__nv_reservedSMEM_tcgen05_partition,@object
	.size		__nv_reservedSMEM_tcgen05_partition,(.L_0 - __nv_reservedSMEM_tcgen05_partition)
__nv_reservedSMEM_tcgen05_partition:
	.zero		32
.L_0:


//--------------------- .nv.global                --------------------------
	.section	.nv.global,"aw",@nobits
.nv.global:
	.type		_ZN39_INTERNAL_6c96ca8c_4_k_cu_f5f38a8d_27264cute1_E,@object
	.size		_ZN39_INTERNAL_6c96ca8c_4_k_cu_f5f38a8d_27264cute1_E,(_ZN39_INTERNAL_6c96ca8c_4_k_cu_f5f38a8d_27264cuda3std3__45__cpo6cbeginE - _ZN39_INTERNAL_6c96ca8c_4_k_cu_f5f38a8d_27264cute1_E)
_ZN39_INTERNAL_6c96ca8c_4_k_cu_f5f38a8d_27264cute1_E:
	.zero		1
	.type		_ZN39_INTERNAL_6c96ca8c_4_k_cu_f5f38a8d_27264cuda3std3__45__cpo6cbeginE,@object
	.size		_ZN39_INTERNAL_6c96ca8c_4_k_cu_f5f38a8d_27264cuda3std3__45__cpo6cbeginE,(_ZN39_INTERNAL_6c96ca8c_4_k_cu_f5f38a8d_27264cuda3std3__48in_placeE - _ZN39_INTERNAL_6c96ca8c_4_k_cu_f5f38a8d_27264cuda3std3__45__cpo6cbeginE)
_ZN39_INTERNAL_6c96ca8c_4_k_cu_f5f38a8d_27264cuda3std3__45__cpo6cbeginE:
	.zero		1
	.type		_ZN39_INTERNAL_6c96ca8c_4_k_cu_f5f38a8d_27264cuda3std3__48in_placeE,@object
	.size		_ZN39_INTERNAL_6c96ca8c_4_k_cu_f5f38a8d_27264cuda3std3__48in_placeE,(_ZN39_INTERNAL_6c96ca8c_4_k_cu_f5f38a8d_27264cuda3std6ranges3__45__cpo9iter_moveE - _ZN39_INTERNAL_6c96ca8c_4_k_cu_f5f38a8d_27264cuda3std3__48in_placeE)
_ZN39_INTERNAL_6c96ca8c_4_k_cu_f5f38a8d_27264cuda3std3__48in_placeE:
	.zero		1
	.type		_ZN39_INTERNAL_6c96ca8c_4_k_cu_f5f38a8d_27264cuda3std6ranges3__45__cpo9iter_moveE,@object
	.size		_ZN39_INTERNAL_6c96ca8c_4_k_cu_f5f38a8d_27264cuda3std6ranges3__45__cpo9iter_moveE,(_ZN39_INTERNAL_6c96ca8c_4_k_cu_f5f38a8d_27264cuda3std3__45__cpo5beginE - _ZN39_INTERNAL_6c96ca8c_4_k_cu_f5f38a8d_27264cuda3std6ranges3__45__cpo9iter_moveE)
_ZN39_INTERNAL_6c96ca8c_4_k_cu_f5f38a8d_27264cuda3std6ranges3__45__cpo9iter_moveE:
	.zero		1
	.type		_ZN39_INTERNAL_6c96ca8c_4_k_cu_f5f38a8d_27264cuda3std3__45__cpo5beginE,@object
	.size		_ZN39_INTERNAL_6c96ca8c_4_k_cu_f5f38a8d_27264cuda3std3__45__cpo5beginE,(_ZN39_INTERNAL_6c96ca8c_4_k_cu_f5f38a8d_27264cuda3std3__441_GLOBAL__N__6c96ca8c_4_k_cu_f5f38a8d_27266ignoreE - _ZN39_INTERNAL_6c96ca8c_4_k_cu_f5f38a8d_27264cuda3std3__45__cpo5beginE)
_ZN39_INTERNAL_6c96ca8c_4_k_cu_f5f38a8d_27264cuda3std3__45__cpo5beginE:
	.zero		1
	.type		_ZN39_INTERNAL_6c96ca8c_4_k_cu_f5f38a8d_27264cuda3std3__441_GLOBAL__N__6c96ca8c_4_k_cu_f5f38a8d_27266ignoreE,@object
	.size		_ZN39_INTERNAL_6c96ca8c_4_k_cu_f5f38a8d_27264cuda3std3__441_GLOBAL__N__6c96ca8c_4_k_cu_f5f38a8d_27266ignoreE,(_ZN39_INTERNAL_6c96ca8c_4_k_cu_f5f38a8d_27264cute7productE - _ZN39_INTERNAL_6c96ca8c_4_k_cu_f5f38a8d_27264cuda3std3__441_GLOBAL__N__6c96ca8c_4_k_cu_f5f38a8d_27266ignoreE)
_ZN39_INTERNAL_6c96ca8c_4_k_cu_f5f38a8d_27264cuda3std3__441_GLOBAL__N__6c96ca8c_4_k_cu_f5f38a8d_27266ignoreE:
	.zero		1
	.type		_ZN39_INTERNAL_6c96ca8c_4_k_cu_f5f38a8d_27264cute7productE,@object
	.size		_ZN39_INTERNAL_6c96ca8c_4_k_cu_f5f38a8d_27264cute7productE,(_ZN39_INTERNAL_6c96ca8c_4_k_cu_f5f38a8d_27264cuda3std3__45__cpo3endE - _ZN39_INTERNAL_6c96ca8c_4_k_cu_f5f38a8d_27264cute7productE)
_ZN39_INTERNAL_6c96ca8c_4_k_cu_f5f38a8d_27264cute7productE:
	.zero		1
	.type		_ZN39_INTERNAL_6c96ca8c_4_k_cu_f5f38a8d_27264cuda3std3__45__cpo3endE,@object
	.size		_ZN39_INTERNAL_6c96ca8c_4_k_cu_f5f38a8d_27264cuda3std3__45__cpo3endE,(_ZN39_INTERNAL_6c96ca8c_4_k_cu_f5f38a8d_27264cuda3std3__419piecewise_constructE - _ZN39_INTERNAL_6c96ca8c_4_k_cu_f5f38a8d_27264cuda3std3__45__cpo3endE)
_ZN39_INTERNAL_6c96ca8c_4_k_cu_f5f38a8d_27264cuda3std3__45__cpo3endE:
	.zero		1
	.type		_ZN39_INTERNAL_6c96ca8c_4_k_cu_f5f38a8d_27264cuda3std3__419piecewise_constructE,@object
	.size		_ZN39_INTERNAL_6c96ca8c_4_k_cu_f5f38a8d_27264cuda3std3__419piecewise_constructE,(_ZN39_INTERNAL_6c96ca8c_4_k_cu_f5f38a8d_27264cuda3std3__45__cpo4cendE - _ZN39_INTERNAL_6c96ca8c_4_k_cu_f5f38a8d_27264cuda3std3__419piecewise_constructE)
_ZN39_INTERNAL_6c96ca8c_4_k_cu_f5f38a8d_27264cuda3std3__419piecewise_constructE:
	.zero		1
	.type		_ZN39_INTERNAL_6c96ca8c_4_k_cu_f5f38a8d_27264cuda3std3__45__cpo4cendE,@object
	.size		_ZN39_INTERNAL_6c96ca8c_4_k_cu_f5f38a8d_27264cuda3std3__45__cpo4cendE,(_ZN39_INTERNAL_6c96ca8c_4_k_cu_f5f38a8d_27264cuda3std6ranges3__45__cpo4swapE - _ZN39_INTERNAL_6c96ca8c_4_k_cu_f5f38a8d_27264cuda3std3__45__cpo4cendE)
_ZN39_INTERNAL_6c96ca8c_4_k_cu_f5f38a8d_27264cuda3std3__45__cpo4cendE:
	.zero		1
	.type		_ZN39_INTERNAL_6c96ca8c_4_k_cu_f5f38a8d_27264cuda3std6ranges3__45__cpo4swapE,@object
	.size		_ZN39_INTERNAL_6c96ca8c_4_k_cu_f5f38a8d_27264cuda3std6ranges3__45__cpo4swapE,(.L_10 - _ZN39_INTERNAL_6c96ca8c_4_k_cu_f5f38a8d_27264cuda3std6ranges3__45__cpo4swapE)
_ZN39_INTERNAL_6c96ca8c_4_k_cu_f5f38a8d_27264cuda3std6ranges3__45__cpo4swapE:
	.zero		1
.L_10:


//--------------------- .nv.constant0._ZN7cutlass13device_kernelINS_4gemm6kernel13GemmUniversalINS1_17GroupProblemShapeIN4cute5tupleIJiiiEEEEENS1_10collective13CollectiveMmaINS1_40MainloopSm100ArrayTmaUmmaWarpSpecializedILi9ELi8ELi2ENS6_IJNS5_1CILi2EEENSC_ILi1EEESE_EEEEENS6_IJNSC_ILi256EEESH_NSC_ILi64EEEEEENS_12float_e4m3_tEPNS6_IJlSE_NSC_ILi0EEEEEESK_SN_NS5_8TiledMMAINS5_8MMA_AtomIJNS5_10MMA_TraitsINS5_25SM100_MMA_F8F6F4_2x1SM_SSEJSK_SK_fSH_SH_NS5_17integral_constantINS5_4UMMA5MajorELSU_0EEESV_NSS_INST_7ScaleInELSW_0EEESX_EEEEEENS5_6LayoutINS6_IJSE_SE_SE_EEENS6_IJSL_SL_SL_EEEEENS6_IJNS5_10UnderscoreES14_S14_EEEEENS5_18SM100_TMA_2SM_LOADENS5_14ComposedLayoutINS5_7SwizzleILi2ELi4ELi3EEENS5_18smem_ptr_flag_bitsILi8EEENS10_INS6_IJNSC_ILi8EEESI_EEENS6_IJSI_SE_EEEEEEEvNS5_8identityES17_S1H_vS1I_EENS_8epilogue10collective18CollectiveEpilogueINS1K_31Sm100PtrArrayTmaWarpSpecializedILi4ELi2ELi64ELb1ELb0EEEJNS6_IJNSC_ILi128EEESH_SI_EEENS6_IJNS10_IS1P_SE_EENS10_ISI_SE_EEEEENS_6half_tEPNS6_IJSE_lSL_EEES1U_S1W_NS1K_6fusion15FusionCallbacksIS1O_NS1X_17LinearCombinationIS1U_fS1U_fLNS_15FloatRoundStyleE2EEES1Q_S1T_JEEENS5_5SM1004TMEM4LOAD26SM100_TMEM_LOAD_16dp256b8xENS5_13SM90_TMA_LOADENS18_INS19_ILi3ELi4ELi3EEENS1B_ILi16EEENS10_INS6_IJSI_S1D_EEENS6_IJSE_SI_EEEEEEENS5_17SM75_U16x8_LDSM_TENS5_14SM90_TMA_STOREES2D_NS5_17SM90_U16x8_STSM_TENS5_39AutoVectorizingCopyWithAssumedAlignmentILi128EEEEEEvvEEEEvNT_6ParamsE --------------------------
	.section	.nv.constant0._ZN7cutlass13device_kernelINS_4gemm6kernel13GemmUniversalINS1_17GroupProblemShapeIN4cute5tupleIJiiiEEEEENS1_10collective13CollectiveMmaINS1_40MainloopSm100ArrayTmaUmmaWarpSpecializedILi9ELi8ELi2ENS6_IJNS5_1CILi2EEENSC_ILi1EEESE_EEEEENS6_IJNSC_ILi256EEESH_NSC_ILi64EEEEEENS_12float_e4m3_tEPNS6_IJlSE_NSC_ILi0EEEEEESK_SN_NS5_8TiledMMAINS5_8MMA_AtomIJNS5_10MMA_TraitsINS5_25SM100_MMA_F8F6F4_2x1SM_SSEJSK_SK_fSH_SH_NS5_17integral_constantINS5_4UMMA5MajorELSU_0EEESV_NSS_INST_7ScaleInELSW_0EEESX_EEEEEENS5_6LayoutINS6_IJSE_SE_SE_EEENS6_IJSL_SL_SL_EEEEENS6_IJNS5_10UnderscoreES14_S14_EEEEENS5_18SM100_TMA_2SM_LOADENS5_14ComposedLayoutINS5_7SwizzleILi2ELi4ELi3EEENS5_18smem_ptr_flag_bitsILi8EEENS10_INS6_IJNSC_ILi8EEESI_EEENS6_IJSI_SE_EEEEEEEvNS5_8identityES17_S1H_vS1I_EENS_8epilogue10collective18CollectiveEpilogueINS1K_31Sm100PtrArrayTmaWarpSpecializedILi4ELi2ELi64ELb1ELb0EEEJNS6_IJNSC_ILi128EEESH_SI_EEENS6_IJNS10_IS1P_SE_EENS10_ISI_SE_EEEEENS_6half_tEPNS6_IJSE_lSL_EEES1U_S1W_NS1K_6fusion15FusionCallbacksIS1O_NS1X_17LinearCombinationIS1U_fS1U_fLNS_15FloatRoundStyleE2EEES1Q_S1T_JEEENS5_5SM1004TMEM4LOAD26SM100_TMEM_LOAD_16dp256b8xENS5_13SM90_TMA_LOADENS18_INS19_ILi3ELi4ELi3EEENS1B_ILi16EEENS10_INS6_IJSI_S1D_EEENS6_IJSE_SI_EEEEEEENS5_17SM75_U16x8_LDSM_TENS5_14SM90_TMA_STOREES2D_NS5_17SM90_U16x8_STSM_TENS5_39AutoVectorizingCopyWithAssumedAlignmentILi128EEEEEEvvEEEEvNT_6ParamsE,"a",@progbits
	.sectionflags	@""
	.align	4
.nv.constant0._ZN7cutlass13device_kernelINS_4gemm6kernel13GemmUniversalINS1_17GroupProblemShapeIN4cute5tupleIJiiiEEEEENS1_10collective13CollectiveMmaINS1_40MainloopSm100ArrayTmaUmmaWarpSpecializedILi9ELi8ELi2ENS6_IJNS5_1CILi2EEENSC_ILi1EEESE_EEEEENS6_IJNSC_ILi256EEESH_NSC_ILi64EEEEEENS_12float_e4m3_tEPNS6_IJlSE_NSC_ILi0EEEEEESK_SN_NS5_8TiledMMAINS5_8MMA_AtomIJNS5_10MMA_TraitsINS5_25SM100_MMA_F8F6F4_2x1SM_SSEJSK_SK_fSH_SH_NS5_17integral_constantINS5_4UMMA5MajorELSU_0EEESV_NSS_INST_7ScaleInELSW_0EEESX_EEEEEENS5_6LayoutINS6_IJSE_SE_SE_EEENS6_IJSL_SL_SL_EEEEENS6_IJNS5_10UnderscoreES14_S14_EEEEENS5_18SM100_TMA_2SM_LOADENS5_14ComposedLayoutINS5_7SwizzleILi2ELi4ELi3EEENS5_18smem_ptr_flag_bitsILi8EEENS10_INS6_IJNSC_ILi8EEESI_EEENS6_IJSI_SE_EEEEEEEvNS5_8identityES17_S1H_vS1I_EENS_8epilogue10collective18CollectiveEpilogueINS1K_31Sm100PtrArrayTmaWarpSpecializedILi4ELi2ELi64ELb1ELb0EEEJNS6_IJNSC_ILi128EEESH_SI_EEENS6_IJNS10_IS1P_SE_EENS10_ISI_SE_EEEEENS_6half_tEPNS6_IJSE_lSL_EEES1U_S1W_NS1K_6fusion15FusionCallbacksIS1O_NS1X_17LinearCombinationIS1U_fS1U_fLNS_15FloatRoundStyleE2EEES1Q_S1T_JEEENS5_5SM1004TMEM4LOAD26SM100_TMEM_LOAD_16dp256b8xENS5_13SM90_TMA_LOADENS18_INS19_ILi3ELi4ELi3EEENS1B_ILi16EEENS10_INS6_IJSI_S1D_EEENS6_IJSE_SI_EEEEEEENS5_17SM75_U16x8_LDSM_TENS5_14SM90_TMA_STOREES2D_NS5_17SM90_U16x8_STSM_TENS5_39AutoVectorizingCopyWithAssumedAlignmentILi128EEEEEEvvEEEEvNT_6ParamsE:
	.zero		3200


//--------------------- SYMBOLS --------------------------

	.type		.nv.reservedSmem.offset0,@object
	.size		.nv.reservedSmem.offset0,0x4
	.type		.nv.reservedSmem.cap,@object
	.size		.nv.reservedSmem.cap,0x4
	.type		__assertfail,@function
